def matmul_kernel(
    a_ptr,
    b_ptr,
    c_ptr,
    M,
    N,
    K,
    stride_am,
    stride_ak,
    stride_bk,
    stride_bn,
    stride_cm,
    stride_cn,
    BLOCK_M: tl.constexpr,
    BLOCK_N: tl.constexpr,
    BLOCK_K: tl.constexpr,
    GROUP_M: tl.constexpr,
):
    pid = tl.program_id(axis=0)
    num_pid_m = tl.cdiv(M, BLOCK_M)
    num_pid_n = tl.cdiv(N, BLOCK_N)
    num_pid_in_group = GROUP_M * num_pid_n
    group_id = pid // num_pid_in_group
    first_pid_m = group_id * GROUP_M
    group_size_m = min(num_pid_m - first_pid_m, GROUP_M)
    pid_m = first_pid_m + ((pid % num_pid_in_group) % group_size_m)
    pid_n = (pid % num_pid_in_group) // group_size_m

    offs_am = (pid_m * BLOCK_M + tl.arange(0, BLOCK_M)) % M
    offs_bn = (pid_n * BLOCK_N + tl.arange(0, BLOCK_N)) % N
    offs_k = tl.arange(0, BLOCK_K)
    a_ptrs = a_ptr + offs_am[:, None] * stride_am + offs_k[None, :] * stride_ak
    b_ptrs = b_ptr + offs_k[:, None] * stride_bk + offs_bn[None, :] * stride_bn

    acc = tl.zeros((BLOCK_M, BLOCK_N), dtype=tl.float32)
    for kk in range(0, tl.cdiv(K, BLOCK_K)):
        a = tl.load(a_ptrs, mask=offs_k[None, :] < K - kk * BLOCK_K, other=0.0)
        b = tl.load(b_ptrs, mask=offs_k[:, None] < K - kk * BLOCK_K, other=0.0)
        acc = tl.dot(a, b, acc)
        a_ptrs += BLOCK_K * stride_ak
        b_ptrs += BLOCK_K * stride_bk

    c = acc.to(c_ptr.dtype.element_ty)
    offs_cm = pid_m * BLOCK_M + tl.arange(0, BLOCK_M)
    offs_cn = pid_n * BLOCK_N + tl.arange(0, BLOCK_N)
    c_ptrs = c_ptr + offs_cm[:, None] * stride_cm + offs_cn[None, :] * stride_cn
    mask = (offs_cm[:, None] < M) & (offs_cn[None, :] < N)
    tl.store(c_ptrs, c, mask=mask)

# config = {"BLOCK_K": 32, "BLOCK_M": 256, "BLOCK_N": 64, "GROUP_M": 8, "arch": "sm_100", "dtype": "fp8e4m3", "num_ctas": 1, "num_stages": 3, "num_warps": 1}
# arch = sm_100


// ===== COMPILED SASS (sm_100a) =====

	.target	sm_100a

	.elftype	@"ET_EXEC"


//--------------------- .note.nv.tkinfo           --------------------------
	.section	.note.nv.tkinfo,"",@"SHT_NOTE"
	.sectionflags	@"SHF_NOTE_NV_TKINFO"
	.tkinfo
        /*0018*/ 	.word	0x00000081
        /*0030*/ 	.string	""
        /*0030*/ 	.string	"ptxas-blackwell"
        /*0030*/ 	.string	"Cuda compilation tools, release 12.9, V12.9.86"
        /*0030*/ 	.string	"Build cuda_12.9.r12.9/compiler.36037853_0"
        /*0030*/ 	.string	"-v  -suppress-debug-info  -lineinfo  -arch sm_100a "



//--------------------- .note.nv.cuver            --------------------------
	.section	.note.nv.cuver,"",@"SHT_NOTE"
	.sectionflags	@"SHF_NOTE_NV_CUVER"
        /*0018*/ 	.short	0x0001
        /*001a*/ 	.short	0x0064
        /*001c*/ 	.short	0x0001
        /*001e*/ 	.short	0x0000
        /*0020*/ 	.short	0x0001
        /*0022*/ 	.short	0x0000


//--------------------- .nv.info                  --------------------------
	.section	.nv.info,"",@"SHT_CUDA_INFO"
	.align	4


	//----- nvinfo : EIATTR_REGCOUNT
	.align		4
        /*0000*/ 	.byte	0x04, 0x2f
        /*0002*/ 	.short	(.L_1 - .L_0)
	.align		4
.L_0:
        /*0004*/ 	.word	index@(matmul_kernel)
        /*0008*/ 	.word	0x00000040


	//----- nvinfo : EIATTR_FRAME_SIZE
	.align		4
.L_1:
        /*000c*/ 	.byte	0x04, 0x11
        /*000e*/ 	.short	(.L_3 - .L_2)
	.align		4
.L_2:
        /*0010*/ 	.word	index@(matmul_kernel)
        /*0014*/ 	.word	0x00002020


	//----- nvinfo : EIATTR_MIN_STACK_SIZE
	.align		4
.L_3:
        /*0018*/ 	.byte	0x04, 0x12
        /*001a*/ 	.short	(.L_5 - .L_4)
	.align		4
.L_4:
        /*001c*/ 	.word	index@(matmul_kernel)
        /*0020*/ 	.word	0x00002020
.L_5:


//--------------------- .nv.info.matmul_kernel    --------------------------
	.section	.nv.info.matmul_kernel,"",@"SHT_CUDA_INFO"
	.sectionflags	@""
	.align	4


	//----- nvinfo : EIATTR_CUDA_API_VERSION
	.align		4
        /*0000*/ 	.byte	0x04, 0x37
        /*0002*/ 	.short	(.L_7 - .L_6)
.L_6:
        /*0004*/ 	.word	0x00000081


	//----- nvinfo : EIATTR_KPARAM_INFO
	.align		4
.L_7:
        /*0008*/ 	.byte	0x04, 0x17
        /*000a*/ 	.short	(.L_9 - .L_8)
.L_8:
        /*000c*/ 	.word	0x00000000
        /*0010*/ 	.short	0x000d
        /*0012*/ 	.short	0x0048
        /*0014*/ 	.byte	0x00, 0xf4, 0x21, 0x00


	//----- nvinfo : EIATTR_KPARAM_INFO
	.align		4
.L_9:
        /*0018*/ 	.byte	0x04, 0x17
        /*001a*/ 	.short	(.L_11 - .L_10)
.L_10:
        /*001c*/ 	.word	0x00000000
        /*0020*/ 	.short	0x000c
        /*0022*/ 	.short	0x0040
        /*0024*/ 	.byte	0x00, 0xf4, 0x21, 0x00


	//----- nvinfo : EIATTR_KPARAM_INFO
	.align		4
.L_11:
        /*0028*/ 	.byte	0x04, 0x17
        /*002a*/ 	.short	(.L_13 - .L_12)
.L_12:
        /*002c*/ 	.word	0x00000000
        /*0030*/ 	.short	0x000b
        /*0032*/ 	.short	0x0038
        /*0034*/ 	.byte	0x00, 0xf0, 0x11, 0x00


	//----- nvinfo : EIATTR_KPARAM_INFO
	.align		4
.L_13:
        /*0038*/ 	.byte	0x04, 0x17
        /*003a*/ 	.short	(.L_15 - .L_14)
.L_14:
        /*003c*/ 	.word	0x00000000
        /*0040*/ 	.short	0x000a
        /*0042*/ 	.short	0x0034
        /*0044*/ 	.byte	0x00, 0xf0, 0x11, 0x00


	//----- nvinfo : EIATTR_KPARAM_INFO
	.align		4
.L_15:
        /*0048*/ 	.byte	0x04, 0x17
        /*004a*/ 	.short	(.L_17 - .L_16)
.L_16:
        /*004c*/ 	.word	0x00000000
        /*0050*/ 	.short	0x0009
        /*0052*/ 	.short	0x0030
        /*0054*/ 	.byte	0x00, 0xf0, 0x11, 0x00


	//----- nvinfo : EIATTR_KPARAM_INFO
	.align		4
.L_17:
        /*0058*/ 	.byte	0x04, 0x17
        /*005a*/ 	.short	(.L_19 - .L_18)
.L_18:
        /*005c*/ 	.word	0x00000000
        /*0060*/ 	.short	0x0008
        /*0062*/ 	.short	0x002c
        /*0064*/ 	.byte	0x00, 0xf0, 0x11, 0x00


	//----- nvinfo : EIATTR_KPARAM_INFO
	.align		4
.L_19:
        /*0068*/ 	.byte	0x04, 0x17
        /*006a*/ 	.short	(.L_21 - .L_20)
.L_20:
        /*006c*/ 	.word	0x00000000
        /*0070*/ 	.short	0x0007
        /*0072*/ 	.short	0x0028
        /*0074*/ 	.byte	0x00, 0xf0, 0x11, 0x00


	//----- nvinfo : EIATTR_KPARAM_INFO
	.align		4
.L_21:
        /*0078*/ 	.byte	0x04, 0x17
        /*007a*/ 	.short	(.L_23 - .L_22)
.L_22:
        /*007c*/ 	.word	0x00000000
        /*0080*/ 	.short	0x0006
        /*0082*/ 	.short	0x0024
        /*0084*/ 	.byte	0x00, 0xf0, 0x11, 0x00


	//----- nvinfo : EIATTR_KPARAM_INFO
	.align		4
.L_23:
        /*0088*/ 	.byte	0x04, 0x17
        /*008a*/ 	.short	(.L_25 - .L_24)
.L_24:
        /*008c*/ 	.word	0x00000000
        /*0090*/ 	.short	0x0005
        /*0092*/ 	.short	0x0020
        /*0094*/ 	.byte	0x00, 0xf0, 0x11, 0x00


	//----- nvinfo : EIATTR_KPARAM_INFO
	.align		4
.L_25:
        /*0098*/ 	.byte	0x04, 0x17
        /*009a*/ 	.short	(.L_27 - .L_26)
.L_26:
        /*009c*/ 	.word	0x00000000
        /*00a0*/ 	.short	0x0004
        /*00a2*/ 	.short	0x001c
        /*00a4*/ 	.byte	0x00, 0xf0, 0x11, 0x00


	//----- nvinfo : EIATTR_KPARAM_INFO
	.align		4
.L_27:
        /*00a8*/ 	.byte	0x04, 0x17
        /*00aa*/ 	.short	(.L_29 - .L_28)
.L_28:
        /*00ac*/ 	.word	0x00000000
        /*00b0*/ 	.short	0x0003
        /*00b2*/ 	.short	0x0018
        /*00b4*/ 	.byte	0x00, 0xf0, 0x11, 0x00


	//----- nvinfo : EIATTR_KPARAM_INFO
	.align		4
.L_29:
        /*00b8*/ 	.byte	0x04, 0x17
        /*00ba*/ 	.short	(.L_31 - .L_30)
.L_30:
        /*00bc*/ 	.word	0x00000000
        /*00c0*/ 	.short	0x0002
        /*00c2*/ 	.short	0x0010
        /*00c4*/ 	.byte	0x00, 0xf4, 0x21, 0x00


	//----- nvinfo : EIATTR_KPARAM_INFO
	.align		4
.L_31:
        /*00c8*/ 	.byte	0x04, 0x17
        /*00ca*/ 	.short	(.L_33 - .L_32)
.L_32:
        /*00cc*/ 	.word	0x00000000
        /*00d0*/ 	.short	0x0001
        /*00d2*/ 	.short	0x0008
        /*00d4*/ 	.byte	0x00, 0xf4, 0x21, 0x00


	//----- nvinfo : EIATTR_KPARAM_INFO
	.align		4
.L_33:
        /*00d8*/ 	.byte	0x04, 0x17
        /*00da*/ 	.short	(.L_35 - .L_34)
.L_34:
        /*00dc*/ 	.word	0x00000000
        /*00e0*/ 	.short	0x0000
        /*00e2*/ 	.short	0x0000
        /*00e4*/ 	.byte	0x00, 0xf4, 0x21, 0x00


	//----- nvinfo : EIATTR_SPARSE_MMA_MASK
	.align		4
.L_35:
        /*00e8*/ 	.byte	0x03, 0x50
        /*00ea*/ 	.short	0x0000


	//----- nvinfo : EIATTR_MAXREG_COUNT
	.align		4
        /*00ec*/ 	.byte	0x03, 0x1b
        /*00ee*/ 	.short	0x00ff


	//----- nvinfo : EIATTR_NUM_BARRIERS
	.align		4
        /*00f0*/ 	.byte	0x02, 0x4c
        /*00f2*/ 	.byte	0x01
	.zero		1


	//----- nvinfo : EIATTR_ANNOTATIONS
	.align		4
        /*00f4*/ 	.byte	0x04, 0x55
        /*00f6*/ 	.short	(.L_37 - .L_36)


	//   ....[0]....
.L_36:
        /*00f8*/ 	.word	0x00000001
        /*00fc*/ 	.byte	0x50, 0x01, 0x00, 0x00, 0x01, 0x00, 0x00, 0x00, 0x80, 0x01, 0x00, 0x00, 0x01, 0x00, 0x00, 0x00
        /* <DEDUP_REMOVED lines=672> */
        /*2b0c*/ 	.byte	0xc0, 0xa4, 0x00, 0x00, 0x01, 0x00, 0x00, 0x00, 0xd0, 0xa4, 0x00, 0x00


	//----- nvinfo : EIATTR_COOP_GROUP_MASK_REGIDS
	.align		4
.L_37:
        /*2b18*/ 	.byte	0x04, 0x29
        /*2b1a*/ 	.short	(.L_39 - .L_38)


	//   ....[0]....
.L_38:
        /*2b1c*/ 	.word	0xffffffff


	//   ....[1]....
        /*2b20*/ 	.word	0xffffffff


	//   ....[2]....
        /*2b24*/ 	.word	0xffffffff


	//   ....[3]....
        /*2b28*/ 	.word	0xffffffff


	//   ....[4]....
        /*2b2c*/ 	.word	0xffffffff


	//   ....[5]....
        /*2b30*/ 	.word	0xffffffff


	//   ....[6]....
        /*2b34*/ 	.word	0xffffffff


	//   ....[7]....
        /*2b38*/ 	.word	0xffffffff


	//   ....[8]....
        /*2b3c*/ 	.word	0xffffffff


	//   ....[9]....
        /*2b40*/ 	.word	0xffffffff


	//   ....[10]....
        /*2b44*/ 	.word	0xffffffff


	//   ....[11]....
        /*2b48*/ 	.word	0xffffffff


	//   ....[12]....
        /*2b4c*/ 	.word	0xffffffff


	//   ....[13]....
        /*2b50*/ 	.word	0xffffffff


	//   ....[14]....
        /*2b54*/ 	.word	0xffffffff


	//   ....[15]....
        /*2b58*/ 	.word	0xffffffff


	//   ....[16]....
        /*2b5c*/ 	.word	0xffffffff


	//   ....[17]....
        /*2b60*/ 	.word	0xffffffff


	//   ....[18]....
        /*2b64*/ 	.word	0xffffffff


	//   ....[19]....
        /*2b68*/ 	.word	0xffffffff


	//   ....[20]....
        /*2b6c*/ 	.word	0xffffffff


	//   ....[21]....
        /*2b70*/ 	.word	0xffffffff


	//   ....[22]....
        /*2b74*/ 	.word	0xffffffff


	//   ....[23]....
        /*2b78*/ 	.word	0xffffffff


	//   ....[24]....
        /*2b7c*/ 	.word	0xffffffff


	//   ....[25]....
        /*2b80*/ 	.word	0xffffffff


	//   ....[26]....
        /*2b84*/ 	.word	0xffffffff


	//   ....[27]....
        /*2b88*/ 	.word	0xffffffff


	//   ....[28]....
        /*2b8c*/ 	.word	0xffffffff


	//   ....[29]....
        /*2b90*/ 	.word	0xffffffff


	//   ....[30]....
        /*2b94*/ 	.word	0xffffffff


	//   ....[31]....
        /*2b98*/ 	.word	0xffffffff


	//   ....[32]....
        /*2b9c*/ 	.word	0xffffffff


	//   ....[33]....
        /*2ba0*/ 	.word	0xffffffff


	//   ....[34]....
        /*2ba4*/ 	.word	0xffffffff


	//   ....[35]....
        /*2ba8*/ 	.word	0xffffffff


	//   ....[36]....
        /*2bac*/ 	.word	0xffffffff


	//   ....[37]....
        /*2bb0*/ 	.word	0xffffffff


	//   ....[38]....
        /*2bb4*/ 	.word	0xffffffff


	//   ....[39]....
        /*2bb8*/ 	.word	0xffffffff


	//   ....[40]....
        /*2bbc*/ 	.word	0xffffffff


	//   ....[41]....
        /*2bc0*/ 	.word	0xffffffff


	//   ....[42]....
        /*2bc4*/ 	.word	0xffffffff


	//   ....[43]....
        /*2bc8*/ 	.word	0xffffffff


	//   ....[44]....
        /*2bcc*/ 	.word	0xffffffff


	//   ....[45]....
        /*2bd0*/ 	.word	0xffffffff


	//   ....[46]....
        /*2bd4*/ 	.word	0xffffffff


	//   ....[47]....
        /*2bd8*/ 	.word	0xffffffff


	//   ....[48]....
        /*2bdc*/ 	.word	0xffffffff


	//   ....[49]....
        /*2be0*/ 	.word	0xffffffff


	//   ....[50]....
        /*2be4*/ 	.word	0xffffffff


	//   ....[51]....
        /*2be8*/ 	.word	0xffffffff


	//   ....[52]....
        /*2bec*/ 	.word	0xffffffff


	//   ....[53]....
        /*2bf0*/ 	.word	0xffffffff


	//   ....[54]....
        /*2bf4*/ 	.word	0xffffffff


	//   ....[55]....
        /*2bf8*/ 	.word	0xffffffff


	//   ....[56]....
        /*2bfc*/ 	.word	0xffffffff


	//   ....[57]....
        /*2c00*/ 	.word	0xffffffff


	//   ....[58]....
        /*2c04*/ 	.word	0xffffffff


	//   ....[59]....
        /*2c08*/ 	.word	0xffffffff


	//   ....[60]....
        /*2c0c*/ 	.word	0xffffffff


	//   ....[61]....
        /*2c10*/ 	.word	0xffffffff


	//   ....[62]....
        /*2c14*/ 	.word	0xffffffff


	//----- nvinfo : EIATTR_COOP_GROUP_INSTR_OFFSETS
	.align		4
.L_39:
        /*2c18*/ 	.byte	0x04, 0x28
        /*2c1a*/ 	.short	(.L_41 - .L_40)


	//   ....[0]....
.L_40:
        /*2c1c*/ 	.word	0x000394f0


	//   ....[1]....
        /*2c20*/ 	.word	0x0003a130


	//   ....[2]....
        /*2c24*/ 	.word	0x0003a150


	//   ....[3]....
        /*2c28*/ 	.word	0x0003a1b0


	//   ....[4]....
        /*2c2c*/ 	.word	0x0003a200


	//   ....[5]....
        /*2c30*/ 	.word	0x0003a360


	//   ....[6]....
        /*2c34*/ 	.word	0x0003a380


	//   ....[7]....
        /*2c38*/ 	.word	0x0003a470


	//   ....[8]....
        /*2c3c*/ 	.word	0x0003a4d0


	//   ....[9]....
        /*2c40*/ 	.word	0x0003a530


	//   ....[10]....
        /*2c44*/ 	.word	0x0003a590


	//   ....[11]....
        /*2c48*/ 	.word	0x0003a670


	//   ....[12]....
        /*2c4c*/ 	.word	0x0003a740


	//   ....[13]....
        /*2c50*/ 	.word	0x0003a760


	//   ....[14]....
        /*2c54*/ 	.word	0x0003a790


	//   ....[15]....
        /*2c58*/ 	.word	0x0003a8a0


	//   ....[16]....
        /*2c5c*/ 	.word	0x0003a8d0


	//   ....[17]....
        /*2c60*/ 	.word	0x0003a980


	//   ....[18]....
        /*2c64*/ 	.word	0x0003aaf0


	//   ....[19]....
        /*2c68*/ 	.word	0x0003ab10


	//   ....[20]....
        /*2c6c*/ 	.word	0x0003ab40


	//   ....[21]....
        /*2c70*/ 	.word	0x0003aba0


	//   ....[22]....
        /*2c74*/ 	.word	0x0003acb0


	//   ....[23]....
        /*2c78*/ 	.word	0x0003acd0


	//   ....[24]....
        /*2c7c*/ 	.word	0x0003ad30


	//   ....[25]....
        /*2c80*/ 	.word	0x0003aef0


	//   ....[26]....
        /*2c84*/ 	.word	0x0003af10


	//   ....[27]....
        /*2c88*/ 	.word	0x0003af70


	//   ....[28]....
        /*2c8c*/ 	.word	0x0003afb0


	//   ....[29]....
        /*2c90*/ 	.word	0x0003b000


	//   ....[30]....
        /*2c94*/ 	.word	0x0003b080


	//   ....[31]....
        /*2c98*/ 	.word	0x0003b0f0


	//   ....[32]....
        /*2c9c*/ 	.word	0x0003b150


	//   ....[33]....
        /*2ca0*/ 	.word	0x0003b2a0


	//   ....[34]....
        /*2ca4*/ 	.word	0x0003b2c0


	//   ....[35]....
        /*2ca8*/ 	.word	0x0003b330


	//   ....[36]....
        /*2cac*/ 	.word	0x0003b370


	//   ....[37]....
        /*2cb0*/ 	.word	0x0003b420


	//   ....[38]....
        /*2cb4*/ 	.word	0x0003b490


	//   ....[39]....
        /*2cb8*/ 	.word	0x0003b5b0


	//   ....[40]....
        /*2cbc*/ 	.word	0x0003b600


	//   ....[41]....
        /*2cc0*/ 	.word	0x0003b640


	//   ....[42]....
        /*2cc4*/ 	.word	0x0003b740


	//   ....[43]....
        /*2cc8*/ 	.word	0x0003b780


	//   ....[44]....
        /*2ccc*/ 	.word	0x0003b870


	//   ....[45]....
        /*2cd0*/ 	.word	0x0003b8a0


	//   ....[46]....
        /*2cd4*/ 	.word	0x0003b990


	//   ....[47]....
        /*2cd8*/ 	.word	0x0003ba10


	//   ....[48]....
        /*2cdc*/ 	.word	0x0003ba30


	//   ....[49]....
        /*2ce0*/ 	.word	0x0003bb80


	//   ....[50]....
        /*2ce4*/ 	.word	0x0003bba0


	//   ....[51]....
        /*2ce8*/ 	.word	0x0003bc30


	//   ....[52]....
        /*2cec*/ 	.word	0x0003bc80


	//   ....[53]....
        /*2cf0*/ 	.word	0x0003bd30


	//   ....[54]....
        /*2cf4*/ 	.word	0x0003bde0


	//   ....[55]....
        /*2cf8*/ 	.word	0x0003bf60


	//   ....[56]....
        /*2cfc*/ 	.word	0x0003bf80


	//   ....[57]....
        /*2d00*/ 	.word	0x0003bfd0


	//   ....[58]....
        /*2d04*/ 	.word	0x0003c050


	//   ....[59]....
        /*2d08*/ 	.word	0x0003c090


	//   ....[60]....
        /*2d0c*/ 	.word	0x0003c0b0


	//   ....[61]....
        /*2d10*/ 	.word	0x0003c1f0


	//   ....[62]....
        /*2d14*/ 	.word	0x0003c360


	//----- nvinfo : EIATTR_VRC_CTA_INIT_COUNT
	.align		4
.L_41:
        /*2d18*/ 	.byte	0x02, 0x4a
	.zero		1
	.zero		1


	//----- nvinfo : EIATTR_EXIT_INSTR_OFFSETS
	.align		4
        /*2d1c*/ 	.byte	0x04, 0x1c
        /*2d1e*/ 	.short	(.L_43 - .L_42)


	//   ....[0]....
.L_42:
        /*2d20*/ 	.word	0x0004deb0


	//   ....[1]....
        /*2d24*/ 	.word	0x0004ded0


	//----- nvinfo : EIATTR_REQNTID
	.align		4
.L_43:
        /*2d28*/ 	.byte	0x04, 0x10
        /*2d2a*/ 	.short	(.L_45 - .L_44)
.L_44:
        /*2d2c*/ 	.word	0x00000020
        /*2d30*/ 	.word	0x00000001
        /*2d34*/ 	.word	0x00000001


	//----- nvinfo : EIATTR_CBANK_PARAM_SIZE
	.align		4
.L_45:
        /*2d38*/ 	.byte	0x03, 0x19
        /*2d3a*/ 	.short	0x0050


	//----- nvinfo : EIATTR_PARAM_CBANK
	.align		4
        /*2d3c*/ 	.byte	0x04, 0x0a
        /*2d3e*/ 	.short	(.L_47 - .L_46)
	.align		4
.L_46:
        /*2d40*/ 	.word	index@(.nv.constant0.matmul_kernel)
        /*2d44*/ 	.short	0x0380
        /*2d46*/ 	.short	0x0050


	//----- nvinfo : EIATTR_SW_WAR
	.align		4
.L_47:
        /*2d48*/ 	.byte	0x04, 0x36
        /*2d4a*/ 	.short	(.L_49 - .L_48)
.L_48:
        /*2d4c*/ 	.word	0x00000008
.L_49:


//--------------------- .nv.compat                --------------------------
	.section	.nv.compat,"",@"SHT_CUDA_COMPAT_INFO"
	.align	4
        /*0000*/ 	.byte	0x02, 0x02, 0x02, 0x00, 0x02, 0x05, 0x05, 0x00, 0x02, 0x03, 0x00, 0x00, 0x02, 0x06, 0x01, 0x00


//--------------------- .nv.callgraph             --------------------------
	.section	.nv.callgraph,"",@"SHT_CUDA_CALLGRAPH"
	.align	4
	.sectionentsize	8
	.align		4
        /*0000*/ 	.word	0x00000000
	.align		4
        /*0004*/ 	.word	0xffffffff
	.align		4
        /*0008*/ 	.word	0x00000000
	.align		4
        /*000c*/ 	.word	0xfffffffe
	.align		4
        /*0010*/ 	.word	0x00000000
	.align		4
        /*0014*/ 	.word	0xfffffffd
	.align		4
        /*0018*/ 	.word	0x00000000
	.align		4
        /*001c*/ 	.word	0xfffffffc


//--------------------- .text.matmul_kernel       --------------------------
	.section	.text.matmul_kernel,"ax",@progbits
	.align	128
        .global         matmul_kernel
        .type           matmul_kernel,@function
        .size           matmul_kernel,(.L_x_3 - matmul_kernel)
        .other          matmul_kernel,@"STO_CUDA_ENTRY STV_DEFAULT"
matmul_kernel:
.text.matmul_kernel:
[----:B------:R-:W0:Y:S08]  /*0000*/  LDC R1, c[0x0][0x37c] ;  /* 0x0000df00ff017b82 */ /* 0x000e300000000800 */
[----:B------:R-:W1:Y:S01]  /*0010*/  LDC.64 R2, c[0x0][0x398] ;  /* 0x0000e600ff027b82 */ /* 0x000e620000000a00 */
[----:B0-----:R-:W-:Y:S01]  /*0020*/  VIADD R1, R1, 0xffffdfe0 ;  /* 0xffffdfe001017836 */ /* 0x001fe20000000000 */
[----:B------:R-:W0:Y:S01]  /*0030*/  S2R R5, SR_CTAID.X ;  /* 0x0000000000057919 */ /* 0x000e220000002500 */
[----:B------:R-:W2:Y:S01]  /*0040*/  LDCU UR20, c[0x0][0x3a0] ;  /* 0x00007400ff1477ac */ /* 0x000ea20008000800 */
[----:B------:R-:W-:-:S02]  /*0050*/  CS2R R56, SRZ ;  /* 0x0000000000387805 */ /* 0x000fc4000001ff00 */
[----:B------:R-:W-:Y:S01]  /*0060*/  CS2R R58, SRZ ;  /* 0x00000000003a7805 */ /* 0x000fe2000001ff00 */
[----:B------:R-:W3:Y:S01]  /*0070*/  S2R R12, SR_TID.X ;  /* 0x00000000000c7919 */ /* 0x000ee20000002100 */
[----:B------:R-:W-:Y:S01]  /*0080*/  CS2R R52, SRZ ;  /* 0x0000000000347805 */ /* 0x000fe2000001ff00 */
[----:B------:R-:W4:Y:S01]  /*0090*/  S2UR UR4, SR_CgaCtaId ;  /* 0x00000000000479c3 */ /* 0x000f220000008800 */
[----:B------:R-:W-:Y:S02]  /*00a0*/  CS2R R54, SRZ ;  /* 0x0000000000367805 */ /* 0x000fe4000001ff00 */
[----:B------:R-:W-:Y:S02]  /*00b0*/  CS2R R48, SRZ ;  /* 0x0000000000307805 */ /* 0x000fe4000001ff00 */
[----:B------:R-:W-:Y:S02]  /*00c0*/  CS2R R50, SRZ ;  /* 0x0000000000327805 */ /* 0x000fe4000001ff00 */
[----:B------:R-:W-:-:S02]  /*00d0*/  CS2R R44, SRZ ;  /* 0x00000000002c7805 */ /* 0x000fc4000001ff00 */
[----:B------:R-:W-:Y:S02]  /*00e0*/  CS2R R46, SRZ ;  /* 0x00000000002e7805 */ /* 0x000fe4000001ff00 */
[----:B------:R-:W-:Y:S02]  /*00f0*/  CS2R R40, SRZ ;  /* 0x0000000000287805 */ /* 0x000fe4000001ff00 */
[----:B------:R-:W-:Y:S01]  /*0100*/  CS2R R42, SRZ ;  /* 0x00000000002a7805 */ /* 0x000fe2000001ff00 */
[----:B------:R-:W-:Y:S01]  /*0110*/  UMOV UR5, 0x400 ;  /* 0x0000040000057882 */ /* 0x000fe20000000000 */
[----:B------:R-:W3:Y:S01]  /*0120*/  LDCU.64 UR44, c[0x0][0x358] ;  /* 0x00006b00ff2c77ac */ /* 0x000ee20008000a00 */
[----:B--2---:R-:W-:Y:S01]  /*0130*/  UIADD3 UR20, UPT, UPT, UR20, 0x1f, URZ ;  /* 0x0000001f14147890 */ /* 0x004fe2000fffe0ff */
[----:B-1----:R-:W-:Y:S01]  /*0140*/  IMAD.MOV.U32 R25, RZ, RZ, R2 ;  /* 0x000000ffff197224 */ /* 0x002fe200078e0002 */
[----:B------:R1:W-:Y:S01]  /*0150*/  STL.64 [R1+0x60], R2 ;  /* 0x0000600201007387 */ /* 0x0003e20000100a00 */
[----:B------:R-:W-:Y:S01]  /*0160*/  IMAD.MOV.U32 R0, RZ, RZ, R3 ;  /* 0x000000ffff007224 */ /* 0x000fe200078e0003 */
[----:B------:R-:W-:-:S02]  /*0170*/  UISETP.GE.AND UP0, UPT, UR20, 0x20, UPT ;  /* 0x000000201400788c */ /* 0x000fc4000bf06270 */
[----:B------:R2:W-:Y:S01]  /*0180*/  STL [R1+0x1658], R25 ;  /* 0x0016581901007387 */ /* 0x0005e20000100800 */
[----:B------:R-:W-:Y:S01]  /*0190*/  VIADD R0, R0, 0x3f ;  /* 0x0000003f00007836 */ /* 0x000fe20000000000 */
[----:B----4-:R-:W-:Y:S02]  /*01a0*/  ULEA UR5, UR4, UR5, 0x18 ;  /* 0x0000000504057291 */ /* 0x010fe4000f8ec0ff */
[----:B------:R-:W-:Y:S01]  /*01b0*/  STL [R1+0x10], RZ ;  /* 0x000010ff01007387 */ /* 0x000fe20000100800 */
[----:B0-----:R-:W-:-:S03]  /*01c0*/  IABS R8, R5 ;  /* 0x0000000500087213 */ /* 0x001fc60000000000 */
[----:B------:R-:W-:Y:S01]  /*01d0*/  STL [R1+0x14], RZ ;  /* 0x000014ff01007387 */ /* 0x000fe20000100800 */
[----:B-1----:R-:W-:-:S03]  /*01e0*/  SHF.R.S32.HI R3, RZ, 0x1f, R0 ;  /* 0x0000001fff037819 */ /* 0x002fc60000011400 */
[----:B------:R-:W-:Y:S01]  /*01f0*/  STL [R1+0x18], RZ ;  /* 0x000018ff01007387 */ /* 0x000fe20000100800 */
[----:B------:R-:W-:-:S03]  /*0200*/  LEA.HI R3, R3, R0, RZ, 0x6 ;  /* 0x0000000003037211 */ /* 0x000fc600078f30ff */
[----:B------:R-:W-:Y:S01]  /*0210*/  STL [R1+0x1c], RZ ;  /* 0x00001cff01007387 */ /* 0x000fe20000100800 */
[----:B------:R-:W-:-:S03]  /*0220*/  SHF.R.S32.HI R3, RZ, 0x6, R3 ;  /* 0x00000006ff037819 */ /* 0x000fc60000011403 */
[----:B------:R-:W-:Y:S02]  /*0230*/  STL [R1+0x30], RZ ;  /* 0x000030ff01007387 */ /* 0x000fe40000100800 */
[----:B------:R-:W-:Y:S02]  /*0240*/  IMAD.SHL.U32 R4, R3, 0x8, RZ ;  /* 0x0000000803047824 */ /* 0x000fe400078e00ff */
[----:B------:R-:W-:Y:S03]  /*0250*/  STL [R1+0x34], RZ ;  /* 0x000034ff01007387 */ /* 0x000fe60000100800 */
[-C--:B------:R-:W-:Y:S01]  /*0260*/  IABS R7, R4.reuse ;  /* 0x0000000400077213 */ /* 0x080fe20000000000 */
[----:B------:R-:W-:Y:S01]  /*0270*/  STL [R1+0x38], RZ ;  /* 0x000038ff01007387 */ /* 0x000fe20000100800 */
[----:B------:R-:W-:Y:S02]  /*0280*/  IABS R10, R4 ;  /* 0x00000004000a7213 */ /* 0x000fe40000000000 */
[----:B------:R-:W0:Y:S01]  /*0290*/  I2F.RP R0, R7 ;  /* 0x0000000700007306 */ /* 0x000e220000209400 */
[----:B------:R-:W-:Y:S04]  /*02a0*/  STL [R1+0x3c], RZ ;  /* 0x00003cff01007387 */ /* 0x000fe80000100800 */
[----:B------:R-:W-:Y:S04]  /*02b0*/  STL [R1+0x50], RZ ;  /* 0x000050ff01007387 */ /* 0x000fe80000100800 */
[----:B------:R-:W-:Y:S04]  /*02c0*/  STL [R1+0x54], RZ ;  /* 0x000054ff01007387 */ /* 0x000fe80000100800 */
[----:B------:R-:W-:Y:S01]  /*02d0*/  STL [R1+0x58], RZ ;  /* 0x000058ff01007387 */ /* 0x000fe20000100800 */
[----:B0-----:R-:W0:Y:S03]  /*02e0*/  MUFU.RCP R0, R0 ;  /* 0x0000000000007308 */ /* 0x001e260000001000 */
[----:B------:R-:W-:Y:S04]  /*02f0*/  STL [R1+0x5c], RZ ;  /* 0x00005cff01007387 */ /* 0x000fe80000100800 */
[----:B------:R-:W-:Y:S04]  /*0300*/  STL [R1+0x7a0], RZ ;  /* 0x0007a0ff01007387 */ /* 0x000fe80000100800 */
[----:B------:R-:W-:Y:S04]  /*0310*/  STL [R1+0x7a4], RZ ;  /* 0x0007a4ff01007387 */ /* 0x000fe80000100800 */
[----:B------:R-:W-:Y:S01]  /*0320*/  STL [R1+0x7a8], RZ ;  /* 0x0007a8ff01007387 */ /* 0x000fe20000100800 */
[----:B0-----:R-:W-:-:S03]  /*0330*/  VIADD R2, R0, 0xffffffe ;  /* 0x0ffffffe00027836 */ /* 0x001fc60000000000 */
[----:B------:R-:W-:Y:S01]  /*0340*/  STL [R1+0x7ac], RZ ;  /* 0x0007acff01007387 */ /* 0x000fe20000100800 */
[----:B------:R-:W-:Y:S01]  /*0350*/  IMAD.MOV R0, RZ, RZ, -R10 ;  /* 0x000000ffff007224 */ /* 0x000fe200078e0a0a */
[----:B------:R0:W1:Y:S02]  /*0360*/  F2I.FTZ.U32.TRUNC.NTZ R3, R2 ;  /* 0x0000000200037305 */ /* 0x000064000021f000 */
[----:B------:R-:W-:Y:S04]  /*0370*/  STL [R1+0x170], RZ ;  /* 0x000170ff01007387 */ /* 0x000fe80000100800 */
[----:B------:R-:W-:Y:S04]  /*0380*/  STL [R1+0x174], RZ ;  /* 0x000174ff01007387 */ /* 0x000fe80000100800 */
[----:B------:R-:W-:Y:S01]  /*0390*/  STL [R1+0x178], RZ ;  /* 0x000178ff01007387 */ /* 0x000fe20000100800 */
[----:B0-----:R-:W-:-:S03]  /*03a0*/  IMAD.MOV.U32 R2, RZ, RZ, RZ ;  /* 0x000000ffff027224 */ /* 0x001fc600078e00ff */
[----:B------:R-:W-:Y:S01]  /*03b0*/  STL [R1+0x17c], RZ ;  /* 0x00017cff01007387 */ /* 0x000fe20000100800 */
[----:B-1----:R-:W-:-:S03]  /*03c0*/  IMAD.MOV R6, RZ, RZ, -R3 ;  /* 0x000000ffff067224 */ /* 0x002fc600078e0a03 */
[----:B------:R-:W-:Y:S01]  /*03d0*/  STL [R1+0x790], RZ ;  /* 0x000790ff01007387 */ /* 0x000fe20000100800 */
[----:B------:R-:W-:-:S03]  /*03e0*/  IMAD R9, R6, R7, RZ ;  /* 0x0000000706097224 */ /* 0x000fc600078e02ff */
[----:B------:R-:W-:Y:S01]  /*03f0*/  STL [R1+0x794], RZ ;  /* 0x000794ff01007387 */ /* 0x000fe20000100800 */
[----:B------:R-:W-:Y:S02]  /*0400*/  IMAD.MOV.U32 R6, RZ, RZ, R8 ;  /* 0x000000ffff067224 */ /* 0x000fe400078e0008 */
[----:B------:R-:W-:Y:S01]  /*0410*/  IMAD.HI.U32 R3, R3, R9, R2 ;  /* 0x0000000903037227 */ /* 0x000fe200078e0002 */
[----:B------:R-:W-:Y:S04]  /*0420*/  STL [R1+0x798], RZ ;  /* 0x000798ff01007387 */ /* 0x000fe80000100800 */
[----:B------:R-:W-:Y:S01]  /*0430*/  STL [R1+0x79c], RZ ;  /* 0x00079cff01007387 */ /* 0x000fe20000100800 */
[----:B------:R-:W-:-:S03]  /*0440*/  IMAD.HI.U32 R3, R3, R6, RZ ;  /* 0x0000000603037227 */ /* 0x000fc600078e00ff */
[----:B------:R-:W-:Y:S01]  /*0450*/  STL [R1+0x780], RZ ;  /* 0x000780ff01007387 */ /* 0x000fe20000100800 */
[----:B------:R-:W-:-:S03]  /*0460*/  IMAD R0, R3, R0, R6 ;  /* 0x0000000003007224 */ /* 0x000fc600078e0206 */
[----:B------:R-:W-:Y:S02]  /*0470*/  STL [R1+0x784], RZ ;  /* 0x000784ff01007387 */ /* 0x000fe40000100800 */
[----:B------:R-:W-:Y:S02]  /*0480*/  ISETP.GT.U32.AND P1, PT, R7, R0, PT ;  /* 0x000000000700720c */ /* 0x000fe40003f24070 */
[----:B------:R-:W-:Y:S04]  /*0490*/  STL [R1+0x788], RZ ;  /* 0x000788ff01007387 */ /* 0x000fe80000100800 */
[----:B------:R-:W-:Y:S04]  /*04a0*/  STL [R1+0x78c], RZ ;  /* 0x00078cff01007387 */ /* 0x000fe80000100800 */
[----:B------:R-:W-:Y:S03]  /*04b0*/  STL [R1+0x770], RZ ;  /* 0x000770ff01007387 */ /* 0x000fe60000100800 */
[----:B------:R-:W-:Y:S01]  /*04c0*/  @!P1 IMAD.IADD R0, R0, 0x1, -R7 ;  /* 0x0000000100009824 */ /* 0x000fe200078e0a07 */
[----:B------:R-:W-:Y:S01]  /*04d0*/  STL [R1+0x774], RZ ;  /* 0x000774ff01007387 */ /* 0x000fe20000100800 */
[----:B------:R-:W-:Y:S01]  /*04e0*/  @!P1 VIADD R3, R3, 0x1 ;  /* 0x0000000103039836 */ /* 0x000fe20000000000 */
[----:B------:R-:W-:-:S02]  /*04f0*/  ISETP.NE.AND P1, PT, R4, RZ, PT ;  /* 0x000000ff0400720c */ /* 0x000fc40003f25270 */
[----:B------:R-:W-:Y:S01]  /*0500*/  STL [R1+0x778], RZ ;  /* 0x000778ff01007387 */ /* 0x000fe20000100800 */
[----:B------:R-:W-:Y:S02]  /*0510*/  ISETP.GE.U32.AND P0, PT, R0, R7, PT ;  /* 0x000000070000720c */ /* 0x000fe40003f06070 */
[----:B------:R-:W-:Y:S01]  /*0520*/  LOP3.LUT R0, R5, R4, RZ, 0x3c, !PT ;  /* 0x0000000405007212 */ /* 0x000fe200078e3cff */
[----:B------:R-:W-:Y:S03]  /*0530*/  STL [R1+0x77c], RZ ;  /* 0x00077cff01007387 */ /* 0x000fe60000100800 */
[----:B------:R-:W-:Y:S01]  /*0540*/  ISETP.GE.AND P2, PT, R0, RZ, PT ;  /* 0x000000ff0000720c */ /* 0x000fe20003f46270 */
[----:B------:R-:W-:Y:S01]  /*0550*/  STL [R1+0x760], RZ ;  /* 0x000760ff01007387 */ /* 0x000fe20000100800 */
[----:B------:R-:W-:-:S03]  /*0560*/  VIADD R0, R25, 0xff ;  /* 0x000000ff19007836 */ /* 0x000fc60000000000 */
[----:B------:R-:W-:Y:S02]  /*0570*/  STL [R1+0x764], RZ ;  /* 0x000764ff01007387 */ /* 0x000fe40000100800 */
[----:B------:R-:W-:Y:S02]  /*0580*/  @P0 VIADD R3, R3, 0x1 ;  /* 0x0000000103030836 */ /* 0x000fe40000000000 */
[----:B------:R-:W-:Y:S02]  /*0590*/  STL [R1+0x768], RZ ;  /* 0x000768ff01007387 */ /* 0x000fe40000100800 */
[----:B------:R-:W-:Y:S01]  /*05a0*/  IMAD.MOV.U32 R2, RZ, RZ, R3 ;  /* 0x000000ffff027224 */ /* 0x000fe200078e0003 */
[----:B------:R-:W-:Y:S01]  /*05b0*/  SHF.R.S32.HI R3, RZ, 0x1f, R0 ;  /* 0x0000001fff037819 */ /* 0x000fe20000011400 */
[----:B------:R-:W-:Y:S02]  /*05c0*/  STL [R1+0x76c], RZ ;  /* 0x00076cff01007387 */ /* 0x000fe40000100800 */
[----:B------:R-:W-:Y:S01]  /*05d0*/  @!P2 IMAD.MOV R2, RZ, RZ, -R2 ;  /* 0x000000ffff02a224 */ /* 0x000fe200078e0a02 */
[----:B------:R-:W-:Y:S01]  /*05e0*/  @!P1 LOP3.LUT R2, RZ, R4, RZ, 0x33, !PT ;  /* 0x00000004ff029212 */ /* 0x000fe200078e33ff */
[----:B------:R-:W-:Y:S01]  /*05f0*/  STL [R1+0x750], RZ ;  /* 0x000750ff01007387 */ /* 0x000fe20000100800 */
[----:B------:R-:W-:-:S03]  /*0600*/  LEA.HI R3, R3, R0, RZ, 0x8 ;  /* 0x0000000003037211 */ /* 0x000fc600078f40ff */
[----:B------:R-:W-:Y:S01]  /*0610*/  STL [R1+0x754], RZ ;  /* 0x000754ff01007387 */ /* 0x000fe20000100800 */
[----:B------:R-:W-:Y:S02]  /*0620*/  IMAD.SHL.U32 R6, R2, 0x8, RZ ;  /* 0x0000000802067824 */ /* 0x000fe400078e00ff */
[----:B------:R-:W-:Y:S01]  /*0630*/  IMAD.MOV R2, RZ, RZ, -R2 ;  /* 0x000000ffff027224 */ /* 0x000fe200078e0a02 */
[----:B------:R-:W-:Y:S02]  /*0640*/  STL [R1+0x758], RZ ;  /* 0x000758ff01007387 */ /* 0x000fe40000100800 */
[----:B------:R-:W-:Y:S01]  /*0650*/  LEA.HI.SX32 R3, R3, -R6, 0x18 ;  /* 0x8000000603037211 */ /* 0x000fe200078fc2ff */
[----:B------:R-:W-:Y:S01]  /*0660*/  IMAD R4, R4, R2, R5 ;  /* 0x0000000204047224 */ /* 0x000fe200078e0205 */
[----:B------:R-:W-:Y:S02]  /*0670*/  STL [R1+0x75c], RZ ;  /* 0x00075cff01007387 */ /* 0x000fe40000100800 */
[----:B------:R-:W-:-:S02]  /*0680*/  VIMNMX R11, PT, PT, R3, 0x8, PT ;  /* 0x00000008030b7848 */ /* 0x000fc40003fe0100 */
[----:B------:R-:W-:Y:S01]  /*0690*/  STL [R1+0x740], RZ ;  /* 0x000740ff01007387 */ /* 0x000fe20000100800 */
[----:B------:R-:W-:Y:S02]  /*06a0*/  IABS R9, R4 ;  /* 0x0000000400097213 */ /* 0x000fe40000000000 */
[----:B------:R-:W-:Y:S01]  /*06b0*/  IABS R7, R11 ;  /* 0x0000000b00077213 */ /* 0x000fe20000000000 */
[----:B------:R-:W-:Y:S03]  /*06c0*/  STL [R1+0x744], RZ ;  /* 0x000744ff01007387 */ /* 0x000fe60000100800 */
        /* <DEDUP_REMOVED lines=11> */
[----:B------:R-:W-:Y:S04]  /*0780*/  STL [R1+0x168], RZ ;  /* 0x000168ff01007387 */ /* 0x000fe80000100800 */
[----:B------:R-:W-:Y:S01]  /*0790*/  STL [R1+0x16c], RZ ;  /* 0x00016cff01007387 */ /* 0x000fe20000100800 */
[----:B------:R-:W0:Y:S03]  /*07a0*/  F2I.FTZ.U32.TRUNC.NTZ R3, R3 ;  /* 0x0000000300037305 */ /* 0x000e26000021f000 */
[----:B------:R-:W-:Y:S04]  /*07b0*/  STL [R1+0x720], RZ ;  /* 0x000720ff01007387 */ /* 0x000fe80000100800 */
[----:B------:R-:W-:Y:S04]  /*07c0*/  STL [R1+0x724], RZ ;  /* 0x000724ff01007387 */ /* 0x000fe80000100800 */
[----:B------:R-:W-:Y:S04]  /*07d0*/  STL [R1+0x728], RZ ;  /* 0x000728ff01007387 */ /* 0x000fe80000100800 */
[----:B------:R-:W-:Y:S01]  /*07e0*/  STL [R1+0x72c], RZ ;  /* 0x00072cff01007387 */ /* 0x000fe20000100800 */
[----:B0-----:R-:W-:-:S03]  /*07f0*/  IMAD.MOV R8, RZ, RZ, -R3 ;  /* 0x000000ffff087224 */ /* 0x001fc600078e0a03 */
[----:B------:R-:W-:Y:S01]  /*0800*/  STL [R1+0x710], RZ ;  /* 0x000710ff01007387 */ /* 0x000fe20000100800 */
[----:B------:R-:W-:Y:S01]  /*0810*/  IMAD.MOV.U32 R2, RZ, RZ, R8 ;  /* 0x000000ffff027224 */ /* 0x000fe200078e0008 */
[----:B------:R-:W-:Y:S02]  /*0820*/  IABS R8, R11 ;  /* 0x0000000b00087213 */ /* 0x000fe40000000000 */
[----:B------:R-:W-:Y:S01]  /*0830*/  STL [R1+0x714], RZ ;  /* 0x000714ff01007387 */ /* 0x000fe20000100800 */
[----:B------:R-:W-:Y:S02]  /*0840*/  IMAD R5, R2, R7, RZ ;  /* 0x0000000702057224 */ /* 0x000fe400078e02ff */
[----:B------:R-:W-:Y:S01]  /*0850*/  IMAD.MOV.U32 R2, RZ, RZ, RZ ;  /* 0x000000ffff027224 */ /* 0x000fe200078e00ff */
[----:B------:R-:W-:Y:S03]  /*0860*/  STL [R1+0x718], RZ ;  /* 0x000718ff01007387 */ /* 0x000fe60000100800 */
[----:B------:R-:W-:Y:S01]  /*0870*/  IMAD.HI.U32 R2, R3, R5, R2 ;  /* 0x0000000503027227 */ /* 0x000fe200078e0002 */
[----:B------:R-:W-:Y:S03]  /*0880*/  STL [R1+0x71c], RZ ;  /* 0x00071cff01007387 */ /* 0x000fe60000100800 */
[----:B------:R-:W-:Y:S01]  /*0890*/  IMAD.MOV R3, RZ, RZ, -R8 ;  /* 0x000000ffff037224 */ /* 0x000fe200078e0a08 */
[----:B------:R-:W-:Y:S01]  /*08a0*/  STL [R1+0x700], RZ ;  /* 0x000700ff01007387 */ /* 0x000fe20000100800 */
[----:B------:R-:W-:-:S03]  /*08b0*/  IMAD.HI.U32 R0, R2, R9, RZ ;  /* 0x0000000902007227 */ /* 0x000fc600078e00ff */
[----:B------:R-:W-:Y:S01]  /*08c0*/  STL [R1+0x704], RZ ;  /* 0x000704ff01007387 */ /* 0x000fe20000100800 */
[----:B------:R-:W-:Y:S01]  /*08d0*/  IMAD R2, R0, R3, R9 ;  /* 0x0000000300027224 */ /* 0x000fe200078e0209 */
[----:B---3--:R-:W-:Y:S02]  /*08e0*/  LOP3.LUT R3, R12, 0x1f, RZ, 0xc0, !PT ;  /* 0x0000001f0c037812 */ /* 0x008fe400078ec0ff */
[----:B------:R-:W-:Y:S01]  /*08f0*/  CS2R R8, SRZ ;  /* 0x0000000000087805 */ /* 0x000fe2000001ff00 */
[----:B------:R-:W-:Y:S01]  /*0900*/  STL [R1+0x708], RZ ;  /* 0x000708ff01007387 */ /* 0x000fe20000100800 */
[----:B------:R-:W-:-:S03]  /*0910*/  ISETP.GT.U32.AND P1, PT, R7, R2, PT ;  /* 0x000000020700720c */ /* 0x000fc60003f24070 */
[----:B------:R-:W-:Y:S04]  /*0920*/  STL [R1+0x70c], RZ ;  /* 0x00070cff01007387 */ /* 0x000fe80000100800 */
[----:B------:R-:W-:Y:S04]  /*0930*/  STL [R1+0x6f0], RZ ;  /* 0x0006f0ff01007387 */ /* 0x000fe80000100800 */
[----:B------:R-:W-:Y:S02]  /*0940*/  STL [R1+0x6f4], RZ ;  /* 0x0006f4ff01007387 */ /* 0x000fe40000100800 */
[----:B------:R-:W-:-:S02]  /*0950*/  @!P1 IMAD.IADD R2, R2, 0x1, -R7 ;  /* 0x0000000102029824 */ /* 0x000fc400078e0a07 */
[----:B------:R-:W-:Y:S01]  /*0960*/  STL [R1+0x6f8], RZ ;  /* 0x0006f8ff01007387 */ /* 0x000fe20000100800 */
[----:B------:R-:W-:Y:S01]  /*0970*/  @!P1 VIADD R0, R0, 0x1 ;  /* 0x0000000100009836 */ /* 0x000fe20000000000 */
[----:B------:R-:W-:Y:S02]  /*0980*/  ISETP.NE.AND P1, PT, R11, RZ, PT ;  /* 0x000000ff0b00720c */ /* 0x000fe40003f25270 */
[----:B------:R-:W-:Y:S01]  /*0990*/  STL [R1+0x6fc], RZ ;  /* 0x0006fcff01007387 */ /* 0x000fe20000100800 */
[----:B------:R-:W-:Y:S02]  /*09a0*/  ISETP.GE.U32.AND P0, PT, R2, R7, PT ;  /* 0x000000070200720c */ /* 0x000fe40003f06070 */
[----:B------:R-:W-:Y:S01]  /*09b0*/  LOP3.LUT R2, R4, R11, RZ, 0x3c, !PT ;  /* 0x0000000b04027212 */ /* 0x000fe200078e3cff */
[----:B------:R-:W-:Y:S03]  /*09c0*/  STL [R1+0x6e0], RZ ;  /* 0x0006e0ff01007387 */ /* 0x000fe60000100800 */
[----:B------:R-:W-:Y:S01]  /*09d0*/  ISETP.GE.AND P2, PT, R2, RZ, PT ;  /* 0x000000ff0200720c */ /* 0x000fe20003f46270 */
[----:B------:R-:W-:Y:S04]  /*09e0*/  STL [R1+0x6e4], RZ ;  /* 0x0006e4ff01007387 */ /* 0x000fe80000100800 */
[----:B------:R-:W-:Y:S02]  /*09f0*/  STL [R1+0x6e8], RZ ;  /* 0x0006e8ff01007387 */ /* 0x000fe40000100800 */
[----:B------:R-:W-:-:S02]  /*0a00*/  @P0 VIADD R0, R0, 0x1 ;  /* 0x0000000100000836 */ /* 0x000fc40000000000 */
[----:B------:R-:W-:Y:S04]  /*0a10*/  STL [R1+0x6ec], RZ ;  /* 0x0006ecff01007387 */ /* 0x000fe80000100800 */
[----:B------:R-:W-:Y:S01]  /*0a20*/  STL [R1+0x6d0], RZ ;  /* 0x0006d0ff01007387 */ /* 0x000fe20000100800 */
[----:B------:R-:W-:Y:S01]  /*0a30*/  @!P2 IMAD.MOV R0, RZ, RZ, -R0 ;  /* 0x000000ffff00a224 */ /* 0x000fe200078e0a00 */
[----:B------:R-:W-:Y:S02]  /*0a40*/  @!P1 LOP3.LUT R0, RZ, R11, RZ, 0x33, !PT ;  /* 0x0000000bff009212 */ /* 0x000fe400078e33ff */
[----:B------:R-:W-:Y:S03]  /*0a50*/  STL [R1+0x6d4], RZ ;  /* 0x0006d4ff01007387 */ /* 0x000fe60000100800 */
[----:B------:R-:W-:Y:S01]  /*0a60*/  IMAD.MOV R2, RZ, RZ, -R0 ;  /* 0x000000ffff027224 */ /* 0x000fe200078e0a00 */
[----:B------:R-:W-:Y:S01]  /*0a70*/  STL [R1+0x6d8], RZ ;  /* 0x0006d8ff01007387 */ /* 0x000fe20000100800 */
[----:B------:R-:W-:-:S02]  /*0a80*/  IMAD.SHL.U32 R0, R0, 0x40, RZ ;  /* 0x0000004000007824 */ /* 0x000fc400078e00ff */
[----:B------:R-:W-:Y:S01]  /*0a90*/  IMAD R2, R11, R2, R4 ;  /* 0x000000020b027224 */ /* 0x000fe200078e0204 */
[----:B------:R-:W-:Y:S01]  /*0aa0*/  STL [R1+0x6dc], RZ ;  /* 0x0006dcff01007387 */ /* 0x000fe20000100800 */
[C---:B------:R-:W-:Y:S01]  /*0ab0*/  VIADD R12, R0.reuse, 0x1 ;  /* 0x00000001000c7836 */ /* 0x040fe20000000000 */
[----:B------:R-:W-:Y:S01]  /*0ac0*/  CS2R R10, SRZ ;  /* 0x00000000000a7805 */ /* 0x000fe2000001ff00 */
[C---:B------:R-:W-:Y:S01]  /*0ad0*/  VIADD R14, R0.reuse, 0x2 ;  /* 0x00000002000e7836 */ /* 0x040fe20000000000 */
[----:B------:R-:W-:Y:S01]  /*0ae0*/  STL [R1+0x6c0], RZ ;  /* 0x0006c0ff01007387 */ /* 0x000fe20000100800 */
[----:B------:R-:W-:Y:S01]  /*0af0*/  VIADD R13, R0, 0x3 ;  /* 0x00000003000d7836 */ /* 0x000fe20000000000 */
[----:B------:R-:W-:Y:S01]  /*0b00*/  CS2R R4, SRZ ;  /* 0x0000000000047805 */ /* 0x000fe2000001ff00 */
[----:B------:R-:W-:Y:S01]  /*0b10*/  IMAD.IADD R2, R6, 0x1, R2 ;  /* 0x0000000106027824 */ /* 0x000fe200078e0202 */
[----:B------:R-:W-:Y:S01]  /*0b20*/  STL [R1+0x6c4], RZ ;  /* 0x0006c4ff01007387 */ /* 0x000fe20000100800 */
[----:B------:R-:W-:Y:S01]  /*0b30*/  VIADD R37, R0, 0x1d ;  /* 0x0000001d00257836 */ /* 0x000fe20000000000 */
[----:B------:R-:W-:Y:S01]  /*0b40*/  CS2R R6, SRZ ;  /* 0x0000000000067805 */ /* 0x000fe2000001ff00 */
[----:B------:R-:W-:Y:S01]  /*0b50*/  IMAD R2, R2, 0x100, R3 ;  /* 0x0000010002027824 */ /* 0x000fe200078e0203 */
[----:B------:R-:W-:Y:S01]  /*0b60*/  STL [R1+0x6c8], RZ ;  /* 0x0006c8ff01007387 */ /* 0x000fe20000100800 */
[----:B------:R-:W-:-:S02]  /*0b70*/  VIADD R24, R0, 0x1e ;  /* 0x0000001e00187836 */ /* 0x000fc40000000000 */
[----:B--2---:R-:W-:Y:S01]  /*0b80*/  VIADD R25, R2, 0x20 ;  /* 0x0000002002197836 */ /* 0x004fe20000000000 */
[----:B------:R-:W-:Y:S01]  /*0b90*/  STL [R1+0x6cc], RZ ;  /* 0x0006ccff01007387 */ /* 0x000fe20000100800 */
[C---:B------:R-:W-:Y:S02]  /*0ba0*/  VIADD R39, R0.reuse, 0x1f ;  /* 0x0000001f00277836 */ /* 0x040fe40000000000 */
[C---:B------:R-:W-:Y:S01]  /*0bb0*/  VIADD R29, R0.reuse, 0x21 ;  /* 0x00000021001d7836 */ /* 0x040fe20000000000 */
[----:B------:R-:W-:Y:S01]  /*0bc0*/  STL [R1+0x150], RZ ;  /* 0x000150ff01007387 */ /* 0x000fe20000100800 */
[C---:B------:R-:W-:Y:S02]  /*0bd0*/  VIADD R34, R0.reuse, 0x22 ;  /* 0x0000002200227836 */ /* 0x040fe40000000000 */
[C---:B------:R-:W-:Y:S01]  /*0be0*/  VIADD R36, R0.reuse, 0x23 ;  /* 0x0000002300247836 */ /* 0x040fe20000000000 */
[----:B------:R-:W-:Y:S01]  /*0bf0*/  STL [R1+0x154], RZ ;  /* 0x000154ff01007387 */ /* 0x000fe20000100800 */
[----:B------:R-:W-:-:S02]  /*0c00*/  VIADD R20, R0, 0x24 ;  /* 0x0000002400147836 */ /* 0x000fc40000000000 */
[C---:B------:R-:W-:Y:S01]  /*0c10*/  VIADD R22, R0.reuse, 0x25 ;  /* 0x0000002500167836 */ /* 0x040fe20000000000 */
        /* <DEDUP_REMOVED lines=28> */
[----:B------:R-:W-:-:S03]  /*0de0*/  VIADD R3, R0, 0x3e ;  /* 0x0000003e00037836 */ /* 0x000fc60000000000 */
[----:B------:R-:W-:Y:S04]  /*0df0*/  STL [R1+0x690], RZ ;  /* 0x000690ff01007387 */ /* 0x000fe80000100800 */
        /* <DEDUP_REMOVED lines=387> */
[----:B------:R-:W-:Y:S04]  /*2630*/  STL [R1], RZ ;  /* 0x000000ff01007387 */ /* 0x000fe80000100800 */
[----:B------:R-:W-:Y:S04]  /*2640*/  STL [R1+0x4], RZ ;  /* 0x000004ff01007387 */ /* 0x000fe80000100800 */
[----:B------:R-:W-:Y:S04]  /*2650*/  STL [R1+0x8], RZ ;  /* 0x000008ff01007387 */ /* 0x000fe80000100800 */
[----:B------:R-:W-:Y:S04]  /*2660*/  STL [R1+0xc], RZ ;  /* 0x00000cff01007387 */ /* 0x000fe80000100800 */
[----:B------:R-:W-:Y:S04]  /*2670*/  STL [R1+0x874], R0 ;  /* 0x0008740001007387 */ /* 0x000fe80000100800 */
[----:B------:R0:W-:Y:S04]  /*2680*/  STL [R1+0x83c], R12 ;  /* 0x00083c0c01007387 */ /* 0x0001e80000100800 */
[----:B------:R1:W-:Y:S04]  /*2690*/  STL [R1+0x838], R14 ;  /* 0x0008380e01007387 */ /* 0x0003e80000100800 */
[----:B------:R2:W-:Y:S01]  /*26a0*/  STL [R1+0x834], R13 ;  /* 0x0008340d01007387 */ /* 0x0005e20000100800 */
[----:B0-----:R-:W-:-:S02]  /*26b0*/  VIADD R12, R0, 0x4 ;  /* 0x00000004000c7836 */ /* 0x001fc40000000000 */
[----:B-1----:R-:W-:-:S03]  /*26c0*/  VIADD R14, R0, 0x5 ;  /* 0x00000005000e7836 */ /* 0x002fc60000000000 */
[----:B------:R0:W-:Y:S01]  /*26d0*/  STL [R1+0x830], R12 ;  /* 0x0008300c01007387 */ /* 0x0001e20000100800 */
[----:B--2---:R-:W-:-:S03]  /*26e0*/  VIADD R13, R0, 0x6 ;  /* 0x00000006000d7836 */ /* 0x004fc60000000000 */
[----:B------:R1:W-:Y:S04]  /*26f0*/  STL [R1+0x82c], R14 ;  /* 0x00082c0e01007387 */ /* 0x0003e80000100800 */
[----:B------:R2:W-:Y:S01]  /*2700*/  STL [R1+0x828], R13 ;  /* 0x0008280d01007387 */ /* 0x0005e20000100800 */
[C---:B0-----:R-:W-:Y:S02]  /*2710*/  VIADD R12, R0.reuse, 0x7 ;  /* 0x00000007000c7836 */ /* 0x041fe40000000000 */
        /* <DEDUP_REMOVED lines=44> */
[C---:B--2---:R-:W-:Y:S02]  /*29e0*/  VIADD R13, R0.reuse, 0x28 ;  /* 0x00000028000d7836 */ /* 0x044fe40000000000 */
[----:B0-----:R-:W-:-:S05]  /*29f0*/  VIADD R12, R0, 0x20 ;  /* 0x00000020000c7836 */ /* 0x001fca0000000000 */
[----:B------:R0:W-:Y:S04]  /*2a00*/  STL [R1+0x7c0], R12 ;  /* 0x0007c00c01007387 */ /* 0x0001e80000100800 */
[----:B------:R1:W-:Y:S04]  /*2a10*/  STL [R1+0x74], R14 ;  /* 0x0000740e01007387 */ /* 0x0003e80000100800 */
[----:B------:R2:W-:Y:S01]  /*2a20*/  STL [R1+0x70], R13 ;  /* 0x0000700d01007387 */ /* 0x0005e20000100800 */
[C---:B0-----:R-:W-:Y:S02]  /*2a30*/  VIADD R12, R0.reuse, 0x29 ;  /* 0x00000029000c7836 */ /* 0x041fe40000000000 */
[----:B-1----:R-:W-:-:S03]  /*2a40*/  VIADD R14, R0, 0x3b ;  /* 0x0000003b000e7836 */ /* 0x002fc60000000000 */
[----:B------:R0:W-:Y:S01]  /*2a50*/  STL [R1+0x6c], R12 ;  /* 0x00006c0c01007387 */ /* 0x0001e20000100800 */
[----:B--2---:R-:W-:-:S03]  /*2a60*/  VIADD R13, R0, 0x3c ;  /* 0x0000003c000d7836 */ /* 0x004fc60000000000 */
[----:B------:R-:W-:Y:S04]  /*2a70*/  STL [R1+0xb78], R2 ;  /* 0x000b780201007387 */ /* 0x000fe80000100800 */
[----:B------:R1:W-:Y:S01]  /*2a80*/  STL [R1+0xb94], R25 ;  /* 0x000b941901007387 */ /* 0x0003e20000100800 */
[C---:B0-----:R-:W-:Y:S02]  /*2a90*/  VIADD R12, R0.reuse, 0x3d ;  /* 0x0000003d000c7836 */ /* 0x041fe40000000000 */
[----:B------:R-:W-:Y:S02]  /*2aa0*/  VIADD R0, R0, 0x3f ;  /* 0x0000003f00007836 */ /* 0x000fe40000000000 */
[----:B-1----:R-:W-:-:S05]  /*2ab0*/  VIADD R25, R2, 0x40 ;  /* 0x0000004002197836 */ /* 0x002fca0000000000 */
[----:B------:R0:W-:Y:S02]  /*2ac0*/  STL [R1+0xb90], R25 ;  /* 0x000b901901007387 */ /* 0x0001e40000100800 */
[----:B0-----:R-:W-:-:S05]  /*2ad0*/  VIADD R25, R2, 0x60 ;  /* 0x0000006002197836 */ /* 0x001fca0000000000 */
[----:B------:R0:W-:Y:S02]  /*2ae0*/  STL [R1+0xb8c], R25 ;  /* 0x000b8c1901007387 */ /* 0x0001e40000100800 */
[----:B0-----:R-:W-:-:S05]  /*2af0*/  VIADD R25, R2, 0x80 ;  /* 0x0000008002197836 */ /* 0x001fca0000000000 */
[----:B------:R0:W-:Y:S02]  /*2b00*/  STL [R1+0xb88], R25 ;  /* 0x000b881901007387 */ /* 0x0001e40000100800 */
[----:B0-----:R-:W-:-:S05]  /*2b10*/  VIADD R25, R2, 0xa0 ;  /* 0x000000a002197836 */ /* 0x001fca0000000000 */
[----:B------:R0:W-:Y:S02]  /*2b20*/  STL [R1+0xb84], R25 ;  /* 0x000b841901007387 */ /* 0x0001e40000100800 */
[C---:B0-----:R-:W-:Y:S02]  /*2b30*/  VIADD R25, R2.reuse, 0xc0 ;  /* 0x000000c002197836 */ /* 0x041fe40000000000 */
[----:B------:R-:W-:-:S03]  /*2b40*/  VIADD R2, R2, 0xe0 ;  /* 0x000000e002027836 */ /* 0x000fc60000000000 */
[----:B------:R0:W-:Y:S04]  /*2b50*/  STL [R1+0xb80], R25 ;  /* 0x000b801901007387 */ /* 0x0001e80000100800 */
[----:B0-----:R0:W5:Y:S04]  /*2b60*/  LDL.LU R25, [R1+0x1658] ;  /* 0x0016580001197983 */ /* 0x0011680000300800 */
[----:B------:R0:W-:Y:S01]  /*2b70*/  STL [R1+0xb7c], R2 ;  /* 0x000b7c0201007387 */ /* 0x0001e20000100800 */
[----:B------:R-:W-:Y:S05]  /*2b80*/  BRA.U !UP0, `(.L_x_0) ;  /* 0x000002c108c47547 */ /* 0x000fea000b800000 */
[----:B------:R-:W2:Y:S01]  /*2b90*/  LDL.LU R43, [R1+0x7c0] ;  /* 0x0007c000012b7983 */ /* 0x000ea20000300800 */
[----:B------:R-:W-:Y:S01]  /*2ba0*/  IMAD.MOV.U32 R4, RZ, RZ, RZ ;  /* 0x000000ffff047224 */ /* 0x000fe200078e00ff */
[----:B------:R-:W-:Y:S02]  /*2bb0*/  IABS R6, R0 ;  /* 0x0000000000067213 */ /* 0x000fe40000000000 */
[----:B------:R-:W-:Y:S01]  /*2bc0*/  IABS R7, R12 ;  /* 0x0000000c00077213 */ /* 0x000fe20000000000 */
[----:B0-----:R-:W3:Y:S01]  /*2bd0*/  LDL.LU R2, [R1+0x70] ;  /* 0x0000700001027983 */ /* 0x001ee20000300800 */
[----:B------:R-:W-:Y:S02]  /*2be0*/  ISETP.GE.AND P2, PT, R0, RZ, PT ;  /* 0x000000ff0000720c */ /* 0x000fe40003f46270 */
[----:B------:R-:W-:Y:S01]  /*2bf0*/  ISETP.GE.AND P3, PT, R3, RZ, PT ;  /* 0x000000ff0300720c */ /* 0x000fe20003f66270 */
[----:B------:R-:W4:Y:S01]  /*2c00*/  LDL R42, [R1+0x64] ;  /* 0x00006400012a7983 */ /* 0x000f220000100800 */
[----:B------:R-:W-:Y:S01]  /*2c10*/  IMAD.MOV.U32 R47, RZ, RZ, R20 ;  /* 0x000000ffff2f7224 */ /* 0x000fe200078e0014 */
[----:B------:R-:W-:Y:S01]  /*2c20*/  IABS R20, R15 ;  /* 0x0000000f00147213 */ /* 0x000fe20000000000 */
[----:B------:R-:W-:Y:S01]  /*2c30*/  IMAD.MOV.U32 R41, RZ, RZ, R61 ;  /* 0x000000ffff297224 */ /* 0x000fe200078e003d */
[----:B------:R-:W-:Y:S01]  /*2c40*/  IABS R61, R14 ;  /* 0x0000000e003d7213 */ /* 0x000fe20000000000 */
[----:B------:R-:W-:Y:S01]  /*2c50*/  IMAD.MOV.U32 R40, RZ, RZ, R22 ;  /* 0x000000ffff287224 */ /* 0x000fe200078e0016 */
[----:B------:R-:W-:Y:S01]  /*2c60*/  IABS R22, R16 ;  /* 0x0000001000167213 */ /* 0x000fe20000000000 */
[----:B------:R-:W-:Y:S01]  /*2c70*/  IMAD.MOV.U32 R46, RZ, RZ, R47 ;  /* 0x000000ffff2e7224 */ /* 0x000fe200078e002f */
[----:B------:R-:W0:Y:S01]  /*2c80*/  LDCU UR4, c[0x0][0x3ac] ;  /* 0x00007580ff0477ac */ /* 0x000e220008000800 */
[----:B------:R-:W-:-:S02]  /*2c90*/  IMAD.MOV.U32 R44, RZ, RZ, R40 ;  /* 0x000000ffff2c7224 */ /* 0x000fc400078e0028 */
[----:B------:R-:W-:Y:S01]  /*2ca0*/  IMAD.MOV.U32 R55, RZ, RZ, R34 ;  /* 0x000000ffff377224 */ /* 0x000fe200078e0022 */
[----:B------:R-:W1:Y:S01]  /*2cb0*/  LDCU.64 UR30, c[0x0][0x388] ;  /* 0x00007100ff1e77ac */ /* 0x000e620008000a00 */
[----:B------:R-:W-:Y:S02]  /*2cc0*/  IMAD.MOV.U32 R57, RZ, RZ, R33 ;  /* 0x000000ffff397224 */ /* 0x000fe400078e0021 */
[----:B------:R-:W-:Y:S01]  /*2cd0*/  IMAD.MOV.U32 R50, RZ, RZ, R39 ;  /* 0x000000ffff327224 */ /* 0x000fe200078e0027 */
[----:B------:R-:W0:Y:S01]  /*2ce0*/  LDCU UR21, c[0x0][0x3b0] ;  /* 0x00007600ff1577ac */ /* 0x000e220008000800 */
        /* <DEDUP_REMOVED lines=23> */
[----:B----4-:R-:W-:Y:S01]  /*2e60*/  IABS R48, R42 ;  /* 0x0000002a00307213 */ /* 0x010fe20000000000 */
[----:B---3--:R-:W-:-:S02]  /*2e70*/  IMAD.MOV.U32 R42, RZ, RZ, R2 ;  /* 0x000000ffff2a7224 */ /* 0x008fc400078e0002 */
[----:B--2---:R-:W-:Y:S01]  /*2e80*/  IMAD.MOV.U32 R40, RZ, RZ, R43 ;  /* 0x000000ffff287224 */ /* 0x004fe200078e002b */
[----:B------:R-:W2:Y:S01]  /*2e90*/  I2F.RP R2, R48 ;  /* 0x0000003000027306 */ /* 0x000ea20000209400 */
[----:B------:R-:W-:Y:S02]  /*2ea0*/  IMAD.MOV.U32 R47, RZ, RZ, R42 ;  /* 0x000000ffff2f7224 */ /* 0x000fe400078e002a */
[----:B-----5:R-:W-:Y:S01]  /*2eb0*/  IMAD.MOV.U32 R42, RZ, RZ, R25 ;  /* 0x000000ffff2a7224 */ /* 0x020fe200078e0019 */
[----:B------:R-:W-:Y:S01]  /*2ec0*/  IABS R25, R18 ;  /* 0x0000001200197213 */ /* 0x000fe20000000000 */
[----:B------:R-:W-:Y:S01]  /*2ed0*/  IMAD.MOV.U32 R43, RZ, RZ, R24 ;  /* 0x000000ffff2b7224 */ /* 0x000fe200078e0018 */
        /* <DEDUP_REMOVED lines=8> */
[----:B--2---:R-:W2:Y:S01]  /*2f60*/  MUFU.RCP R2, R2 ;  /* 0x0000000200027308 */ /* 0x004ea20000001000 */
[----:B------:R-:W-:Y:S01]  /*2f70*/  IMAD.MOV.U32 R53, RZ, RZ, R45 ;  /* 0x000000ffff357224 */ /* 0x000fe200078e002d */
[----:B------:R-:W-:Y:S01]  /*2f80*/  IABS R36, R27 ;  /* 0x0000001b00247213 */ /* 0x000fe20000000000 */
[----:B------:R-:W-:-:S02]  /*2f90*/  IMAD.MOV.U32 R45, RZ, RZ, R41 ;  /* 0x000000ffff2d7224 */ /* 0x000fc400078e0029 */
[----:B------:R-:W-:Y:S02]  /*2fa0*/  IMAD.MOV.U32 R41, RZ, RZ, R37 ;  /* 0x000000ffff297224 */ /* 0x000fe400078e0025 */
[----:B------:R-:W-:Y:S02]  /*2fb0*/  IMAD.MOV.U32 R49, RZ, RZ, R40 ;  /* 0x000000ffff317224 */ /* 0x000fe400078e0028 */
[----:B------:R-:W-:Y:S02]  /*2fc0*/  IMAD.MOV.U32 R51, RZ, RZ, R43 ;  /* 0x000000ffff337224 */ /* 0x000fe400078e002b */
[----:B------:R-:W-:Y:S02]  /*2fd0*/  IMAD.MOV.U32 R59, RZ, RZ, R47 ;  /* 0x000000ffff3b7224 */ /* 0x000fe400078e002f */
[----:B--2---:R-:W-:Y:S01]  /*2fe0*/  VIADD R2, R2, 0xffffffe ;  /* 0x0ffffffe02027836 */ /* 0x004fe20000000000 */
[----:B------:R-:W-:Y:S01]  /*2ff0*/  IABS R37, R28 ;  /* 0x0000001c00257213 */ /* 0x000fe20000000000 */
[----:B------:R-:W-:-:S02]  /*3000*/  IMAD.MOV.U32 R47, RZ, RZ, R42 ;  /* 0x000000ffff2f7224 */ /* 0x000fc400078e002a */
[----:B------:R-:W2:Y:S02]  /*3010*/  F2I.FTZ.U32.TRUNC.NTZ R5, R2 ;  /* 0x0000000200057305 */ /* 0x000ea4000021f000 */
[----:B--2---:R-:W-:-:S04]  /*3020*/  IMAD.MOV R2, RZ, RZ, -R5 ;  /* 0x000000ffff027224 */ /* 0x004fc800078e0a05 */
[----:B------:R-:W-:-:S04]  /*3030*/  IMAD R2, R2, R48, RZ ;  /* 0x0000003002027224 */ /* 0x000fc800078e02ff */
[----:B------:R-:W-:Y:S01]  /*3040*/  IMAD.HI.U32 R2, R5, R2, R4 ;  /* 0x0000000205027227 */ /* 0x000fe200078e0004 */
[----:B------:R-:W-:-:S05]  /*3050*/  IABS R5, R3 ;  /* 0x0000000300057213 */ /* 0x000fca0000000000 */
[----:B------:R-:W-:-:S04]  /*3060*/  IMAD.HI.U32 R8, R2, R6, RZ ;  /* 0x0000000602087227 */ /* 0x000fc800078e00ff */
[----:B------:R-:W-:Y:S02]  /*3070*/  IMAD.MOV R8, RZ, RZ, -R8 ;  /* 0x000000ffff087224 */ /* 0x000fe400078e0a08 */
[----:B------:R-:W-:-:S04]  /*3080*/  IMAD.HI.U32 R4, R2, R5, RZ ;  /* 0x0000000502047227 */ /* 0x000fc800078e00ff */
[C---:B------:R-:W-:Y:S02]  /*3090*/  IMAD R6, R48.reuse, R8, R6 ;  /* 0x0000000830067224 */ /* 0x040fe400078e0206 */
[----:B------:R-:W-:Y:S02]  /*30a0*/  IMAD.MOV R8, RZ, RZ, -R4 ;  /* 0x000000ffff087224 */ /* 0x000fe400078e0a04 */
[----:B------:R-:W-:Y:S01]  /*30b0*/  IMAD.MOV.U32 R4, RZ, RZ, R7 ;  /* 0x000000ffff047224 */ /* 0x000fe200078e0007 */
[C---:B------:R-:W-:Y:S01]  /*30c0*/  ISETP.GT.U32.AND P0, PT, R48.reuse, R6, PT ;  /* 0x000000063000720c */ /* 0x040fe20003f04070 */
[----:B------:R-:W-:Y:S01]  /*30d0*/  IMAD R5, R48, R8, R5 ;  /* 0x0000000830057224 */ /* 0x000fe200078e0205 */
[----:B------:R-:W-:Y:S01]  /*30e0*/  IABS R7, R13 ;  /* 0x0000000d00077213 */ /* 0x000fe20000000000 */
[----:B------:R-:W-:-:S03]  /*30f0*/  IMAD.HI.U32 R9, R2, R4, RZ ;  /* 0x0000000402097227 */ /* 0x000fc600078e00ff */
[----:B------:R-:W-:Y:S01]  /*3100*/  ISETP.GT.U32.AND P1, PT, R48, R5, PT ;  /* 0x000000053000720c */ /* 0x000fe20003f24070 */
[----:B------:R-:W-:Y:S02]  /*3110*/  IMAD.MOV R9, RZ, RZ, -R9 ;  /* 0x000000ffff097224 */ /* 0x000fe400078e0a09 */
[----:B------:R-:W-:-:S04]  /*3120*/  IMAD.HI.U32 R8, R2, R7, RZ ;  /* 0x0000000702087227 */ /* 0x000fc800078e00ff */
[----:B------:R-:W-:Y:S02]  /*3130*/  IMAD R4, R48, R9, R4 ;  /* 0x0000000930047224 */ /* 0x000fe400078e0204 */
[----:B------:R-:W-:Y:S02]  /*3140*/  @!P0 IMAD.IADD R6, R6, 0x1, -R48 ;  /* 0x0000000106068824 */ /* 0x000fe400078e0a30 */
[----:B------:R-:W-:Y:S01]  /*3150*/  IMAD.MOV R8, RZ, RZ, -R8 ;  /* 0x000000ffff087224 */ /* 0x000fe200078e0a08 */
[C---:B------:R-:W-:Y:S01]  /*3160*/  ISETP.GT.U32.AND P5, PT, R48.reuse, R4, PT ;  /* 0x000000043000720c */ /* 0x040fe20003fa4070 */
[----:B------:R-:W-:Y:S01]  /*3170*/  @!P1 IMAD.IADD R5, R5, 0x1, -R48 ;  /* 0x0000000105059824 */ /* 0x000fe200078e0a30 */
[C---:B------:R-:W-:Y:S01]  /*3180*/  ISETP.GT.U32.AND P6, PT, R48.reuse, R6, PT ;  /* 0x000000063000720c */ /* 0x040fe20003fc4070 */
[----:B------:R-:W-:Y:S01]  /*3190*/  IMAD R0, R48, R8, R7 ;  /* 0x0000000830007224 */ /* 0x000fe200078e0207 */
[----:B------:R-:W-:Y:S01]  /*31a0*/  ISETP.GE.AND P1, PT, R12, RZ, PT ;  /* 0x000000ff0c00720c */ /* 0x000fe20003f26270 */
[----:B------:R-:W-:Y:S01]  /*31b0*/  IMAD.HI.U32 R3, R2, R61, RZ ;  /* 0x0000003d02037227 */ /* 0x000fe200078e00ff */
[----:B------:R-:W-:-:S02]  /*31c0*/  ISETP.GT.U32.AND P0, PT, R48, R5, PT ;  /* 0x000000053000720c */ /* 0x000fc40003f04070 */
[----:B------:R-:W-:Y:S01]  /*31d0*/  ISETP.GT.U32.AND P4, PT, R48, R0, PT ;  /* 0x000000003000720c */ /* 0x000fe20003f84070 */
[----:B------:R-:W-:-:S04]  /*31e0*/  IMAD.MOV R3, RZ, RZ, -R3 ;  /* 0x000000ffff037224 */ /* 0x000fc800078e0a03 */
[--C-:B------:R-:W-:Y:S02]  /*31f0*/  @!P5 IMAD.IADD R4, R4, 0x1, -R48.reuse ;  /* 0x000000010404d824 */ /* 0x100fe400078e0a30 */
[----:B------:R-:W-:Y:S01]  /*3200*/  @!P6 IMAD.IADD R6, R6, 0x1, -R48 ;  /* 0x000000010606e824 */ /* 0x000fe200078e0a30 */
[----:B------:R-:W-:Y:S01]  /*3210*/  ISETP.GE.AND P6, PT, R13, RZ, PT ;  /* 0x000000ff0d00720c */ /* 0x000fe20003fc6270 */
[C---:B------:R-:W-:Y:S01]  /*3220*/  IMAD R61, R48.reuse, R3, R61 ;  /* 0x00000003303d7224 */ /* 0x040fe200078e023d */
[----:B------:R-:W-:Y:S01]  /*3230*/  ISETP.GT.U32.AND P5, PT, R48, R4, PT ;  /* 0x000000043000720c */ /* 0x000fe20003fa4070 */
[----:B------:R-:W-:Y:S02]  /*3240*/  IMAD.MOV.U32 R10, RZ, RZ, R6 ;  /* 0x000000ffff0a7224 */ /* 0x000fe400078e0006 */
[----:B------:R-:W-:Y:S01]  /*3250*/  @!P4 IMAD.IADD R0, R0, 0x1, -R48 ;  /* 0x000000010000c824 */ /* 0x000fe200078e0a30 */
[----:B------:R-:W-:Y:S01]  /*3260*/  ISETP.GE.AND P4, PT, R15, RZ, PT ;  /* 0x000000ff0f00720c */ /* 0x000fe20003f86270 */
[----:B------:R-:W-:-:S02]  /*3270*/  @!P2 IMAD.MOV R10, RZ, RZ, -R10 ;  /* 0x000000ffff0aa224 */ /* 0x000fc400078e0a0a */
[--C-:B------:R-:W-:Y:S01]  /*3280*/  @!P0 IMAD.IADD R5, R5, 0x1, -R48.reuse ;  /* 0x0000000105058824 */ /* 0x100fe200078e0a30 */
[----:B------:R-:W-:Y:S01]  /*3290*/  ISETP.GT.U32.AND P2, PT, R48, R0, PT ;  /* 0x000000003000720c */ /* 0x000fe20003f44070 */
[----:B------:R-:W-:Y:S01]  /*32a0*/  IMAD.HI.U32 R6, R2, R20, RZ ;  /* 0x0000001402067227 */ /* 0x000fe200078e00ff */
[----:B------:R-:W-:Y:S01]  /*32b0*/  STL [R1+0x14], R10 ;  /* 0x0000140a01007387 */ /* 0x000fe20000100800 */
[----:B------:R-:W-:Y:S02]  /*32c0*/  ISETP.GE.AND P0, PT, R14, RZ, PT ;  /* 0x000000ff0e00720c */ /* 0x000fe40003f06270 */
[----:B------:R-:W-:Y:S01]  /*32d0*/  @!P5 IMAD.IADD R4, R4, 0x1, -R48 ;  /* 0x000000010404d824 */ /* 0x000fe200078e0a30 */
[----:B------:R-:W-:Y:S01]  /*32e0*/  ISETP.GT.U32.AND P5, PT, R48, R61, PT ;  /* 0x0000003d3000720c */ /* 0x000fe20003fa4070 */
[----:B------:R-:W-:Y:S01]  /*32f0*/  @!P3 IMAD.MOV R5, RZ, RZ, -R5 ;  /* 0x000000ffff05b224 */ /* 0x000fe200078e0a05 */
[----:B------:R-:W-:Y:S01]  /*3300*/  ISETP.GE.AND P3, PT, R16, RZ, PT ;  /* 0x000000ff1000720c */ /* 0x000fe20003f66270 */
[----:B------:R-:W-:-:S02]  /*3310*/  IMAD.MOV.U32 R7, RZ, RZ, R4 ;  /* 0x000000ffff077224 */ /* 0x000fc400078e0004 */
[----:B------:R-:W-:Y:S01]  /*3320*/  IMAD.MOV R6, RZ, RZ, -R6 ;  /* 0x000000ffff067224 */ /* 0x000fe200078e0a06 */
[----:B------:R2:W-:Y:S01]  /*3330*/  STL [R1+0x10], R5 ;  /* 0x0000100501007387 */ /* 0x0005e20000100800 */
[----:B------:R-:W-:Y:S02]  /*3340*/  @!P1 IMAD.MOV R7, RZ, RZ, -R7 ;  /* 0x000000ffff079224 */ /* 0x000fe400078e0a07 */
[----:B------:R-:W-:Y:S01]  /*3350*/  @!P2 IMAD.IADD R0, R0, 0x1, -R48 ;  /* 0x000000010000a824 */ /* 0x000fe200078e0a30 */
[----:B------:R-:W-:Y:S01]  /*3360*/  ISETP.GE.AND P2, PT, R17, RZ, PT ;  /* 0x000000ff1100720c */ /* 0x000fe20003f46270 */
[----:B------:R-:W-:Y:S01]  /*3370*/  IMAD R20, R48, R6, R20 ;  /* 0x0000000630147224 */ /* 0x000fe200078e0214 */
[----:B------:R3:W-:Y:S01]  /*3380*/  STL [R1+0xc], R7 ;  /* 0x00000c0701007387 */ /* 0x0007e20000100800 */
[----:B------:R-:W-:-:S03]  /*3390*/  IMAD.HI.U32 R3, R2, R22, RZ ;  /* 0x0000001602037227 */ /* 0x000fc600078e00ff */
[----:B------:R-:W-:Y:S01]  /*33a0*/  ISETP.GT.U32.AND P1, PT, R48, R20, PT ;  /* 0x000000143000720c */ /* 0x000fe20003f24070 */
[----:B------:R-:W-:Y:S02]  /*33b0*/  IMAD.MOV R3, RZ, RZ, -R3 ;  /* 0x000000ffff037224 */ /* 0x000fe400078e0a03 */
[----:B--2---:R-:W-:-:S04]  /*33c0*/  IMAD.HI.U32 R5, R2, R25, RZ ;  /* 0x0000001902057227 */ /* 0x004fc800078e00ff */
[----:B---3--:R-:W-:Y:S02]  /*33d0*/  IMAD.MOV.U32 R7, RZ, RZ, R0 ;  /* 0x000000ffff077224 */ /* 0x008fe400078e0000 */
[----:B------:R-:W-:Y:S01]  /*33e0*/  IMAD R22, R48, R3, R22 ;  /* 0x0000000330167224 */ /* 0x000fe200078e0216 */
[----:B------:R-:W-:Y:S01]  /*33f0*/  IABS R3, R19 ;  /* 0x0000001300037213 */ /* 0x000fe20000000000 */
[----:B------:R-:W-:Y:S02]  /*3400*/  @!P6 IMAD.MOV R7, RZ, RZ, -R7 ;  /* 0x000000ffff07e224 */ /* 0x000fe400078e0a07 */
[----:B------:R-:W-:Y:S02]  /*3410*/  @!P1 IMAD.IADD R20, R20, 0x1, -R48 ;  /* 0x0000000114149824 */ /* 0x000fe400078e0a30 */
[----:B------:R-:W-:Y:S01]  /*3420*/  IMAD.HI.U32 R6, R2, R24, RZ ;  /* 0x0000001802067227 */ /* 0x000fe200078e00ff */
[----:B------:R2:W-:Y:S01]  /*3430*/  STL [R1], R7 ;  /* 0x0000000701007387 */ /* 0x0005e20000100800 */
[----:B------:R-:W-:-:S02]  /*3440*/  ISETP.GT.U32.AND P6, PT, R48, R22, PT ;  /* 0x000000163000720c */ /* 0x000fc40003fc4070 */
[C---:B------:R-:W-:Y:S01]  /*3450*/  ISETP.GT.U32.AND P1, PT, R48.reuse, R20, PT ;  /* 0x000000143000720c */ /* 0x040fe20003f24070 */
[----:B------:R-:W3:Y:S01]  /*3460*/  LDL.LU R58, [R1+0x6c] ;  /* 0x00006c00013a7983 */ /* 0x000ee20000300800 */
[----:B------:R-:W-:Y:S02]  /*3470*/  IMAD.MOV R5, RZ, RZ, -R5 ;  /* 0x000000ffff057224 */ /* 0x000fe400078e0a05 */
[----:B------:R-:W-:Y:S01]  /*3480*/  IMAD.MOV R6, RZ, RZ, -R6 ;  /* 0x000000ffff067224 */ /* 0x000fe200078e0a06 */
[----:B------:R-:W4:Y:S01]  /*3490*/  LDL.LU R52, [R1+0x74] ;  /* 0x0000740001347983 */ /* 0x000f220000300800 */
[C---:B------:R-:W-:Y:S02]  /*34a0*/  IMAD R25, R48.reuse, R5, R25 ;  /* 0x0000000530197224 */ /* 0x040fe400078e0219 */
[----:B------:R-:W-:Y:S02]  /*34b0*/  @!P5 IMAD.IADD R61, R61, 0x1, -R48 ;  /* 0x000000013d3dd824 */ /* 0x000fe400078e0a30 */
[----:B------:R-:W-:-:S02]  /*34c0*/  IMAD R24, R48, R6, R24 ;  /* 0x0000000630187224 */ /* 0x000fc400078e0218 */
[--C-:B------:R-:W-:Y:S01]  /*34d0*/  @!P6 IMAD.IADD R22, R22, 0x1, -R48.reuse ;  /* 0x000000011616e824 */ /* 0x100fe200078e0a30 */
[----:B------:R-:W-:Y:S01]  /*34e0*/  ISETP.GT.U32.AND P6, PT, R48, R25, PT ;  /* 0x000000193000720c */ /* 0x000fe20003fc4070 */
[----:B------:R-:W-:Y:S01]  /*34f0*/  @!P1 IMAD.IADD R20, R20, 0x1, -R48 ;  /* 0x0000000114149824 */ /* 0x000fe200078e0a30 */
[----:B------:R-:W-:Y:S01]  /*3500*/  ISETP.GT.U32.AND P5, PT, R48, R61, PT ;  /* 0x0000003d3000720c */ /* 0x000fe20003fa4070 */
[----:B------:R-:W-:Y:S01]  /*3510*/  IMAD.HI.U32 R0, R2, R3, RZ ;  /* 0x0000000302007227 */ /* 0x000fe200078e00ff */
[----:B------:R-:W-:-:S03]  /*3520*/  ISETP.GT.U32.AND P1, PT, R48, R24, PT ;  /* 0x000000183000720c */ /* 0x000fc60003f24070 */
[----:B------:R-:W-:Y:S02]  /*3530*/  IMAD.MOV R0, RZ, RZ, -R0 ;  /* 0x000000ffff007224 */ /* 0x000fe400078e0a00 */
[----:B------:R-:W-:-:S04]  /*3540*/  IMAD.HI.U32 R4, R2, R29, RZ ;  /* 0x0000001d02047227 */ /* 0x000fc800078e00ff */
[--C-:B------:R-:W-:Y:S02]  /*3550*/  @!P6 IMAD.IADD R25, R25, 0x1, -R48.reuse ;  /* 0x000000011919e824 */ /* 0x100fe400078e0a30 */
[--C-:B------:R-:W-:Y:S02]  /*3560*/  @!P5 IMAD.IADD R61, R61, 0x1, -R48.reuse ;  /* 0x000000013d3dd824 */ /* 0x100fe400078e0a30 */
[----:B------:R-:W-:Y:S01]  /*3570*/  @!P1 IMAD.IADD R24, R24, 0x1, -R48 ;  /* 0x0000000118189824 */ /* 0x000fe200078e0a30 */
[----:B------:R-:W-:Y:S01]  /*3580*/  ISETP.GT.U32.AND P6, PT, R48, R25, PT ;  /* 0x000000193000720c */ /* 0x000fe20003fc4070 */
[----:B------:R-:W-:-:S04]  /*3590*/  IMAD.HI.U32 R5, R2, R34, RZ ;  /* 0x0000002202057227 */ /* 0x000fc800078e00ff */
[----:B------:R-:W-:Y:S01]  /*35a0*/  @!P0 IMAD.MOV R61, RZ, RZ, -R61 ;  /* 0x000000ffff3d8224 */ /* 0x000fe200078e0a3d */
[C---:B------:R-:W-:Y:S01]  /*35b0*/  ISETP.GT.U32.AND P0, PT, R48.reuse, R24, PT ;  /* 0x000000183000720c */ /* 0x040fe20003f04070 */
[----:B------:R-:W-:Y:S02]  /*35c0*/  IMAD R0, R48, R0, R3 ;  /* 0x0000000030007224 */ /* 0x000fe400078e0203 */
[----:B------:R-:W-:-:S04]  /*35d0*/  IMAD.HI.U32 R3, R2, R33, RZ ;  /* 0x0000002102037227 */ /* 0x000fc800078e00ff */
[----:B------:R-:W-:Y:S02]  /*35e0*/  IMAD.MOV R5, RZ, RZ, -R5 ;  /* 0x000000ffff057224 */ /* 0x000fe400078e0a05 */
[----:B------:R-:W-:Y:S02]  /*35f0*/  IMAD.MOV R3, RZ, RZ, -R3 ;  /* 0x000000ffff037224 */ /* 0x000fe400078e0a03 */
[C---:B------:R-:W-:Y:S02]  /*3600*/  IMAD R34, R48.reuse, R5, R34 ;  /* 0x0000000530227224 */ /* 0x040fe400078e0222 */
[----:B------:R-:W-:Y:S01]  /*3610*/  @!P4 IMAD.MOV R20, RZ, RZ, -R20 ;  /* 0x000000ffff14c224 */ /* 0x000fe200078e0a14 */
[C---:B------:R-:W-:Y:S01]  /*3620*/  ISETP.GT.U32.AND P4, PT, R48.reuse, R0, PT ;  /* 0x000000003000720c */ /* 0x040fe20003f84070 */
[C---:B------:R-:W-:Y:S02]  /*3630*/  IMAD R33, R48.reuse, R3, R33 ;  /* 0x0000000330217224 */ /* 0x040fe400078e0221 */
[--C-:B------:R-:W-:Y:S01]  /*3640*/  @!P6 IMAD.IADD R25, R25, 0x1, -R48.reuse ;  /* 0x000000011919e824 */ /* 0x100fe200078e0a30 */
[----:B------:R-:W-:Y:S01]  /*3650*/  ISETP.GT.U32.AND P6, PT, R48, R34, PT ;  /* 0x000000223000720c */ /* 0x000fe20003fc4070 */
[----:B------:R-:W-:Y:S01]  /*3660*/  @!P0 IMAD.IADD R24, R24, 0x1, -R48 ;  /* 0x0000000118188824 */ /* 0x000fe200078e0a30 */
[----:B------:R-:W-:-:S02]  /*3670*/  ISETP.GT.U32.AND P0, PT, R48, R33, PT ;  /* 0x000000213000720c */ /* 0x000fc40003f04070 */
[----:B------:R-:W-:Y:S01]  /*3680*/  ISETP.GT.U32.AND P1, PT, R48, R22, PT ;  /* 0x000000163000720c */ /* 0x000fe20003f24070 */
[----:B------:R-:W-:Y:S02]  /*3690*/  IMAD.MOV R4, RZ, RZ, -R4 ;  /* 0x000000ffff047224 */ /* 0x000fe400078e0a04 */
[----:B------:R-:W-:-:S04]  /*36a0*/  IMAD.HI.U32 R3, R2, R36, RZ ;  /* 0x0000002402037227 */ /* 0x000fc800078e00ff */
[--C-:B------:R-:W-:Y:S02]  /*36b0*/  @!P4 IMAD.IADD R0, R0, 0x1, -R48.reuse ;  /* 0x000000010000c824 */ /* 0x100fe400078e0a30 */
[----:B------:R-:W-:Y:S02]  /*36c0*/  IMAD R29, R48, R4, R29 ;  /* 0x00000004301d7224 */ /* 0x000fe400078e021d */
[--C-:B------:R-:W-:Y:S02]  /*36d0*/  @!P6 IMAD.IADD R34, R34, 0x1, -R48.reuse ;  /* 0x000000012222e824 */ /* 0x100fe400078e0a30 */
[----:B------:R-:W-:Y:S02]  /*36e0*/  IMAD.MOV R3, RZ, RZ, -R3 ;  /* 0x000000ffff037224 */ /* 0x000fe400078e0a03 */
[--C-:B------:R-:W-:Y:S01]  /*36f0*/  @!P0 IMAD.IADD R33, R33, 0x1, -R48.reuse ;  /* 0x0000000121218824 */ /* 0x100fe200078e0a30 */
[----:B------:R-:W-:Y:S01]  /*3700*/  ISETP.GT.U32.AND P0, PT, R48, R0, PT ;  /* 0x000000003000720c */ /* 0x000fe20003f04070 */
[----:B------:R-:W-:Y:S01]  /*3710*/  @!P1 IMAD.IADD R22, R22, 0x1, -R48 ;  /* 0x0000000116169824 */ /* 0x000fe200078e0a30 */
[C---:B------:R-:W-:Y:S01]  /*3720*/  ISETP.GT.U32.AND P1, PT, R48.reuse, R29, PT ;  /* 0x0000001d3000720c */ /* 0x040fe20003f24070 */
[----:B------:R-:W-:Y:S01]  /*3730*/  @!P2 IMAD.MOV R24, RZ, RZ, -R24 ;  /* 0x000000ffff18a224 */ /* 0x000fe200078e0a18 */
[C---:B------:R-:W-:Y:S01]  /*3740*/  ISETP.GT.U32.AND P2, PT, R48.reuse, R34, PT ;  /* 0x000000223000720c */ /* 0x040fe20003f44070 */
[----:B------:R-:W-:Y:S01]  /*3750*/  IMAD R36, R48, R3, R36 ;  /* 0x0000000330247224 */ /* 0x000fe200078e0224 */
[----:B------:R-:W-:-:S02]  /*3760*/  IABS R3, R30 ;  /* 0x0000001e00037213 */ /* 0x000fc40000000000 */
[----:B------:R-:W-:Y:S01]  /*3770*/  ISETP.GE.AND P4, PT, R19, RZ, PT ;  /* 0x000000ff1300720c */ /* 0x000fe20003f86270 */
[----:B------:R-:W-:Y:S02]  /*3780*/  @!P3 IMAD.MOV R22, RZ, RZ, -R22 ;  /* 0x000000ffff16b224 */ /* 0x000fe400078e0a16 */
[----:B------:R-:W-:Y:S01]  /*3790*/  IMAD.HI.U32 R6, R2, R3, RZ ;  /* 0x0000000302067227 */ /* 0x000fe200078e00ff */
[----:B------:R-:W-:-:S03]  /*37a0*/  ISETP.GT.U32.AND P3, PT, R48, R33, PT ;  /* 0x000000213000720c */ /* 0x000fc60003f64070 */
[----:B------:R-:W-:Y:S01]  /*37b0*/  IMAD.HI.U32 R4, R2, R37, RZ ;  /* 0x0000002502047227 */ /* 0x000fe200078e00ff */
[----:B------:R-:W-:-:S03]  /*37c0*/  ISETP.GE.AND P5, PT, R18, RZ, PT ;  /* 0x000000ff1200720c */ /* 0x000fc60003fa6270 */
[----:B------:R-:W-:Y:S02]  /*37d0*/  @!P0 IMAD.IADD R0, R0, 0x1, -R48 ;  /* 0x0000000100008824 */ /* 0x000fe400078e0a30 */
[----:B------:R-:W-:Y:S02]  /*37e0*/  IMAD.MOV R6, RZ, RZ, -R6 ;  /* 0x000000ffff067224 */ /* 0x000fe400078e0a06 */
[--C-:B------:R-:W-:Y:S02]  /*37f0*/  @!P1 IMAD.IADD R29, R29, 0x1, -R48.reuse ;  /* 0x000000011d1d9824 */ /* 0x100fe400078e0a30 */
[----:B------:R-:W-:Y:S01]  /*3800*/  @!P2 IMAD.IADD R34, R34, 0x1, -R48 ;  /* 0x000000012222a824 */ /* 0x000fe200078e0a30 */
[----:B------:R-:W-:Y:S01]  /*3810*/  ISETP.GE.AND P2, PT, R27, RZ, PT ;  /* 0x000000ff1b00720c */ /* 0x000fe20003f46270 */
[----:B------:R-:W-:Y:S02]  /*3820*/  IMAD.MOV R4, RZ, RZ, -R4 ;  /* 0x000000ffff047224 */ /* 0x000fe400078e0a04 */
[----:B------:R-:W-:-:S02]  /*3830*/  IMAD R39, R48, R6, R3 ;  /* 0x0000000630277224 */ /* 0x000fc400078e0203 */
[----:B------:R-:W-:Y:S01]  /*3840*/  IMAD.MOV.U32 R27, RZ, RZ, R0 ;  /* 0x000000ffff1b7224 */ /* 0x000fe200078e0000 */
[C---:B------:R-:W-:Y:S01]  /*3850*/  ISETP.GT.U32.AND P6, PT, R48.reuse, R29, PT ;  /* 0x0000001d3000720c */ /* 0x040fe20003fc4070 */
[C---:B------:R-:W-:Y:S01]  /*3860*/  IMAD R37, R48.reuse, R4, R37 ;  /* 0x0000000430257224 */ /* 0x040fe200078e0225 */
[----:B------:R-:W-:Y:S01]  /*3870*/  IABS R4, R31 ;  /* 0x0000001f00047213 */ /* 0x000fe20000000000 */
[----:B------:R-:W-:Y:S01]  /*3880*/  @!P4 IMAD.MOV R27, RZ, RZ, -R27 ;  /* 0x000000ffff1bc224 */ /* 0x000fe200078e0a1b */
[----:B------:R-:W-:Y:S01]  /*3890*/  ISETP.GT.U32.AND P4, PT, R48, R39, PT ;  /* 0x000000273000720c */ /* 0x000fe20003f84070 */
[----:B------:R-:W-:Y:S01]  /*38a0*/  @!P3 IMAD.IADD R33, R33, 0x1, -R48 ;  /* 0x000000012121b824 */ /* 0x000fe200078e0a30 */
[----:B------:R-:W-:Y:S01]  /*38b0*/  ISETP.GE.AND P3, PT, R26, RZ, PT ;  /* 0x000000ff1a00720c */ /* 0x000fe20003f66270 */
[----:B------:R-:W-:Y:S01]  /*38c0*/  IMAD.HI.U32 R5, R2, R4, RZ ;  /* 0x0000000402057227 */ /* 0x000fe200078e00ff */
[----:B------:R-:W-:-:S03]  /*38d0*/  ISETP.GE.AND P0, PT, R23, RZ, PT ;  /* 0x000000ff1700720c */ /* 0x000fc60003f06270 */
[----:B------:R-:W-:Y:S01]  /*38e0*/  @!P5 IMAD.MOV R25, RZ, RZ, -R25 ;  /* 0x000000ffff19d224 */ /* 0x000fe200078e0a19 */
[C---:B------:R-:W-:Y:S01]  /*38f0*/  ISETP.GT.U32.AND P5, PT, R48.reuse, R36, PT ;  /* 0x000000243000720c */ /* 0x040fe20003fa4070 */
[----:B------:R-:W-:Y:S02]  /*3900*/  IMAD.MOV R5, RZ, RZ, -R5 ;  /* 0x000000ffff057224 */ /* 0x000fe400078e0a05 */
[----:B------:R-:W-:Y:S01]  /*3910*/  @!P6 IMAD.IADD R29, R29, 0x1, -R48 ;  /* 0x000000011d1de824 */ /* 0x000fe200078e0a30 */
[C---:B------:R-:W-:Y:S01]  /*3920*/  ISETP.GT.U32.AND P6, PT, R48.reuse, R37, PT ;  /* 0x000000253000720c */ /* 0x040fe20003fc4070 */
[C---:B------:R-:W-:Y:S02]  /*3930*/  IMAD R40, R48.reuse, R5, R4 ;  /* 0x0000000530287224 */ /* 0x040fe400078e0204 */
[----:B------:R-:W-:Y:S01]  /*3940*/  @!P4 IMAD.IADD R39, R39, 0x1, -R48 ;  /* 0x000000012727c824 */ /* 0x000fe200078e0a30 */
[----:B------:R-:W-:Y:S01]  /*3950*/  IABS R43, R35 ;  /* 0x00000023002b7213 */ /* 0x000fe20000000000 */
[----:B------:R-:W-:Y:S01]  /*3960*/  @!P3 IMAD.MOV R34, RZ, RZ, -R34 ;  /* 0x000000ffff22b224 */ /* 0x000fe200078e0a22 */
[----:B------:R-:W-:-:S02]  /*3970*/  ISETP.GT.U32.AND P3, PT, R48, R40, PT ;  /* 0x000000283000720c */ /* 0x000fc40003f64070 */
[----:B------:R-:W-:Y:S01]  /*3980*/  ISETP.GT.U32.AND P4, PT, R48, R39, PT ;  /* 0x000000273000720c */ /* 0x000fe20003f84070 */
[----:B------:R-:W-:Y:S02]  /*3990*/  @!P5 IMAD.IADD R36, R36, 0x1, -R48 ;  /* 0x000000012424d824 */ /* 0x000fe400078e0a30 */
[----:B------:R-:W-:Y:S01]  /*39a0*/  @!P0 IMAD.MOV R33, RZ, RZ, -R33 ;  /* 0x000000ffff218224 */ /* 0x000fe200078e0a21 */
[----:B------:R-:W-:Y:S01]  /*39b0*/  ISETP.GE.AND P0, PT, R30, RZ, PT ;  /* 0x000000ff1e00720c */ /* 0x000fe20003f06270 */
[----:B------:R-:W-:Y:S01]  /*39c0*/  IMAD.HI.U32 R3, R2, R43, RZ ;  /* 0x0000002b02037227 */ /* 0x000fe200078e00ff */
[----:B------:R-:W-:-:S03]  /*39d0*/  IABS R42, R32 ;  /* 0x00000020002a7213 */ /* 0x000fc60000000000 */
[--C-:B------:R-:W-:Y:S01]  /*39e0*/  @!P6 IMAD.IADD R37, R37, 0x1, -R48.reuse ;  /* 0x000000012525e824 */ /* 0x100fe200078e0a30 */
[----:B------:R-:W-:Y:S01]  /*39f0*/  ISETP.GT.U32.AND P6, PT, R48, R36, PT ;  /* 0x000000243000720c */ /* 0x000fe20003fc4070 */
[----:B------:R-:W-:Y:S02]  /*3a00*/  IMAD.MOV R3, RZ, RZ, -R3 ;  /* 0x000000ffff037224 */ /* 0x000fe400078e0a03 */
[--C-:B------:R-:W-:Y:S02]  /*3a10*/  @!P3 IMAD.IADD R40, R40, 0x1, -R48.reuse ;  /* 0x000000012828b824 */ /* 0x100fe400078e0a30 */
[----:B------:R-:W-:Y:S02]  /*3a20*/  @!P4 IMAD.IADD R39, R39, 0x1, -R48 ;  /* 0x000000012727c824 */ /* 0x000fe400078e0a30 */
[----:B------:R-:W-:Y:S02]  /*3a30*/  IMAD R43, R48, R3, R43 ;  /* 0x00000003302b7224 */ /* 0x000fe400078e022b */
[----:B------:R-:W-:Y:S01]  /*3a40*/  IMAD.HI.U32 R0, R2, R42, RZ ;  /* 0x0000002a02007227 */ /* 0x000fe200078e00ff */
[----:B------:R-:W-:-:S02]  /*3a50*/  IABS R8, R38 ;  /* 0x0000002600087213 */ /* 0x000fc40000000000 */
[C---:B------:R-:W-:Y:S01]  /*3a60*/  ISETP.GT.U32.AND P3, PT, R48.reuse, R40, PT ;  /* 0x000000283000720c */ /* 0x040fe20003f64070 */
[----:B------:R-:W-:Y:S01]  /*3a70*/  @!P0 IMAD.MOV R39, RZ, RZ, -R39 ;  /* 0x000000ffff278224 */ /* 0x000fe200078e0a27 */
[----:B------:R-:W-:Y:S01]  /*3a80*/  ISETP.GT.U32.AND P0, PT, R48, R43, PT ;  /* 0x0000002b3000720c */ /* 0x000fe20003f04070 */
[----:B------:R-:W-:Y:S02]  /*3a90*/  IMAD.MOV R0, RZ, RZ, -R0 ;  /* 0x000000ffff007224 */ /* 0x000fe400078e0a00 */
[----:B------:R-:W-:Y:S01]  /*3aa0*/  @!P6 IMAD.IADD R36, R36, 0x1, -R48 ;  /* 0x000000012424e824 */ /* 0x000fe200078e0a30 */
[----:B------:R-:W-:Y:S01]  /*3ab0*/  ISETP.GE.AND P6, PT, R31, RZ, PT ;  /* 0x000000ff1f00720c */ /* 0x000fe20003fc6270 */
[----:B------:R-:W-:Y:S02]  /*3ac0*/  IMAD R42, R48, R0, R42 ;  /* 0x00000000302a7224 */ /* 0x000fe400078e022a */
[----:B------:R-:W-:-:S04]  /*3ad0*/  IMAD.HI.U32 R0, R2, R8, RZ ;  /* 0x0000000802007227 */ /* 0x000fc800078e00ff */
[----:B------:R-:W-:Y:S01]  /*3ae0*/  IMAD.MOV R0, RZ, RZ, -R0 ;  /* 0x000000ffff007224 */ /* 0x000fe200078e0a00 */
[----:B------:R-:W-:Y:S01]  /*3af0*/  IABS R13, R60 ;  /* 0x0000003c000d7213 */ /* 0x000fe20000000000 */
[----:B------:R-:W-:Y:S01]  /*3b00*/  @!P3 IMAD.IADD R40, R40, 0x1, -R48 ;  /* 0x000000012828b824 */ /* 0x000fe200078e0a30 */
[----:B------:R-:W-:Y:S01]  /*3b10*/  IABS R15, R57 ;  /* 0x00000039000f7213 */ /* 0x000fe20000000000 */
[C---:B------:R-:W-:Y:S02]  /*3b20*/  IMAD R8, R48.reuse, R0, R8 ;  /* 0x0000000030087224 */ /* 0x040fe400078e0208 */
[----:B------:R-:W-:Y:S02]  /*3b30*/  @!P0 IMAD.IADD R43, R43, 0x1, -R48 ;  /* 0x000000012b2b8824 */ /* 0x000fe400078e0a30 */
[----:B------:R-:W-:Y:S01]  /*3b40*/  @!P6 IMAD.MOV R40, RZ, RZ, -R40 ;  /* 0x000000ffff28e224 */ /* 0x000fe200078e0a28 */
[----:B------:R-:W-:Y:S01]  /*3b50*/  ISETP.GT.U32.AND P6, PT, R48, R8, PT ;  /* 0x000000083000720c */ /* 0x000fe20003fc4070 */
[----:B------:R-:W-:Y:S01]  /*3b60*/  IMAD.HI.U32 R5, R2, R13, RZ ;  /* 0x0000000d02057227 */ /* 0x000fe200078e00ff */
[----:B------:R-:W-:-:S03]  /*3b70*/  ISETP.GT.U32.AND P0, PT, R48, R43, PT ;  /* 0x0000002b3000720c */ /* 0x000fc60003f04070 */
[----:B------:R-:W-:-:S04]  /*3b80*/  IMAD.HI.U32 R4, R2, R15, RZ ;  /* 0x0000000f02047227 */ /* 0x000fc800078e00ff */
[----:B------:R-:W-:Y:S02]  /*3b90*/  IMAD.MOV R5, RZ, RZ, -R5 ;  /* 0x000000ffff057224 */ /* 0x000fe400078e0a05 */
[----:B------:R-:W-:Y:S02]  /*3ba0*/  IMAD.MOV R4, RZ, RZ, -R4 ;  /* 0x000000ffff047224 */ /* 0x000fe400078e0a04 */
[C---:B------:R-:W-:Y:S02]  /*3bb0*/  IMAD R13, R48.reuse, R5, R13 ;  /* 0x00000005300d7224 */ /* 0x040fe400078e020d */
[C---:B------:R-:W-:Y:S02]  /*3bc0*/  IMAD R15, R48.reuse, R4, R15 ;  /* 0x00000004300f7224 */ /* 0x040fe400078e020f */
[--C-:B------:R-:W-:Y:S01]  /*3bd0*/  @!P0 IMAD.IADD R43, R43, 0x1, -R48.reuse ;  /* 0x000000012b2b8824 */ /* 0x100fe200078e0a30 */
[----:B------:R-:W-:Y:S01]  /*3be0*/  ISETP.GT.U32.AND P0, PT, R48, R13, PT ;  /* 0x0000000d3000720c */ /* 0x000fe20003f04070 */
[----:B------:R-:W-:Y:S01]  /*3bf0*/  @!P6 IMAD.IADD R8, R8, 0x1, -R48 ;  /* 0x000000010808e824 */ /* 0x000fe200078e0a30 */
[----:B------:R-:W-:-:S02]  /*3c00*/  ISETP.GT.U32.AND P6, PT, R48, R15, PT ;  /* 0x0000000f3000720c */ /* 0x000fc40003fc4070 */
[----:B------:R-:W-:Y:S02]  /*3c10*/  IABS R18, R59 ;  /* 0x0000003b00127213 */ /* 0x000fe40000000000 */
[----:B------:R-:W-:Y:S02]  /*3c20*/  ISETP.GE.AND P1, PT, R21, RZ, PT ;  /* 0x000000ff1500720c */ /* 0x000fe40003f26270 */
[----:B------:R-:W-:Y:S01]  /*3c30*/  ISETP.GT.U32.AND P4, PT, R48, R42, PT ;  /* 0x0000002a3000720c */ /* 0x000fe20003f84070 */
[----:B------:R-:W-:Y:S01]  /*3c40*/  IMAD.HI.U32 R3, R2, R18, RZ ;  /* 0x0000001202037227 */ /* 0x000fe200078e00ff */
[----:B------:R-:W-:-:S03]  /*3c50*/  IABS R23, R53 ;  /* 0x0000003500177213 */ /* 0x000fc60000000000 */
[--C-:B------:R-:W-:Y:S01]  /*3c60*/  @!P0 IMAD.IADD R13, R13, 0x1, -R48.reuse ;  /* 0x000000010d0d8824 */ /* 0x100fe200078e0a30 */
[----:B------:R-:W-:Y:S01]  /*3c70*/  ISETP.GT.U32.AND P0, PT, R48, R8, PT ;  /* 0x000000083000720c */ /* 0x000fe20003f04070 */
[----:B------:R-:W-:Y:S02]  /*3c80*/  @!P6 IMAD.IADD R15, R15, 0x1, -R48 ;  /* 0x000000010f0fe824 */ /* 0x000fe400078e0a30 */
[----:B------:R-:W-:Y:S02]  /*3c90*/  IMAD.MOV R3, RZ, RZ, -R3 ;  /* 0x000000ffff037224 */ /* 0x000fe400078e0a03 */
[----:B------:R-:W-:Y:S01]  /*3ca0*/  IMAD.HI.U32 R4, R2, R23, RZ ;  /* 0x0000001702047227 */ /* 0x000fe200078e00ff */
[----:B------:R-:W-:-:S03]  /*3cb0*/  ISETP.GT.U32.AND P6, PT, R48, R15, PT ;  /* 0x0000000f3000720c */ /* 0x000fc60003fc4070 */
[C---:B------:R-:W-:Y:S02]  /*3cc0*/  IMAD R18, R48.reuse, R3, R18 ;  /* 0x0000000330127224 */ /* 0x040fe400078e0212 */
[----:B------:R-:W-:Y:S02]  /*3cd0*/  IMAD.MOV R4, RZ, RZ, -R4 ;  /* 0x000000ffff047224 */ /* 0x000fe400078e0a04 */
[----:B------:R-:W-:Y:S01]  /*3ce0*/  @!P1 IMAD.MOV R29, RZ, RZ, -R29 ;  /* 0x000000ffff1d9224 */ /* 0x000fe200078e0a1d */
[----:B------:R-:W-:Y:S01]  /*3cf0*/  ISETP.GT.U32.AND P1, PT, R48, R37, PT ;  /* 0x000000253000720c */ /* 0x000fe20003f24070 */
[--C-:B------:R-:W-:Y:S02]  /*3d00*/  @!P4 IMAD.IADD R42, R42, 0x1, -R48.reuse ;  /* 0x000000012a2ac824 */ /* 0x100fe400078e0a30 */
[--C-:B------:R-:W-:Y:S01]  /*3d10*/  @!P0 IMAD.IADD R8, R8, 0x1, -R48.reuse ;  /* 0x0000000108088824 */ /* 0x100fe200078e0a30 */
[C---:B------:R-:W-:Y:S01]  /*3d20*/  ISETP.GT.U32.AND P0, PT, R48.reuse, R18, PT ;  /* 0x000000123000720c */ /* 0x040fe20003f04070 */
[C---:B------:R-:W-:Y:S01]  /*3d30*/  IMAD R23, R48.reuse, R4, R23 ;  /* 0x0000000430177224 */ /* 0x040fe200078e0217 */
[----:B------:R-:W-:Y:S01]  /*3d40*/  ISETP.GT.U32.AND P4, PT, R48, R42, PT ;  /* 0x0000002a3000720c */ /* 0x000fe20003f84070 */
[----:B------:R-:W-:-:S03]  /*3d50*/  @!P6 IMAD.IADD R15, R15, 0x1, -R48 ;  /* 0x000000010f0fe824 */ /* 0x000fc600078e0a30 */
[----:B------:R-:W-:-:S03]  /*3d60*/  ISETP.GT.U32.AND P6, PT, R48, R23, PT ;  /* 0x000000173000720c */ /* 0x000fc60003fc4070 */
[--C-:B------:R-:W-:Y:S01]  /*3d70*/  @!P1 IMAD.IADD R37, R37, 0x1, -R48.reuse ;  /* 0x0000000125259824 */ /* 0x100fe200078e0a30 */
[----:B------:R-:W-:Y:S02]  /*3d80*/  ISETP.GE.AND P1, PT, R32, RZ, PT ;  /* 0x000000ff2000720c */ /* 0x000fe40003f26270 */
[----:B------:R-:W-:Y:S01]  /*3d90*/  IABS R26, R54 ;  /* 0x00000036001a7213 */ /* 0x000fe20000000000 */
[--C-:B------:R-:W-:Y:S01]  /*3da0*/  @!P0 IMAD.IADD R18, R18, 0x1, -R48.reuse ;  /* 0x0000000112128824 */ /* 0x100fe200078e0a30 */
[----:B------:R-:W-:Y:S01]  /*3db0*/  IABS R32, R46 ;  /* 0x0000002e00207213 */ /* 0x000fe20000000000 */
[----:B------:R-:W-:Y:S01]  /*3dc0*/  @!P4 IMAD.IADD R42, R42, 0x1, -R48 ;  /* 0x000000012a2ac824 */ /* 0x000fe200078e0a30 */
[----:B------:R-:W-:-:S03]  /*3dd0*/  ISETP.GE.AND P4, PT, R57, RZ, PT ;  /* 0x000000ff3900720c */ /* 0x000fc60003f86270 */
[----:B------:R-:W-:Y:S01]  /*3de0*/  @!P6 IMAD.IADD R23, R23, 0x1, -R48 ;  /* 0x000000011717e824 */ /* 0x000fe200078e0a30 */
[----:B------:R-:W-:Y:S01]  /*3df0*/  ISETP.GT.U32.AND P6, PT, R48, R18, PT ;  /* 0x000000123000720c */ /* 0x000fe20003fc4070 */
[----:B------:R-:W-:-:S04]  /*3e00*/  IMAD.HI.U32 R3, R2, R32, RZ ;  /* 0x0000002002037227 */ /* 0x000fc800078e00ff */
[----:B------:R-:W-:-:S04]  /*3e10*/  IMAD.MOV R3, RZ, RZ, -R3 ;  /* 0x000000ffff037224 */ /* 0x000fc800078e0a03 */
[----:B------:R-:W-:Y:S02]  /*3e20*/  IMAD R32, R48, R3, R32 ;  /* 0x0000000330207224 */ /* 0x000fe400078e0220 */
[----:B------:R-:W-:Y:S02]  /*3e30*/  @!P4 IMAD.MOV R15, RZ, RZ, -R15 ;  /* 0x000000ffff0fc224 */ /* 0x000fe400078e0a0f */
[----:B------:R-:W-:Y:S01]  /*3e40*/  @!P6 IMAD.IADD R18, R18, 0x1, -R48 ;  /* 0x000000011212e824 */ /* 0x000fe200078e0a30 */
[C---:B------:R-:W-:Y:S01]  /*3e50*/  ISETP.GT.U32.AND P6, PT, R48.reuse, R32, PT ;  /* 0x000000203000720c */ /* 0x040fe20003fc4070 */
[----:B------:R-:W-:Y:S01]  /*3e60*/  @!P1 IMAD.MOV R42, RZ, RZ, -R42 ;  /* 0x000000ffff2a9224 */ /* 0x000fe200078e0a2a */
[----:B------:R-:W-:Y:S02]  /*3e70*/  ISETP.GT.U32.AND P1, PT, R48, R13, PT ;  /* 0x0000000d3000720c */ /* 0x000fe40003f24070 */
[----:B---3--:R-:W-:-:S05]  /*3e80*/  IABS R16, R58 ;  /* 0x0000003a00107213 */ /* 0x008fca0000000000 */
[----:B------:R-:W-:Y:S01]  /*3e90*/  IMAD.HI.U32 R0, R2, R16, RZ ;  /* 0x0000001002007227 */ /* 0x000fe200078e00ff */
[----:B----4-:R-:W-:-:S03]  /*3ea0*/  IABS R19, R52 ;  /* 0x0000003400137213 */ /* 0x010fc60000000000 */
[----:B------:R-:W-:-:S04]  /*3eb0*/  IMAD.MOV R0, RZ, RZ, -R0 ;  /* 0x000000ffff007224 */ /* 0x000fc800078e0a00 */
[----:B------:R-:W-:Y:S02]  /*3ec0*/  IMAD R16, R48, R0, R16 ;  /* 0x0000000030107224 */ /* 0x000fe400078e0210 */
[----:B------:R-:W-:-:S04]  /*3ed0*/  IMAD.HI.U32 R0, R2, R19, RZ ;  /* 0x0000001302007227 */ /* 0x000fc800078e00ff */
[----:B------:R-:W-:-:S04]  /*3ee0*/  IMAD.MOV R0, RZ, RZ, -R0 ;  /* 0x000000ffff007224 */ /* 0x000fc800078e0a00 */
[----:B------:R-:W-:Y:S02]  /*3ef0*/  IMAD R19, R48, R0, R19 ;  /* 0x0000000030137224 */ /* 0x000fe400078e0213 */
[----:B------:R-:W-:-:S04]  /*3f00*/  IMAD.HI.U32 R0, R2, R26, RZ ;  /* 0x0000001a02007227 */ /* 0x000fc800078e00ff */
[----:B------:R-:W-:-:S04]  /*3f10*/  IMAD.MOV R0, RZ, RZ, -R0 ;  /* 0x000000ffff007224 */ /* 0x000fc800078e0a00 */
[----:B------:R-:W-:Y:S01]  /*3f20*/  IMAD R26, R48, R0, R26 ;  /* 0x00000000301a7224 */ /* 0x000fe200078e021a */
[----:B------:R-:W-:-:S04]  /*3f30*/  ISETP.GE.AND P0, PT, R59, RZ, PT ;  /* 0x000000ff3b00720c */ /* 0x000fc80003f06270 */
[----:B------:R-:W-:Y:S02]  /*3f40*/  ISETP.GT.U32.AND P4, PT, R48, R26, PT ;  /* 0x0000001a3000720c */ /* 0x000fe40003f84070 */
[----:B------:R-:W-:Y:S01]  /*3f50*/  ISETP.GE.AND P5, PT, R28, RZ, PT ;  /* 0x000000ff1c00720c */ /* 0x000fe20003fa6270 */
[--C-:B------:R-:W-:Y:S02]  /*3f60*/  @!P6 IMAD.IADD R32, R32, 0x1, -R48.reuse ;  /* 0x000000012020e824 */ /* 0x100fe400078e0a30 */
[----:B------:R-:W-:Y:S01]  /*3f70*/  @!P1 IMAD.IADD R13, R13, 0x1, -R48 ;  /* 0x000000010d0d9824 */ /* 0x000fe200078e0a30 */
[----:B------:R-:W-:-:S03]  /*3f80*/  ISETP.GT.U32.AND P1, PT, R48, R19, PT ;  /* 0x000000133000720c */ /* 0x000fc60003f24070 */
[----:B------:R-:W-:-:S04]  /*3f90*/  @!P0 IMAD.MOV R18, RZ, RZ, -R18 ;  /* 0x000000ffff128224 */ /* 0x000fc800078e0a12 */
[----:B------:R-:W-:Y:S01]  /*3fa0*/  @!P4 IMAD.IADD R26, R26, 0x1, -R48 ;  /* 0x000000011a1ac824 */ /* 0x000fe200078e0a30 */
[----:B------:R-:W-:Y:S01]  /*3fb0*/  ISETP.GT.U32.AND P0, PT, R48, R32, PT ;  /* 0x000000203000720c */ /* 0x000fe20003f04070 */
[----:B------:R-:W-:Y:S01]  /*3fc0*/  @!P5 IMAD.MOV R37, RZ, RZ, -R37 ;  /* 0x000000ffff25d224 */ /* 0x000fe200078e0a25 */
[----:B------:R-:W-:Y:S02]  /*3fd0*/  ISETP.GE.AND P5, PT, R38, RZ, PT ;  /* 0x000000ff2600720c */ /* 0x000fe40003fa6270 */
[----:B------:R-:W-:Y:S01]  /*3fe0*/  ISETP.GT.U32.AND P6, PT, R48, R26, PT ;  /* 0x0000001a3000720c */ /* 0x000fe20003fc4070 */
[----:B------:R-:W-:Y:S01]  /*3ff0*/  STL [R1+0x1674], R61 ;  /* 0x0016743d01007387 */ /* 0x000fe20000100800 */
[----:B------:R-:W-:-:S03]  /*4000*/  @!P2 IMAD.MOV R36, RZ, RZ, -R36 ;  /* 0x000000ffff24a224 */ /* 0x000fc600078e0a24 */
[----:B------:R-:W-:Y:S04]  /*4010*/  STL [R1+0x1678], R20 ;  /* 0x0016781401007387 */ /* 0x000fe80000100800 */
[----:B------:R-:W-:Y:S04]  /*4020*/  STL [R1+0x167c], R22 ;  /* 0x00167c1601007387 */ /* 0x000fe80000100800 */
[----:B------:R-:W-:Y:S01]  /*4030*/  STL [R1+0x1680], R24 ;  /* 0x0016801801007387 */ /* 0x000fe20000100800 */
[----:B------:R-:W-:-:S03]  /*4040*/  ISETP.GE.AND P4, PT, R46, RZ, PT ;  /* 0x000000ff2e00720c */ /* 0x000fc60003f86270 */
[----:B------:R-:W-:Y:S01]  /*4050*/  STL [R1+0x1684], R25 ;  /* 0x0016841901007387 */ /* 0x000fe20000100800 */
[----:B------:R-:W-:-:S03]  /*4060*/  @!P1 IMAD.IADD R19, R19, 0x1, -R48 ;  /* 0x0000000113139824 */ /* 0x000fc600078e0a30 */
[----:B------:R-:W-:Y:S01]  /*4070*/  STL [R1+0x1688], R27 ;  /* 0x0016881b01007387 */ /* 0x000fe20000100800 */
[----:B------:R-:W-:-:S03]  /*4080*/  IMAD.MOV.U32 R46, RZ, RZ, R41 ;  /* 0x000000ffff2e7224 */ /* 0x000fc600078e0029 */
[----:B------:R-:W-:Y:S04]  /*4090*/  STL [R1+0x168c], R29 ;  /* 0x00168c1d01007387 */ /* 0x000fe80000100800 */
[----:B------:R-:W-:Y:S01]  /*40a0*/  STL [R1+0x1690], R33 ;  /* 0x0016902101007387 */ /* 0x000fe20000100800 */
[----:B------:R-:W-:-:S03]  /*40b0*/  @!P6 IMAD.IADD R26, R26, 0x1, -R48 ;  /* 0x000000011a1ae824 */ /* 0x000fc600078e0a30 */
[----:B------:R-:W-:Y:S01]  /*40c0*/  STL [R1+0x1694], R34 ;  /* 0x0016942201007387 */ /* 0x000fe20000100800 */
[----:B------:R-:W-:-:S03]  /*40d0*/  @!P0 IMAD.IADD R32, R32, 0x1, -R48 ;  /* 0x0000000120208824 */ /* 0x000fc600078e0a30 */
[----:B------:R-:W-:Y:S01]  /*40e0*/  STL [R1+0x1698], R36 ;  /* 0x0016982401007387 */ /* 0x000fe20000100800 */
[----:B------:R-:W-:Y:S01]  /*40f0*/  IABS R3, R55 ;  /* 0x0000003700037213 */ /* 0x000fe20000000000 */
[----:B------:R-:W-:Y:S02]  /*4100*/  @!P5 IMAD.MOV R8, RZ, RZ, -R8 ;  /* 0x000000ffff08d224 */ /* 0x000fe400078e0a08 */
[----:B------:R-:W-:Y:S01]  /*4110*/  STL [R1+0x169c], R37 ;  /* 0x00169c2501007387 */ /* 0x000fe20000100800 */
[----:B------:R-:W-:Y:S02]  /*4120*/  IABS R41, R45 ;  /* 0x0000002d00297213 */ /* 0x000fe40000000000 */
[----:B------:R-:W-:Y:S01]  /*4130*/  ISETP.GE.AND P6, PT, R55, RZ, PT ;  /* 0x000000ff3700720c */ /* 0x000fe20003fc6270 */
[----:B------:R-:W-:Y:S01]  /*4140*/  STL [R1+0x16a0], R39 ;  /* 0x0016a02701007387 */ /* 0x000fe20000100800 */
[----:B------:R-:W-:Y:S01]  /*4150*/  ISETP.GE.AND P0, PT, R45, RZ, PT ;  /* 0x000000ff2d00720c */ /* 0x000fe20003f06270 */
[----:B------:R-:W-:Y:S01]  /*4160*/  IMAD.MOV.U32 R45, RZ, RZ, R46 ;  /* 0x000000ffff2d7224 */ /* 0x000fe200078e002e */
[----:B------:R-:W-:Y:S01]  /*4170*/  ISETP.GE.AND P3, PT, R60, RZ, PT ;  /* 0x000000ff3c00720c */ /* 0x000fe20003f66270 */
[----:B------:R-:W-:Y:S01]  /*4180*/  STL [R1+0x16a4], R40 ;  /* 0x0016a42801007387 */ /* 0x000fe20000100800 */
[----:B------:R-:W-:-:S03]  /*4190*/  ISETP.GT.U32.AND P5, PT, R48, R19, PT ;  /* 0x000000133000720c */ /* 0x000fc60003fa4070 */
[----:B------:R-:W3:Y:S04]  /*41a0*/  LDL.LU R55, [R1+0x7d0] ;  /* 0x0007d00001377983 */ /* 0x000ee80000300800 */
[----:B------:R-:W4:Y:S04]  /*41b0*/  LDL.LU R46, [R1+0x7d4] ;  /* 0x0007d400012e7983 */ /* 0x000f280000300800 */
[----:B------:R-:W-:Y:S01]  /*41c0*/  @!P3 IMAD.MOV R13, RZ, RZ, -R13 ;  /* 0x000000ffff0db224 */ /* 0x000fe200078e0a0d */
[----:B------:R-:W-:Y:S01]  /*41d0*/  ISETP.GT.U32.AND P3, PT, R48, R23, PT ;  /* 0x000000173000720c */ /* 0x000fe20003f64070 */
[----:B------:R-:W-:Y:S01]  /*41e0*/  @!P5 IMAD.IADD R19, R19, 0x1, -R48 ;  /* 0x000000011313d824 */ /* 0x000fe200078e0a30 */
[----:B------:R-:W-:-:S02]  /*41f0*/  ISETP.GE.AND P5, PT, R53, RZ, PT ;  /* 0x000000ff3500720c */ /* 0x000fc40003fa6270 */
[----:B------:R-:W2:Y:S01]  /*4200*/  LDL.LU R53, [R1+0x7d8] ;  /* 0x0007d80001357983 */ /* 0x000ea20000300800 */
[----:B------:R-:W-:-:S04]  /*4210*/  IMAD.HI.U32 R4, R2, R3, RZ ;  /* 0x0000000302047227 */ /* 0x000fc800078e00ff */
[----:B------:R-:W-:-:S04]  /*4220*/  IMAD.MOV R4, RZ, RZ, -R4 ;  /* 0x000000ffff047224 */ /* 0x000fc800078e0a04 */
[----:B------:R-:W-:Y:S02]  /*4230*/  @!P3 IMAD.IADD R23, R23, 0x1, -R48 ;  /* 0x000000011717b824 */ /* 0x000fe400078e0a30 */
[----:B------:R-:W-:Y:S02]  /*4240*/  IMAD R38, R48, R4, R3 ;  /* 0x0000000430267224 */ /* 0x000fe400078e0203 */
[----:B------:R-:W-:-:S03]  /*4250*/  @!P5 IMAD.MOV R23, RZ, RZ, -R23 ;  /* 0x000000ffff17d224 */ /* 0x000fc600078e0a17 */
[----:B------:R-:W-:Y:S02]  /*4260*/  ISETP.GT.U32.AND P5, PT, R48, R38, PT ;  /* 0x000000263000720c */ /* 0x000fe40003fa4070 */
[----:B------:R-:W-:-:S11]  /*4270*/  ISETP.GE.AND P3, PT, R54, RZ, PT ;  /* 0x000000ff3600720c */ /* 0x000fd60003f66270 */
[----:B------:R-:W-:Y:S02]  /*4280*/  @!P5 IMAD.IADD R38, R38, 0x1, -R48 ;  /* 0x000000012626d824 */ /* 0x000fe400078e0a30 */
[----:B------:R-:W-:-:S03]  /*4290*/  @!P3 IMAD.MOV R26, RZ, RZ, -R26 ;  /* 0x000000ffff1ab224 */ /* 0x000fc600078e0a1a */
[----:B------:R-:W-:Y:S02]  /*42a0*/  ISETP.GT.U32.AND P3, PT, R48, R38, PT ;  /* 0x000000263000720c */ /* 0x000fe40003f64070 */
[----:B------:R-:W-:-:S11]  /*42b0*/  IABS R17, R51 ;  /* 0x0000003300117213 */ /* 0x000fd60000000000 */
[----:B------:R-:W-:Y:S01]  /*42c0*/  @!P3 IMAD.IADD R38, R38, 0x1, -R48 ;  /* 0x000000012626b824 */ /* 0x000fe200078e0a30 */
[----:B------:R-:W-:Y:S02]  /*42d0*/  ISETP.GE.AND P3, PT, R51, RZ, PT ;  /* 0x000000ff3300720c */ /* 0x000fe40003f66270 */
[----:B------:R-:W3:Y:S01]  /*42e0*/  LDL.LU R51, [R1+0x7dc] ;  /* 0x0007dc0001337983 */ /* 0x000ee20000300800 */
[----:B------:R-:W-:Y:S02]  /*42f0*/  ISETP.GE.AND P2, PT, R35, RZ, PT ;  /* 0x000000ff2300720c */ /* 0x000fe40003f46270 */
[----:B------:R-:W-:Y:S02]  /*4300*/  IABS R0, R44 ;  /* 0x0000002c00007213 */ /* 0x000fe40000000000 */
[----:B------:R-:W-:Y:S01]  /*4310*/  IABS R14, R50 ;  /* 0x00000032000e7213 */ /* 0x000fe20000000000 */
[----:B------:R-:W-:Y:S01]  /*4320*/  IMAD.HI.U32 R6, R2, R17, RZ ;  /* 0x0000001102067227 */ /* 0x000fe200078e00ff */
[----:B------:R-:W-:Y:S01]  /*4330*/  ISETP.GE.AND P5, PT, R49, RZ, PT ;  /* 0x000000ff3100720c */ /* 0x000fe20003fa6270 */
[----:B------:R-:W3:Y:S06]  /*4340*/  LDL.LU R54, [R1+0x7e0] ;  /* 0x0007e00001367983 */ /* 0x000eec0000300800 */
[----:B------:R-:W-:Y:S01]  /*4350*/  @!P2 IMAD.MOV R43, RZ, RZ, -R43 ;  /* 0x000000ffff2ba224 */ /* 0x000fe200078e0a2b */
[----:B------:R-:W-:Y:S01]  /*4360*/  ISETP.GT.U32.AND P2, PT, R48, R16, PT ;  /* 0x000000103000720c */ /* 0x000fe20003f44070 */
[----:B------:R-:W-:-:S12]  /*4370*/  IMAD.HI.U32 R5, R2, R0, RZ ;  /* 0x0000000002057227 */ /* 0x000fd800078e00ff */
[----:B------:R-:W-:Y:S01]  /*4380*/  @!P2 IMAD.IADD R16, R16, 0x1, -R48 ;  /* 0x000000011010a824 */ /* 0x000fe200078e0a30 */
[----:B------:R-:W-:-:S04]  /*4390*/  ISETP.GE.AND P2, PT, R58, RZ, PT ;  /* 0x000000ff3a00720c */ /* 0x000fc80003f46270 */
[----:B------:R-:W-:Y:S01]  /*43a0*/  ISETP.GT.U32.AND P1, PT, R48, R16, PT ;  /* 0x000000103000720c */ /* 0x000fe20003f24070 */
[----:B------:R-:W-:-:S04]  /*43b0*/  IMAD.MOV R5, RZ, RZ, -R5 ;  /* 0x000000ffff057224 */ /* 0x000fc800078e0a05 */
[----:B------:R-:W-:-:S08]  /*43c0*/  IMAD R35, R48, R5, R0 ;  /* 0x0000000530237224 */ /* 0x000fd000078e0200 */
[----:B------:R-:W-:-:S04]  /*43d0*/  @!P1 IMAD.IADD R16, R16, 0x1, -R48 ;  /* 0x0000000110109824 */ /* 0x000fc800078e0a30 */
[----:B------:R-:W-:Y:S01]  /*43e0*/  @!P2 IMAD.MOV R16, RZ, RZ, -R16 ;  /* 0x000000ffff10a224 */ /* 0x000fe200078e0a10 */
[----:B------:R-:W-:Y:S02]  /*43f0*/  ISETP.GT.U32.AND P2, PT, R48, R35, PT ;  /* 0x000000233000720c */ /* 0x000fe40003f44070 */
[----:B------:R-:W-:-:S11]  /*4400*/  ISETP.GE.AND P1, PT, R52, RZ, PT ;  /* 0x000000ff3400720c */ /* 0x000fd60003f26270 */
[----:B------:R-:W-:Y:S02]  /*4410*/  @!P2 IMAD.IADD R35, R35, 0x1, -R48 ;  /* 0x000000012323a824 */ /* 0x000fe400078e0a30 */
[----:B------:R-:W-:Y:S01]  /*4420*/  @!P1 IMAD.MOV R19, RZ, RZ, -R19 ;  /* 0x000000ffff139224 */ /* 0x000fe200078e0a13 */
[----:B------:R-:W-:Y:S02]  /*4430*/  ISETP.GE.AND P1, PT, R44, RZ, PT ;  /* 0x000000ff2c00720c */ /* 0x000fe40003f26270 */
[----:B------:R-:W-:Y:S02]  /*4440*/  IABS R44, R49 ;  /* 0x00000031002c7213 */ /* 0x000fe40000000000 */
[----:B------:R-:W-:Y:S01]  /*4450*/  ISETP.GT.U32.AND P2, PT, R48, R35, PT ;  /* 0x000000233000720c */ /* 0x000fe20003f44070 */
[C---:B------:R-:W-:Y:S01]  /*4460*/  IMAD.HI.U32 R0, R2.reuse, R41, RZ ;  /* 0x0000002902007227 */ /* 0x040fe200078e00ff */
[----:B------:R-:W3:Y:S03]  /*4470*/  LDL.LU R49, [R1+0x7e4] ;  /* 0x0007e40001317983 */ /* 0x000ee60000300800 */
[----:B------:R-:W-:-:S04]  /*4480*/  IMAD.HI.U32 R3, R2, R44, RZ ;  /* 0x0000002c02037227 */ /* 0x000fc800078e00ff */
[----:B------:R-:W-:-:S04]  /*4490*/  IMAD.MOV R3, RZ, RZ, -R3 ;  /* 0x000000ffff037224 */ /* 0x000fc800078e0a03 */
[----:B------:R-:W-:Y:S02]  /*44a0*/  @!P2 IMAD.IADD R35, R35, 0x1, -R48 ;  /* 0x000000012323a824 */ /* 0x000fe400078e0a30 */
[----:B------:R-:W-:Y:S02]  /*44b0*/  IMAD R44, R48, R3, R44 ;  /* 0x00000003302c7224 */ /* 0x000fe400078e022c */
[----:B------:R-:W-:-:S03]  /*44c0*/  @!P1 IMAD.MOV R35, RZ, RZ, -R35 ;  /* 0x000000ffff239224 */ /* 0x000fc600078e0a23 */
[----:B------:R-:W-:Y:S01]  /*44d0*/  ISETP.GT.U32.AND P1, PT, R48, R44, PT ;  /* 0x0000002c3000720c */ /* 0x000fe20003f24070 */
[----:B------:R-:W-:-:S04]  /*44e0*/  IMAD.MOV R0, RZ, RZ, -R0 ;  /* 0x000000ffff007224 */ /* 0x000fc800078e0a00 */
[----:B------:R-:W-:-:S05]  /*44f0*/  IMAD R41, R48, R0, R41 ;  /* 0x0000000030297224 */ /* 0x000fca00078e0229 */
[----:B------:R-:W-:Y:S01]  /*4500*/  ISETP.GT.U32.AND P2, PT, R48, R41, PT ;  /* 0x000000293000720c */ /* 0x000fe20003f44070 */
[----:B------:R-:W-:-:S04]  /*4510*/  IMAD.HI.U32 R0, R2, R14, RZ ;  /* 0x0000000e02007227 */ /* 0x000fc800078e00ff */
[----:B------:R-:W-:Y:S02]  /*4520*/  @!P1 IMAD.IADD R44, R44, 0x1, -R48 ;  /* 0x000000012c2c9824 */ /* 0x000fe400078e0a30 */
[----:B------:R-:W-:-:S03]  /*4530*/  IMAD.MOV R0, RZ, RZ, -R0 ;  /* 0x000000ffff007224 */ /* 0x000fc600078e0a00 */
[C---:B------:R-:W-:Y:S01]  /*4540*/  ISETP.GT.U32.AND P1, PT, R48.reuse, R44, PT ;  /* 0x0000002c3000720c */ /* 0x040fe20003f24070 */
[C---:B------:R-:W-:Y:S02]  /*4550*/  IMAD R14, R48.reuse, R0, R14 ;  /* 0x00000000300e7224 */ /* 0x040fe400078e020e */
[----:B------:R-:W-:Y:S02]  /*4560*/  IMAD.MOV R6, RZ, RZ, -R6 ;  /* 0x000000ffff067224 */ /* 0x000fe400078e0a06 */
[----:B------:R-:W-:Y:S02]  /*4570*/  @!P2 IMAD.IADD R41, R41, 0x1, -R48 ;  /* 0x000000012929a824 */ /* 0x000fe400078e0a30 */
[----:B------:R-:W-:Y:S01]  /*4580*/  @!P6 IMAD.MOV R38, RZ, RZ, -R38 ;  /* 0x000000ffff26e224 */ /* 0x000fe200078e0a26 */
[C---:B------:R-:W-:Y:S01]  /*4590*/  ISETP.GT.U32.AND P6, PT, R48.reuse, R14, PT ;  /* 0x0000000e3000720c */ /* 0x040fe20003fc4070 */
[C---:B------:R-:W-:Y:S01]  /*45a0*/  IMAD R17, R48.reuse, R6, R17 ;  /* 0x0000000630117224 */ /* 0x040fe200078e0211 */
[----:B------:R-:W-:-:S03]  /*45b0*/  ISETP.GT.U32.AND P2, PT, R48, R41, PT ;  /* 0x000000293000720c */ /* 0x000fc60003f44070 */
[----:B------:R-:W-:Y:S01]  /*45c0*/  @!P1 IMAD.IADD R44, R44, 0x1, -R48 ;  /* 0x000000012c2c9824 */ /* 0x000fe200078e0a30 */
[----:B------:R-:W-:Y:S01]  /*45d0*/  ISETP.GT.U32.AND P1, PT, R48, R17, PT ;  /* 0x000000113000720c */ /* 0x000fe20003f24070 */
[----:B------:R-:W-:Y:S01]  /*45e0*/  @!P4 IMAD.MOV R32, RZ, RZ, -R32 ;  /* 0x000000ffff20c224 */ /* 0x000fe200078e0a20 */
[----:B------:R-:W-:Y:S02]  /*45f0*/  ISETP.GE.AND P4, PT, R50, RZ, PT ;  /* 0x000000ff3200720c */ /* 0x000fe40003f86270 */
[----:B------:R-:W3:Y:S01]  /*4600*/  LDL.LU R50, [R1+0x7e8] ;  /* 0x0007e80001327983 */ /* 0x000ee20000300800 */
[----:B------:R-:W-:Y:S02]  /*4610*/  IABS R21, R45 ;  /* 0x0000002d00157213 */ /* 0x000fe40000000000 */
[--C-:B------:R-:W-:Y:S02]  /*4620*/  @!P6 IMAD.IADD R14, R14, 0x1, -R48.reuse ;  /* 0x000000010e0ee824 */ /* 0x100fe400078e0a30 */
[----:B------:R-:W-:Y:S01]  /*4630*/  @!P2 IMAD.IADD R41, R41, 0x1, -R48 ;  /* 0x000000012929a824 */ /* 0x000fe200078e0a30 */
[----:B------:R-:W-:-:S02]  /*4640*/  ISETP.GE.AND P2, PT, R45, RZ, PT ;  /* 0x000000ff2d00720c */ /* 0x000fc40003f46270 */
[----:B------:R-:W3:Y:S01]  /*4650*/  LDL.LU R45, [R1+0x7ec] ;  /* 0x0007ec00012d7983 */ /* 0x000ee20000300800 */
[----:B------:R-:W-:Y:S01]  /*4660*/  @!P1 IMAD.IADD R17, R17, 0x1, -R48 ;  /* 0x0000000111119824 */ /* 0x000fe200078e0a30 */
[----:B------:R-:W-:Y:S01]  /*4670*/  ISETP.GT.U32.AND P1, PT, R48, R14, PT ;  /* 0x0000000e3000720c */ /* 0x000fe20003f24070 */
[----:B------:R-:W-:-:S04]  /*4680*/  IMAD.HI.U32 R4, R2, R21, RZ ;  /* 0x0000001502047227 */ /* 0x000fc800078e00ff */
[----:B------:R-:W-:Y:S02]  /*4690*/  IMAD.MOV R4, RZ, RZ, -R4 ;  /* 0x000000ffff047224 */ /* 0x000fe400078e0a04 */
[----:B------:R-:W-:Y:S01]  /*46a0*/  @!P0 IMAD.MOV R41, RZ, RZ, -R41 ;  /* 0x000000ffff298224 */ /* 0x000fe200078e0a29 */
[C---:B------:R-:W-:Y:S01]  /*46b0*/  ISETP.GT.U32.AND P0, PT, R48.reuse, R17, PT ;  /* 0x000000113000720c */ /* 0x040fe20003f04070 */
[----:B------:R-:W-:-:S04]  /*46c0*/  IMAD R21, R48, R4, R21 ;  /* 0x0000000430157224 */ /* 0x000fc800078e0215 */
[----:B------:R-:W-:-:S08]  /*46d0*/  @!P1 IMAD.IADD R14, R14, 0x1, -R48 ;  /* 0x000000010e0e9824 */ /* 0x000fd000078e0a30 */
[----:B------:R-:W-:Y:S02]  /*46e0*/  @!P0 IMAD.IADD R17, R17, 0x1, -R48 ;  /* 0x0000000111118824 */ /* 0x000fe400078e0a30 */
[----:B------:R-:W-:Y:S02]  /*46f0*/  @!P5 IMAD.MOV R44, RZ, RZ, -R44 ;  /* 0x000000ffff2cd224 */ /* 0x000fe400078e0a2c */
[----:B------:R-:W-:Y:S01]  /*4700*/  @!P3 IMAD.MOV R17, RZ, RZ, -R17 ;  /* 0x000000ffff11b224 */ /* 0x000fe200078e0a11 */
[----:B----4-:R-:W-:-:S05]  /*4710*/  IABS R5, R46 ;  /* 0x0000002e00057213 */ /* 0x010fca0000000000 */
[----:B------:R-:W-:-:S04]  /*4720*/  IMAD.HI.U32 R3, R2, R5, RZ ;  /* 0x0000000502037227 */ /* 0x000fc800078e00ff */
[----:B------:R-:W-:-:S04]  /*4730*/  IMAD.MOV R3, RZ, RZ, -R3 ;  /* 0x000000ffff037224 */ /* 0x000fc800078e0a03 */
[----:B------:R-:W-:Y:S01]  /*4740*/  IMAD R5, R48, R3, R5 ;  /* 0x0000000330057224 */ /* 0x000fe200078e0205 */
[----:B--2---:R-:W-:-:S05]  /*4750*/  IABS R3, R53 ;  /* 0x0000003500037213 */ /* 0x004fca0000000000 */
[----:B------:R-:W-:Y:S01]  /*4760*/  IMAD.HI.U32 R4, R2, R3, RZ ;  /* 0x0000000302047227 */ /* 0x000fe200078e00ff */
[----:B------:R-:W-:-:S03]  /*4770*/  ISETP.GT.U32.AND P1, PT, R48, R5, PT ;  /* 0x000000053000720c */ /* 0x000fc60003f24070 */
[----:B------:R-:W-:Y:S01]  /*4780*/  IMAD.MOV R4, RZ, RZ, -R4 ;  /* 0x000000ffff047224 */ /* 0x000fe200078e0a04 */
[----:B---3--:R-:W-:-:S03]  /*4790*/  IABS R28, R55 ;  /* 0x00000037001c7213 */ /* 0x008fc60000000000 */
[----:B------:R-:W-:Y:S02]  /*47a0*/  IMAD R3, R48, R4, R3 ;  /* 0x0000000430037224 */ /* 0x000fe400078e0203 */
[----:B------:R-:W-:-:S03]  /*47b0*/  IMAD.HI.U32 R0, R2, R28, RZ ;  /* 0x0000001c02007227 */ /* 0x000fc600078e00ff */
[----:B------:R-:W-:Y:S01]  /*47c0*/  ISETP.GT.U32.AND P0, PT, R48, R3, PT ;  /* 0x000000033000720c */ /* 0x000fe20003f04070 */
[----:B------:R-:W-:Y:S01]  /*47d0*/  @!P1 IMAD.IADD R5, R5, 0x1, -R48 ;  /* 0x0000000105059824 */ /* 0x000fe200078e0a30 */
[----:B------:R-:W-:Y:S01]  /*47e0*/  ISETP.GE.AND P1, PT, R46, RZ, PT ;  /* 0x000000ff2e00720c */ /* 0x000fe20003f26270 */
[----:B------:R-:W-:Y:S01]  /*47f0*/  IMAD.MOV R0, RZ, RZ, -R0 ;  /* 0x000000ffff007224 */ /* 0x000fe200078e0a00 */
[----:B------:R-:W2:Y:S03]  /*4800*/  LDL.LU R46, [R1+0x7f0] ;  /* 0x0007f000012e7983 */ /* 0x000ea60000300800 */
[----:B------:R-:W-:-:S06]  /*4810*/  IMAD R28, R48, R0, R28 ;  /* 0x00000000301c7224 */ /* 0x000fcc00078e021c */
[----:B------:R-:W-:Y:S01]  /*4820*/  @!P0 IMAD.IADD R3, R3, 0x1, -R48 ;  /* 0x0000000103038824 */ /* 0x000fe200078e0a30 */
[----:B------:R-:W-:-:S04]  /*4830*/  ISETP.GT.U32.AND P5, PT, R48, R28, PT ;  /* 0x0000001c3000720c */ /* 0x000fc80003fa4070 */
[----:B------:R-:W-:-:S09]  /*4840*/  ISETP.GT.U32.AND P3, PT, R48, R3, PT ;  /* 0x000000033000720c */ /* 0x000fd20003f64070 */
[--C-:B------:R-:W-:Y:S01]  /*4850*/  @!P5 IMAD.IADD R28, R28, 0x1, -R48.reuse ;  /* 0x000000011c1cd824 */ /* 0x100fe200078e0a30 */
[----:B------:R-:W-:Y:S02]  /*4860*/  ISETP.GE.AND P5, PT, R55, RZ, PT ;  /* 0x000000ff3700720c */ /* 0x000fe40003fa6270 */
[----:B------:R-:W3:Y:S01]  /*4870*/  LDL.LU R55, [R1+0x7f4] ;  /* 0x0007f40001377983 */ /* 0x000ee20000300800 */
[----:B------:R-:W-:Y:S01]  /*4880*/  @!P3 IMAD.IADD R3, R3, 0x1, -R48 ;  /* 0x000000010303b824 */ /* 0x000fe200078e0a30 */
[----:B------:R-:W-:Y:S02]  /*4890*/  IABS R0, R51 ;  /* 0x0000003300007213 */ /* 0x000fe40000000000 */
[----:B------:R-:W-:Y:S02]  /*48a0*/  ISETP.GE.AND P3, PT, R51, RZ, PT ;  /* 0x000000ff3300720c */ /* 0x000fe40003f66270 */
[----:B------:R-:W4:Y:S01]  /*48b0*/  LDL.LU R51, [R1+0x7f8] ;  /* 0x0007f80001337983 */ /* 0x000f220000300800 */
[----:B------:R-:W-:Y:S01]  /*48c0*/  ISETP.GT.U32.AND P6, PT, R48, R21, PT ;  /* 0x000000153000720c */ /* 0x000fe20003fc4070 */
[----:B------:R-:W-:-:S12]  /*48d0*/  IMAD.HI.U32 R10, R2, R0, RZ ;  /* 0x00000000020a7227 */ /* 0x000fd800078e00ff */
[----:B------:R-:W-:-:S05]  /*48e0*/  @!P6 IMAD.IADD R21, R21, 0x1, -R48 ;  /* 0x000000011515e824 */ /* 0x000fca00078e0a30 */
[----:B------:R-:W-:Y:S01]  /*48f0*/  ISETP.GT.U32.AND P6, PT, R48, R21, PT ;  /* 0x000000153000720c */ /* 0x000fe20003fc4070 */
[----:B------:R-:W-:Y:S01]  /*4900*/  IMAD.MOV R10, RZ, RZ, -R10 ;  /* 0x000000ffff0a7224 */ /* 0x000fe200078e0a0a */
[----:B------:R-:W-:-:S03]  /*4910*/  IABS R6, R54 ;  /* 0x0000003600067213 */ /* 0x000fc60000000000 */
[C---:B------:R-:W-:Y:S02]  /*4920*/  IMAD R0, R48.reuse, R10, R0 ;  /* 0x0000000a30007224 */ /* 0x040fe400078e0200 */
[----:B------:R-:W-:Y:S01]  /*4930*/  @!P4 IMAD.MOV R14, RZ, RZ, -R14 ;  /* 0x000000ffff0ec224 */ /* 0x000fe200078e0a0e */
[----:B------:R-:W-:Y:S01]  /*4940*/  ISETP.GT.U32.AND P4, PT, R48, R5, PT ;  /* 0x000000053000720c */ /* 0x000fe20003f84070 */
[----:B------:R-:W-:-:S04]  /*4950*/  IMAD.HI.U32 R4, R2, R6, RZ ;  /* 0x0000000602047227 */ /* 0x000fc800078e00ff */
[----:B------:R-:W-:Y:S01]  /*4960*/  @!P6 IMAD.IADD R21, R21, 0x1, -R48 ;  /* 0x000000011515e824 */ /* 0x000fe200078e0a30 */
[C---:B------:R-:W-:Y:S01]  /*4970*/  ISETP.GT.U32.AND P6, PT, R48.reuse, R0, PT ;  /* 0x000000003000720c */ /* 0x040fe20003fc4070 */
[----:B------:R-:W-:Y:S01]  /*4980*/  IMAD.MOV R4, RZ, RZ, -R4 ;  /* 0x000000ffff047224 */ /* 0x000fe200078e0a04 */
[----:B------:R-:W-:-:S03]  /*4990*/  ISETP.GT.U32.AND P0, PT, R48, R28, PT ;  /* 0x0000001c3000720c */ /* 0x000fc60003f04070 */
[----:B------:R-:W-:Y:S02]  /*49a0*/  IMAD R6, R48, R4, R6 ;  /* 0x0000000430067224 */ /* 0x000fe400078e0206 */
[----:B------:R-:W-:-:S06]  /*49b0*/  @!P4 IMAD.IADD R5, R5, 0x1, -R48 ;  /* 0x000000010505c824 */ /* 0x000fcc00078e0a30 */
[----:B------:R-:W-:Y:S01]  /*49c0*/  @!P6 IMAD.IADD R0, R0, 0x1, -R48 ;  /* 0x000000010000e824 */ /* 0x000fe200078e0a30 */
[----:B------:R-:W-:-:S05]  /*49d0*/  IABS R9, R49 ;  /* 0x0000003100097213 */ /* 0x000fca0000000000 */
[----:B------:R-:W-:-:S04]  /*49e0*/  IMAD.HI.U32 R7, R2, R9, RZ ;  /* 0x0000000902077227 */ /* 0x000fc800078e00ff */
[----:B------:R-:W-:-:S04]  /*49f0*/  IMAD.MOV R7, RZ, RZ, -R7 ;  /* 0x000000ffff077224 */ /* 0x000fc800078e0a07 */
[----:B------:R-:W-:-:S05]  /*4a00*/  IMAD R9, R48, R7, R9 ;  /* 0x0000000730097224 */ /* 0x000fca00078e0209 */
[C---:B------:R-:W-:Y:S02]  /*4a10*/  ISETP.GT.U32.AND P4, PT, R48.reuse, R9, PT ;  /* 0x000000093000720c */ /* 0x040fe40003f84070 */
[C---:B------:R-:W-:Y:S01]  /*4a20*/  ISETP.GT.U32.AND P6, PT, R48.reuse, R0, PT ;  /* 0x000000003000720c */ /* 0x040fe20003fc4070 */
[----:B------:R-:W-:Y:S01]  /*4a30*/  @!P2 IMAD.MOV R21, RZ, RZ, -R21 ;  /* 0x000000ffff15a224 */ /* 0x000fe200078e0a15 */
[----:B------:R-:W-:Y:S01]  /*4a40*/  ISETP.GT.U32.AND P2, PT, R48, R6, PT ;  /* 0x000000063000720c */ /* 0x000fe20003f44070 */
[----:B------:R-:W-:Y:S01]  /*4a50*/  @!P0 IMAD.IADD R28, R28, 0x1, -R48 ;  /* 0x000000011c1c8824 */ /* 0x000fe200078e0a30 */
[----:B------:R-:W-:Y:S01]  /*4a60*/  ISETP.GE.AND P0, PT, R53, RZ, PT ;  /* 0x000000ff3500720c */ /* 0x000fe20003f06270 */
[----:B------:R-:W-:Y:S02]  /*4a70*/  @!P1 IMAD.MOV R5, RZ, RZ, -R5 ;  /* 0x000000ffff059224 */ /* 0x000fe400078e0a05 */
[----:B------:R-:W-:-:S04]  /*4a80*/  @!P5 IMAD.MOV R28, RZ, RZ, -R28 ;  /* 0x000000ffff1cd224 */ /* 0x000fc800078e0a1c */
[--C-:B------:R-:W-:Y:S02]  /*4a90*/  @!P4 IMAD.IADD R9, R9, 0x1, -R48.reuse ;  /* 0x000000010909c824 */ /* 0x100fe400078e0a30 */
[----:B------:R-:W-:-:S03]  /*4aa0*/  @!P6 IMAD.IADD R0, R0, 0x1, -R48 ;  /* 0x000000010000e824 */ /* 0x000fc600078e0a30 */
[----:B------:R-:W-:Y:S02]  /*4ab0*/  ISETP.GT.U32.AND P5, PT, R48, R9, PT ;  /* 0x000000093000720c */ /* 0x000fe40003fa4070 */
[----:B------:R-:W-:-:S05]  /*4ac0*/  IABS R4, R50 ;  /* 0x0000003200047213 */ /* 0x000fca0000000000 */
[----:B------:R-:W-:Y:S01]  /*4ad0*/  IMAD.MOV.U32 R10, RZ, RZ, R4 ;  /* 0x000000ffff0a7224 */ /* 0x000fe200078e0004 */
[----:B------:R-:W-:-:S03]  /*4ae0*/  IABS R7, R45 ;  /* 0x0000002d00077213 */ /* 0x000fc60000000000 */
[----:B------:R-:W-:-:S04]  /*4af0*/  IMAD.HI.U32 R11, R2, R10, RZ ;  /* 0x0000000a020b7227 */ /* 0x000fc800078e00ff */
[----:B------:R-:W-:Y:S02]  /*4b00*/  IMAD.MOV.U32 R4, RZ, RZ, R7 ;  /* 0x000000ffff047224 */ /* 0x000fe400078e0007 */
[----:B------:R-:W-:Y:S02]  /*4b10*/  IMAD.MOV R11, RZ, RZ, -R11 ;  /* 0x000000ffff0b7224 */ /* 0x000fe400078e0a0b */
[----:B------:R-:W-:-:S04]  /*4b20*/  IMAD.HI.U32 R7, R2, R4, RZ ;  /* 0x0000000402077227 */ /* 0x000fc800078e00ff */
[----:B------:R-:W-:Y:S02]  /*4b30*/  IMAD.MOV R12, RZ, RZ, -R7 ;  /* 0x000000ffff0c7224 */ /* 0x000fe400078e0a07 */
[----:B------:R-:W-:Y:S01]  /*4b40*/  IMAD R7, R48, R11, R10 ;  /* 0x0000000b30077224 */ /* 0x000fe200078e020a */
[----:B------:R0:W-:Y:S01]  /*4b50*/  STL [R1+0x20], R5 ;  /* 0x0000200501007387 */ /* 0x0001e20000100800 */
[----:B------:R-:W-:-:S03]  /*4b60*/  IMAD.MOV.U32 R10, RZ, RZ, R3 ;  /* 0x000000ffff0a7224 */ /* 0x000fc600078e0003 */
[----:B------:R-:W-:Y:S01]  /*4b70*/  ISETP.GT.U32.AND P1, PT, R48, R7, PT ;  /* 0x000000073000720c */ /* 0x000fe20003f24070 */
[----:B------:R-:W-:Y:S02]  /*4b80*/  @!P2 IMAD.IADD R6, R6, 0x1, -R48 ;  /* 0x000000010606a824 */ /* 0x000fe400078e0a30 */
[----:B------:R-:W-:Y:S02]  /*4b90*/  @!P0 IMAD.MOV R10, RZ, RZ, -R10 ;  /* 0x000000ffff0a8224 */ /* 0x000fe400078e0a0a */
[----:B0-----:R-:W-:Y:S01]  /*4ba0*/  IMAD.MOV.U32 R5, RZ, RZ, R0 ;  /* 0x000000ffff057224 */ /* 0x001fe200078e0000 */
[----:B------:R-:W-:-:S03]  /*4bb0*/  ISETP.GT.U32.AND P4, PT, R48, R6, PT ;  /* 0x000000063000720c */ /* 0x000fc60003f84070 */
[----:B------:R-:W-:Y:S01]  /*4bc0*/  @!P3 IMAD.MOV R5, RZ, RZ, -R5 ;  /* 0x000000ffff05b224 */ /* 0x000fe200078e0a05 */
[----:B------:R0:W-:Y:S01]  /*4bd0*/  STL [R1+0x24], R10 ;  /* 0x0000240a01007387 */ /* 0x0001e20000100800 */
[----:B------:R-:W-:Y:S01]  /*4be0*/  ISETP.GE.AND P0, PT, R50, RZ, PT ;  /* 0x000000ff3200720c */ /* 0x000fe20003f06270 */
[--C-:B------:R-:W-:Y:S02]  /*4bf0*/  @!P5 IMAD.IADD R9, R9, 0x1, -R48.reuse ;  /* 0x000000010909d824 */ /* 0x100fe400078e0a30 */
[----:B------:R0:W-:Y:S01]  /*4c00*/  STL [R1+0x28], R5 ;  /* 0x0000280501007387 */ /* 0x0001e20000100800 */
[----:B------:R-:W-:-:S03]  /*4c10*/  @!P1 IMAD.IADD R7, R7, 0x1, -R48 ;  /* 0x0000000107079824 */ /* 0x000fc600078e0a30 */
[----:B------:R-:W4:Y:S01]  /*4c20*/  LDL.LU R50, [R1+0x7fc] ;  /* 0x0007fc0001327983 */ /* 0x000f220000300800 */
[----:B------:R-:W-:Y:S02]  /*4c30*/  ISETP.GE.AND P6, PT, R54, RZ, PT ;  /* 0x000000ff3600720c */ /* 0x000fe40003fc6270 */
[----:B------:R-:W-:Y:S01]  /*4c40*/  ISETP.GE.AND P2, PT, R49, RZ, PT ;  /* 0x000000ff3100720c */ /* 0x000fe20003f46270 */
[C---:B------:R-:W-:Y:S01]  /*4c50*/  IMAD R4, R48.reuse, R12, R4 ;  /* 0x0000000c30047224 */ /* 0x040fe200078e0204 */
[----:B------:R-:W-:Y:S01]  /*4c60*/  ISETP.GT.U32.AND P1, PT, R48, R7, PT ;  /* 0x000000073000720c */ /* 0x000fe20003f24070 */
[----:B------:R-:W-:-:S03]  /*4c70*/  @!P4 IMAD.IADD R6, R6, 0x1, -R48 ;  /* 0x000000010606c824 */ /* 0x000fc600078e0a30 */
[----:B------:R-:W-:Y:S01]  /*4c80*/  ISETP.GT.U32.AND P3, PT, R48, R4, PT ;  /* 0x000000043000720c */ /* 0x000fe20003f64070 */
[----:B0-----:R-:W-:Y:S01]  /*4c90*/  IMAD.MOV.U32 R10, RZ, RZ, R6 ;  /* 0x000000ffff0a7224 */ /* 0x001fe200078e0006 */
[----:B------:R-:W-:-:S03]  /*4ca0*/  ISETP.GE.AND P4, PT, R45, RZ, PT ;  /* 0x000000ff2d00720c */ /* 0x000fc60003f86270 */
[----:B------:R-:W-:-:S04]  /*4cb0*/  @!P6 IMAD.MOV R10, RZ, RZ, -R10 ;  /* 0x000000ffff0ae224 */ /* 0x000fc800078e0a0a */
[--C-:B------:R-:W-:Y:S02]  /*4cc0*/  @!P1 IMAD.IADD R7, R7, 0x1, -R48.reuse ;  /* 0x0000000107079824 */ /* 0x100fe400078e0a30 */
[----:B------:R-:W-:Y:S02]  /*4cd0*/  @!P2 IMAD.MOV R9, RZ, RZ, -R9 ;  /* 0x000000ffff09a224 */ /* 0x000fe400078e0a09 */
[----:B------:R-:W-:-:S05]  /*4ce0*/  @!P3 IMAD.IADD R4, R4, 0x1, -R48 ;  /* 0x000000010404b824 */ /* 0x000fca00078e0a30 */
[----:B------:R-:W-:-:S13]  /*4cf0*/  ISETP.GT.U32.AND P6, PT, R48, R4, PT ;  /* 0x000000043000720c */ /* 0x000fda0003fc4070 */
[----:B------:R-:W-:-:S04]  /*4d00*/  @!P6 IMAD.IADD R4, R4, 0x1, -R48 ;  /* 0x000000010404e824 */ /* 0x000fc800078e0a30 */
[----:B------:R-:W-:Y:S01]  /*4d10*/  @!P4 IMAD.MOV R4, RZ, RZ, -R4 ;  /* 0x000000ffff04c224 */ /* 0x000fe200078e0a04 */
[----:B--2---:R-:W-:Y:S02]  /*4d20*/  IABS R3, R46 ;  /* 0x0000002e00037213 */ /* 0x004fe40000000000 */
[----:B------:R-:W-:Y:S02]  /*4d30*/  ISETP.GE.AND P5, PT, R46, RZ, PT ;  /* 0x000000ff2e00720c */ /* 0x000fe40003fa6270 */
[----:B------:R-:W2:Y:S04]  /*4d40*/  LDL.LU R46, [R1+0x800] ;  /* 0x00080000012e7983 */ /* 0x000ea80000300800 */
[----:B------:R-:W2:Y:S01]  /*4d50*/  LDL.LU R49, [R1+0x804] ;  /* 0x0008040001317983 */ /* 0x000ea20000300800 */
[----:B------:R-:W-:-:S03]  /*4d60*/  IMAD.HI.U32 R5, R2, R3, RZ ;  /* 0x0000000302057227 */ /* 0x000fc600078e00ff */
[----:B------:R-:W2:Y:S01]  /*4d70*/  LDL.LU R45, [R1+0x808] ;  /* 0x00080800012d7983 */ /* 0x000ea20000300800 */
[----:B------:R-:W-:-:S04]  /*4d80*/  IMAD.MOV R5, RZ, RZ, -R5 ;  /* 0x000000ffff057224 */ /* 0x000fc800078e0a05 */
[C---:B------:R-:W-:Y:S01]  /*4d90*/  IMAD R3, R48.reuse, R5, R3 ;  /* 0x0000000530037224 */ /* 0x040fe200078e0203 */
[----:B------:R0:W-:Y:S04]  /*4da0*/  STL [R1+0x38], R10 ;  /* 0x0000380a01007387 */ /* 0x0001e80000100800 */
[----:B------:R-:W-:Y:S01]  /*4db0*/  ISETP.GT.U32.AND P1, PT, R48, R3, PT ;  /* 0x000000033000720c */ /* 0x000fe20003f24070 */
[----:B------:R-:W-:Y:S01]  /*4dc0*/  STL [R1+0x30], R9 ;  /* 0x0000300901007387 */ /* 0x000fe20000100800 */
[----:B---3--:R-:W-:Y:S01]  /*4dd0*/  IABS R0, R55 ;  /* 0x0000003700007213 */ /* 0x008fe20000000000 */
[----:B0-----:R-:W-:Y:S01]  /*4de0*/  IMAD.MOV.U32 R10, RZ, RZ, R7 ;  /* 0x000000ffff0a7224 */ /* 0x001fe200078e0007 */
[----:B----4-:R-:W-:-:S03]  /*4df0*/  IABS R11, R51 ;  /* 0x00000033000b7213 */ /* 0x010fc60000000000 */
[----:B------:R-:W-:Y:S01]  /*4e00*/  @!P0 IMAD.MOV R10, RZ, RZ, -R10 ;  /* 0x000000ffff0a8224 */ /* 0x000fe200078e0a0a */
[----:B------:R-:W-:Y:S02]  /*4e10*/  ISETP.GE.AND P2, PT, R51, RZ, PT ;  /* 0x000000ff3300720c */ /* 0x000fe40003f46270 */
[----:B------:R-:W3:Y:S01]  /*4e20*/  LDL.LU R51, [R1+0x80c] ;  /* 0x00080c0001337983 */ /* 0x000ee20000300800 */
[----:B------:R-:W-:-:S03]  /*4e30*/  IMAD.HI.U32 R6, R2, R0, RZ ;  /* 0x0000000002067227 */ /* 0x000fc600078e00ff */
[----:B------:R-:W-:Y:S01]  /*4e40*/  STL [R1+0x34], R10 ;  /* 0x0000340a01007387 */ /* 0x000fe20000100800 */
[----:B------:R-:W-:-:S03]  /*4e50*/  IMAD.MOV R6, RZ, RZ, -R6 ;  /* 0x000000ffff067224 */ /* 0x000fc600078e0a06 */
[----:B------:R-:W4:Y:S01]  /*4e60*/  LDL.LU R58, [R1+0x810] ;  /* 0x00081000013a7983 */ /* 0x000f220000300800 */
[----:B------:R-:W-:Y:S02]  /*4e70*/  @!P1 IMAD.IADD R3, R3, 0x1, -R48 ;  /* 0x0000000103039824 */ /* 0x000fe400078e0a30 */
[C---:B------:R-:W-:Y:S01]  /*4e80*/  IMAD R0, R48.reuse, R6, R0 ;  /* 0x0000000630007224 */ /* 0x040fe200078e0200 */
[----:B------:R-:W4:Y:S02]  /*4e90*/  LDL.LU R36, [R1+0x814] ;  /* 0x0008140001247983 */ /* 0x000f240000300800 */
[C---:B------:R-:W-:Y:S02]  /*4ea0*/  ISETP.GT.U32.AND P1, PT, R48.reuse, R3, PT ;  /* 0x000000033000720c */ /* 0x040fe40003f24070 */
[----:B------:R-:W-:Y:S01]  /*4eb0*/  ISETP.GT.U32.AND P6, PT, R48, R0, PT ;  /* 0x000000003000720c */ /* 0x000fe20003fc4070 */
[----:B------:R-:W-:Y:S04]  /*4ec0*/  STL [R1+0x2c], R4 ;  /* 0x00002c0401007387 */ /* 0x000fe80000100800 */
[----:B------:R-:W4:Y:S06]  /*4ed0*/  LDL.LU R40, [R1+0x818] ;  /* 0x0008180001287983 */ /* 0x000f2c0000300800 */
[----:B------:R-:W-:-:S02]  /*4ee0*/  @!P1 IMAD.IADD R3, R3, 0x1, -R48 ;  /* 0x0000000103039824 */ /* 0x000fc400078e0a30 */
[----:B------:R-:W-:Y:S02]  /*4ef0*/  @!P6 IMAD.IADD R0, R0, 0x1, -R48 ;  /* 0x000000010000e824 */ /* 0x000fe400078e0a30 */
[----:B------:R-:W-:-:S03]  /*4f00*/  @!P5 IMAD.MOV R3, RZ, RZ, -R3 ;  /* 0x000000ffff03d224 */ /* 0x000fc600078e0a03 */
[----:B------:R-:W-:Y:S02]  /*4f10*/  ISETP.GT.U32.AND P6, PT, R48, R0, PT ;  /* 0x000000003000720c */ /* 0x000fe40003fc4070 */
[----:B------:R0:W-:Y:S04]  /*4f20*/  STL [R1+0x18], R3 ;  /* 0x0000180301007387 */ /* 0x0001e80000100800 */
[----:B------:R-:W4:Y:S01]  /*4f30*/  LDL.LU R39, [R1+0x81c] ;  /* 0x00081c0001277983 */ /* 0x000f220000300800 */
[----:B------:R-:W-:-:S03]  /*4f40*/  ISETP.GE.AND P3, PT, R55, RZ, PT ;  /* 0x000000ff3700720c */ /* 0x000fc60003f66270 */
[----:B------:R-:W4:Y:S03]  /*4f50*/  LDL.LU R37, [R1+0x820] ;  /* 0x0008200001257983 */ /* 0x000f260000300800 */
[----:B------:R-:W-:-:S04]  /*4f60*/  @!P6 IMAD.IADD R0, R0, 0x1, -R48 ;  /* 0x000000010000e824 */ /* 0x000fc800078e0a30 */
[----:B0-----:R-:W-:-:S04]  /*4f70*/  IMAD.MOV.U32 R3, RZ, RZ, R0 ;  /* 0x000000ffff037224 */ /* 0x001fc800078e0000 */
[----:B------:R-:W-:-:S05]  /*4f80*/  @!P3 IMAD.MOV R3, RZ, RZ, -R3 ;  /* 0x000000ffff03b224 */ /* 0x000fca00078e0a03 */
[----:B------:R0:W-:Y:S04]  /*4f90*/  STL [R1+0x1c], R3 ;  /* 0x00001c0301007387 */ /* 0x0001e80000100800 */
[----:B------:R-:W4:Y:S04]  /*4fa0*/  LDL.LU R33, [R1+0x824] ;  /* 0x0008240001217983 */ /* 0x000f280000300800 */
[----:B------:R-:W4:Y:S04]  /*4fb0*/  LDL.LU R34, [R1+0x828] ;  /* 0x0008280001227983 */ /* 0x000f280000300800 */
[----:B------:R-:W4:Y:S04]  /*4fc0*/  LDL.LU R22, [R1+0x82c] ;  /* 0x00082c0001167983 */ /* 0x000f280000300800 */
[----:B------:R-:W4:Y:S04]  /*4fd0*/  LDL.LU R20, [R1+0x830] ;  /* 0x0008300001147983 */ /* 0x000f280000300800 */
[----:B------:R-:W4:Y:S04]  /*4fe0*/  LDL.LU R27, [R1+0x834] ;  /* 0x00083400011b7983 */ /* 0x000f280000300800 */
[----:B------:R-:W4:Y:S04]  /*4ff0*/  LDL.LU R29, [R1+0x838] ;  /* 0x00083800011d7983 */ /* 0x000f280000300800 */
[----:B------:R-:W4:Y:S04]  /*5000*/  LDL.LU R61, [R1+0x83c] ;  /* 0x00083c00013d7983 */ /* 0x000f280000300800 */
[----:B------:R-:W4:Y:S04]  /*5010*/  LDL R25, [R1+0x874] ;  /* 0x0008740001197983 */ /* 0x000f280000100800 */
[----:B------:R-:W4:Y:S04]  /*5020*/  LDL R59, [R1+0xb80] ;  /* 0x000b8000013b7983 */ /* 0x000f280000100800 */
[----:B------:R-:W4:Y:S01]  /*5030*/  LDL R60, [R1+0xb88] ;  /* 0x000b8800013c7983 */ /* 0x000f220000100800 */
[----:B------:R-:W-:-:S03]  /*5040*/  IMAD.HI.U32 R5, R2, R11, RZ ;  /* 0x0000000b02057227 */ /* 0x000fc600078e00ff */
[----:B------:R-:W4:Y:S01]  /*5050*/  LDL R24, [R1+0xb7c] ;  /* 0x000b7c0001187983 */ /* 0x000f220000100800 */
[----:B------:R-:W-:-:S04]  /*5060*/  IMAD.MOV R5, RZ, RZ, -R5 ;  /* 0x000000ffff057224 */ /* 0x000fc800078e0a05 */
[----:B------:R-:W-:-:S05]  /*5070*/  IMAD R11, R48, R5, R11 ;  /* 0x00000005300b7224 */ /* 0x000fca00078e020b */
[----:B------:R-:W-:-:S13]  /*5080*/  ISETP.GT.U32.AND P4, PT, R48, R11, PT ;  /* 0x0000000b3000720c */ /* 0x000fda0003f84070 */
[----:B------:R-:W-:Y:S01]  /*5090*/  @!P4 IMAD.IADD R11, R11, 0x1, -R48 ;  /* 0x000000010b0bc824 */ /* 0x000fe200078e0a30 */
[----:B------:R-:W-:-:S05]  /*50a0*/  IABS R9, R50 ;  /* 0x0000003200097213 */ /* 0x000fca0000000000 */
[----:B------:R-:W-:-:S04]  /*50b0*/  IMAD.HI.U32 R7, R2, R9, RZ ;  /* 0x0000000902077227 */ /* 0x000fc800078e00ff */
[----:B------:R-:W-:-:S04]  /*50c0*/  IMAD.MOV R7, RZ, RZ, -R7 ;  /* 0x000000ffff077224 */ /* 0x000fc800078e0a07 */
[----:B------:R-:W-:-:S05]  /*50d0*/  IMAD R9, R48, R7, R9 ;  /* 0x0000000730097224 */ /* 0x000fca00078e0209 */
[----:B------:R-:W-:-:S13]  /*50e0*/  ISETP.GT.U32.AND P6, PT, R48, R9, PT ;  /* 0x000000093000720c */ /* 0x000fda0003fc4070 */
[----:B------:R-:W-:-:S05]  /*50f0*/  @!P6 IMAD.IADD R9, R9, 0x1, -R48 ;  /* 0x000000010909e824 */ /* 0x000fca00078e0a30 */
[----:B------:R-:W-:Y:S02]  /*5100*/  ISETP.GT.U32.AND P6, PT, R48, R9, PT ;  /* 0x000000093000720c */ /* 0x000fe40003fc4070 */
[----:B------:R-:W-:-:S11]  /*5110*/  ISETP.GE.AND P0, PT, R50, RZ, PT ;  /* 0x000000ff3200720c */ /* 0x000fd60003f06270 */
[----:B------:R-:W-:Y:S01]  /*5120*/  @!P6 IMAD.IADD R9, R9, 0x1, -R48 ;  /* 0x000000010909e824 */ /* 0x000fe200078e0a30 */
[----:B--2---:R-:W-:Y:S02]  /*5130*/  IABS R10, R46 ;  /* 0x0000002e000a7213 */ /* 0x004fe40000000000 */
[----:B------:R-:W-:-:S03]  /*5140*/  IABS R54, R49 ;  /* 0x0000003100367213 */ /* 0x000fc60000000000 */
[----:B------:R-:W-:-:S04]  /*5150*/  IMAD.HI.U32 R6, R2, R10, RZ ;  /* 0x0000000a02067227 */ /* 0x000fc800078e00ff */
[----:B------:R-:W-:-:S04]  /*5160*/  IMAD.HI.U32 R5, R2, R54, RZ ;  /* 0x0000003602057227 */ /* 0x000fc800078e00ff */
[----:B------:R-:W-:Y:S02]  /*5170*/  IMAD.MOV R6, RZ, RZ, -R6 ;  /* 0x000000ffff067224 */ /* 0x000fe400078e0a06 */
[----:B------:R-:W-:Y:S02]  /*5180*/  IMAD.MOV R5, RZ, RZ, -R5 ;  /* 0x000000ffff057224 */ /* 0x000fe400078e0a05 */
[C---:B------:R-:W-:Y:S02]  /*5190*/  IMAD R10, R48.reuse, R6, R10 ;  /* 0x00000006300a7224 */ /* 0x040fe400078e020a */
[----:B------:R-:W-:-:S03]  /*51a0*/  IMAD R54, R48, R5, R54 ;  /* 0x0000000530367224 */ /* 0x000fc600078e0236 */
[C---:B------:R-:W-:Y:S02]  /*51b0*/  ISETP.GT.U32.AND P4, PT, R48.reuse, R10, PT ;  /* 0x0000000a3000720c */ /* 0x040fe40003f84070 */
[----:B------:R-:W-:Y:S02]  /*51c0*/  ISETP.GT.U32.AND P3, PT, R48, R54, PT ;  /* 0x000000363000720c */ /* 0x000fe40003f64070 */
[----:B---3--:R-:W-:-:S09]  /*51d0*/  IABS R57, R51 ;  /* 0x0000003300397213 */ /* 0x008fd20000000000 */
[----:B------:R-:W-:Y:S02]  /*51e0*/  @!P4 IMAD.IADD R10, R10, 0x1, -R48 ;  /* 0x000000010a0ac824 */ /* 0x000fe400078e0a30 */
[----:B------:R-:W-:Y:S01]  /*51f0*/  IMAD.HI.U32 R0, R2, R57, RZ ;  /* 0x0000003902007227 */ /* 0x000fe200078e00ff */
[----:B----4-:R-:W-:-:S03]  /*5200*/  IABS R52, R58 ;  /* 0x0000003a00347213 */ /* 0x010fc60000000000 */
[----:B------:R-:W-:Y:S01]  /*5210*/  @!P3 IMAD.IADD R54, R54, 0x1, -R48 ;  /* 0x000000013636b824 */ /* 0x000fe200078e0a30 */
[----:B------:R-:W-:Y:S01]  /*5220*/  ISETP.GT.U32.AND P4, PT, R48, R10, PT ;  /* 0x0000000a3000720c */ /* 0x000fe20003f84070 */
[----:B------:R-:W-:Y:S01]  /*5230*/  IMAD.MOV R0, RZ, RZ, -R0 ;  /* 0x000000ffff007224 */ /* 0x000fe200078e0a00 */
[----:B------:R-:W-:Y:S01]  /*5240*/  IABS R53, R36 ;  /* 0x0000002400357213 */ /* 0x000fe20000000000 */
[----:B0-----:R-:W-:Y:S01]  /*5250*/  IMAD.HI.U32 R3, R2, R52, RZ ;  /* 0x0000003402037227 */ /* 0x001fe200078e00ff */
[----:B------:R-:W-:-:S03]  /*5260*/  ISETP.GT.U32.AND P3, PT, R48, R54, PT ;  /* 0x000000363000720c */ /* 0x000fc60003f64070 */
[----:B------:R-:W-:Y:S02]  /*5270*/  IMAD R57, R48, R0, R57 ;  /* 0x0000000030397224 */ /* 0x000fe400078e0239 */
[----:B------:R-:W-:-:S04]  /*5280*/  IMAD.HI.U32 R0, R2, R53, RZ ;  /* 0x0000003502007227 */ /* 0x000fc800078e00ff */
[----:B------:R-:W-:Y:S02]  /*5290*/  IMAD.MOV R3, RZ, RZ, -R3 ;  /* 0x000000ffff037224 */ /* 0x000fe400078e0a03 */
[----:B------:R-:W-:Y:S02]  /*52a0*/  IMAD.MOV R0, RZ, RZ, -R0 ;  /* 0x000000ffff007224 */ /* 0x000fe400078e0a00 */
[C---:B------:R-:W-:Y:S02]  /*52b0*/  IMAD R52, R48.reuse, R3, R52 ;  /* 0x0000000330347224 */ /* 0x040fe400078e0234 */
[----:B------:R-:W-:Y:S02]  /*52c0*/  IMAD R53, R48, R0, R53 ;  /* 0x0000000030357224 */ /* 0x000fe400078e0235 */
[--C-:B------:R-:W-:Y:S01]  /*52d0*/  @!P4 IMAD.IADD R10, R10, 0x1, -R48.reuse ;  /* 0x000000010a0ac824 */ /* 0x100fe200078e0a30 */
[----:B------:R-:W-:Y:S01]  /*52e0*/  ISETP.GT.U32.AND P4, PT, R48, R52, PT ;  /* 0x000000343000720c */ /* 0x000fe20003f84070 */
[----:B------:R-:W-:Y:S01]  /*52f0*/  @!P3 IMAD.IADD R54, R54, 0x1, -R48 ;  /* 0x000000013636b824 */ /* 0x000fe200078e0a30 */
[----:B------:R-:W-:-:S02]  /*5300*/  ISETP.GT.U32.AND P6, PT, R48, R57, PT ;  /* 0x000000393000720c */ /* 0x000fc40003fc4070 */
[----:B------:R-:W-:Y:S02]  /*5310*/  ISETP.GT.U32.AND P3, PT, R48, R53, PT ;  /* 0x000000353000720c */ /* 0x000fe40003f64070 */
[----:B------:R-:W-:Y:S01]  /*5320*/  IABS R56, R45 ;  /* 0x0000002d00387213 */ /* 0x000fe20000000000 */
[----:B------:R-:W-:-:S04]  /*5330*/  IMAD.MOV.U32 R50, RZ, RZ, R47 ;  /* 0x000000ffff327224 */ /* 0x000fc800078e002f */
[----:B------:R-:W-:Y:S01]  /*5340*/  IMAD.HI.U32 R4, R2, R56, RZ ;  /* 0x0000003802047227 */ /* 0x000fe200078e00ff */
[----:B------:R-:W-:-:S03]  /*5350*/  IABS R47, R39 ;  /* 0x00000027002f7213 */ /* 0x000fc60000000000 */
[----:B------:R-:W-:Y:S02]  /*5360*/  @!P4 IMAD.IADD R52, R52, 0x1, -R48 ;  /* 0x000000013434c824 */ /* 0x000fe400078e0a30 */
[----:B------:R-:W-:Y:S01]  /*5370*/  IMAD.MOV R4, RZ, RZ, -R4 ;  /* 0x000000ffff047224 */ /* 0x000fe200078e0a04 */
[----:B------:R-:W-:Y:S01]  /*5380*/  IABS R55, R40 ;  /* 0x0000002800377213 */ /* 0x000fe20000000000 */
[--C-:B------:R-:W-:Y:S01]  /*5390*/  @!P6 IMAD.IADD R57, R57, 0x1, -R48.reuse ;  /* 0x000000013939e824 */ /* 0x100fe200078e0a30 */
[----:B------:R-:W-:Y:S01]  /*53a0*/  ISETP.GE.AND P1, PT, R46, RZ, PT ;  /* 0x000000ff2e00720c */ /* 0x000fe20003f26270 */
[----:B------:R-:W-:Y:S01]  /*53b0*/  @!P3 IMAD.IADD R53, R53, 0x1, -R48 ;  /* 0x000000013535b824 */ /* 0x000fe200078e0a30 */
[----:B------:R-:W-:Y:S01]  /*53c0*/  IABS R46, R37 ;  /* 0x00000025002e7213 */ /* 0x000fe20000000000 */
[C---:B------:R-:W-:Y:S01]  /*53d0*/  IMAD R56, R48.reuse, R4, R56 ;  /* 0x0000000430387224 */ /* 0x040fe200078e0238 */
[----:B------:R-:W-:Y:S01]  /*53e0*/  ISETP.GT.U32.AND P4, PT, R48, R52, PT ;  /* 0x000000343000720c */ /* 0x000fe20003f84070 */
[----:B------:R-:W-:Y:S01]  /*53f0*/  IMAD.HI.U32 R4, R2, R47, RZ ;  /* 0x0000002f02047227 */ /* 0x000fe200078e00ff */
[----:B------:R-:W-:-:S02]  /*5400*/  ISETP.GT.U32.AND P6, PT, R48, R57, PT ;  /* 0x000000393000720c */ /* 0x000fc40003fc4070 */
[----:B------:R-:W-:Y:S01]  /*5410*/  ISETP.GT.U32.AND P3, PT, R48, R53, PT ;  /* 0x000000353000720c */ /* 0x000fe20003f64070 */
[----:B------:R-:W-:-:S04]  /*5420*/  IMAD.HI.U32 R0, R2, R55, RZ ;  /* 0x0000003702007227 */ /* 0x000fc800078e00ff */
[----:B------:R-:W-:-:S04]  /*5430*/  IMAD.HI.U32 R3, R2, R46, RZ ;  /* 0x0000002e02037227 */ /* 0x000fc800078e00ff */
[----:B------:R-:W-:Y:S02]  /*5440*/  IMAD.MOV R4, RZ, RZ, -R4 ;  /* 0x000000ffff047224 */ /* 0x000fe400078e0a04 */
[----:B------:R-:W-:Y:S02]  /*5450*/  IMAD.MOV R0, RZ, RZ, -R0 ;  /* 0x000000ffff007224 */ /* 0x000fe400078e0a00 */
[----:B------:R-:W-:Y:S02]  /*5460*/  IMAD.MOV R3, RZ, RZ, -R3 ;  /* 0x000000ffff037224 */ /* 0x000fe400078e0a03 */
[C---:B------:R-:W-:Y:S02]  /*5470*/  IMAD R47, R48.reuse, R4, R47 ;  /* 0x00000004302f7224 */ /* 0x040fe400078e022f */
[C---:B------:R-:W-:Y:S02]  /*5480*/  IMAD R55, R48.reuse, R0, R55 ;  /* 0x0000000030377224 */ /* 0x040fe400078e0237 */
[----:B------:R-:W-:-:S02]  /*5490*/  IMAD R46, R48, R3, R46 ;  /* 0x00000003302e7224 */ /* 0x000fc400078e022e */
[--C-:B------:R-:W-:Y:S01]  /*54a0*/  @!P4 IMAD.IADD R52, R52, 0x1, -R48.reuse ;  /* 0x000000013434c824 */ /* 0x100fe200078e0a30 */
[C---:B------:R-:W-:Y:S01]  /*54b0*/  ISETP.GT.U32.AND P4, PT, R48.reuse, R47, PT ;  /* 0x0000002f3000720c */ /* 0x040fe20003f84070 */
[--C-:B------:R-:W-:Y:S01]  /*54c0*/  @!P6 IMAD.IADD R57, R57, 0x1, -R48.reuse ;  /* 0x000000013939e824 */ /* 0x100fe200078e0a30 */
[C---:B------:R-:W-:Y:S01]  /*54d0*/  ISETP.GT.U32.AND P6, PT, R48.reuse, R55, PT ;  /* 0x000000373000720c */ /* 0x040fe20003fc4070 */
[----:B------:R-:W-:Y:S01]  /*54e0*/  @!P3 IMAD.IADD R53, R53, 0x1, -R48 ;  /* 0x000000013535b824 */ /* 0x000fe200078e0a30 */
[C---:B------:R-:W-:Y:S02]  /*54f0*/  ISETP.GT.U32.AND P3, PT, R48.reuse, R46, PT ;  /* 0x0000002e3000720c */ /* 0x040fe40003f64070 */
[----:B------:R-:W-:Y:S02]  /*5500*/  IABS R0, R33 ;  /* 0x0000002100007213 */ /* 0x000fe40000000000 */
[----:B------:R-:W-:-:S03]  /*5510*/  ISETP.GT.U32.AND P5, PT, R48, R11, PT ;  /* 0x0000000b3000720c */ /* 0x000fc60003fa4070 */
[----:B------:R-:W-:Y:S01]  /*5520*/  IMAD.HI.U32 R3, R2, R0, RZ ;  /* 0x0000000002037227 */ /* 0x000fe200078e00ff */
[----:B------:R-:W-:-:S03]  /*5530*/  IABS R12, R34 ;  /* 0x00000022000c7213 */ /* 0x000fc60000000000 */
[--C-:B------:R-:W-:Y:S02]  /*5540*/  @!P4 IMAD.IADD R47, R47, 0x1, -R48.reuse ;  /* 0x000000012f2fc824 */ /* 0x100fe400078e0a30 */
[----:B------:R-:W-:Y:S02]  /*5550*/  IMAD.MOV R3, RZ, RZ, -R3 ;  /* 0x000000ffff037224 */ /* 0x000fe400078e0a03 */
[--C-:B------:R-:W-:Y:S02]  /*5560*/  @!P6 IMAD.IADD R55, R55, 0x1, -R48.reuse ;  /* 0x000000013737e824 */ /* 0x100fe400078e0a30 */
[----:B------:R-:W-:Y:S01]  /*5570*/  @!P3 IMAD.IADD R46, R46, 0x1, -R48 ;  /* 0x000000012e2eb824 */ /* 0x000fe200078e0a30 */
[C---:B------:R-:W-:Y:S01]  /*5580*/  ISETP.GT.U32.AND P3, PT, R48.reuse, R47, PT ;  /* 0x0000002f3000720c */ /* 0x040fe20003f64070 */
[C---:B------:R-:W-:Y:S01]  /*5590*/  IMAD R0, R48.reuse, R3, R0 ;  /* 0x0000000330007224 */ /* 0x040fe200078e0200 */
[----:B------:R-:W-:Y:S01]  /*55a0*/  ISETP.GT.U32.AND P4, PT, R48, R55, PT ;  /* 0x000000373000720c */ /* 0x000fe20003f84070 */
[----:B------:R-:W-:-:S04]  /*55b0*/  IMAD.HI.U32 R3, R2, R12, RZ ;  /* 0x0000000c02037227 */ /* 0x000fc800078e00ff */
[----:B------:R-:W-:Y:S01]  /*55c0*/  @!P5 IMAD.IADD R11, R11, 0x1, -R48 ;  /* 0x000000010b0bd824 */ /* 0x000fe200078e0a30 */
[----:B------:R-:W-:Y:S01]  /*55d0*/  ISETP.GT.U32.AND P5, PT, R48, R56, PT ;  /* 0x000000383000720c */ /* 0x000fe20003fa4070 */
[----:B------:R-:W-:Y:S01]  /*55e0*/  IMAD.MOV R3, RZ, RZ, -R3 ;  /* 0x000000ffff037224 */ /* 0x000fe200078e0a03 */
[----:B------:R-:W-:-:S03]  /*55f0*/  IABS R7, R20 ;  /* 0x0000001400077213 */ /* 0x000fc60000000000 */
[----:B------:R-:W-:Y:S01]  /*5600*/  IMAD R12, R48, R3, R12 ;  /* 0x00000003300c7224 */ /* 0x000fe200078e020c */
[----:B------:R-:W-:Y:S01]  /*5610*/  ISETP.GE.AND P6, PT, R45, RZ, PT ;  /* 0x000000ff2d00720c */ /* 0x000fe20003fc6270 */
[----:B------:R-:W-:Y:S01]  /*5620*/  @!P3 IMAD.IADD R47, R47, 0x1, -R48 ;  /* 0x000000012f2fb824 */ /* 0x000fe200078e0a30 */
[----:B------:R-:W-:Y:S01]  /*5630*/  IABS R45, R22 ;  /* 0x00000016002d7213 */ /* 0x000fe20000000000 */
[----:B------:R-:W-:Y:S01]  /*5640*/  IMAD.HI.U32 R3, R2, R7, RZ ;  /* 0x0000000702037227 */ /* 0x000fe200078e00ff */
[----:B------:R-:W-:-:S03]  /*5650*/  ISETP.GT.U32.AND P3, PT, R48, R12, PT ;  /* 0x0000000c3000720c */ /* 0x000fc60003f64070 */
[--C-:B------:R-:W-:Y:S01]  /*5660*/  @!P4 IMAD.IADD R55, R55, 0x1, -R48.reuse ;  /* 0x000000013737c824 */ /* 0x100fe200078e0a30 */
[----:B------:R-:W-:Y:S01]  /*5670*/  ISETP.GT.U32.AND P4, PT, R48, R0, PT ;  /* 0x000000003000720c */ /* 0x000fe20003f84070 */
[----:B------:R-:W-:Y:S02]  /*5680*/  @!P5 IMAD.IADD R56, R56, 0x1, -R48 ;  /* 0x000000013838d824 */ /* 0x000fe400078e0a30 */
[----:B------:R-:W-:-:S04]  /*5690*/  IMAD.HI.U32 R4, R2, R45, RZ ;  /* 0x0000002d02047227 */ /* 0x000fc800078e00ff */
[----:B------:R-:W-:Y:S01]  /*56a0*/  IMAD.MOV R3, RZ, RZ, -R3 ;  /* 0x000000ffff037224 */ /* 0x000fe200078e0a03 */
[C---:B------:R-:W-:Y:S01]  /*56b0*/  ISETP.GT.U32.AND P5, PT, R48.reuse, R56, PT ;  /* 0x000000383000720c */ /* 0x040fe20003fa4070 */
[----:B------:R-:W-:Y:S02]  /*56c0*/  IMAD.MOV R4, RZ, RZ, -R4 ;  /* 0x000000ffff047224 */ /* 0x000fe400078e0a04 */
[C---:B------:R-:W-:Y:S02]  /*56d0*/  IMAD R7, R48.reuse, R3, R7 ;  /* 0x0000000330077224 */ /* 0x040fe400078e0207 */
[----:B------:R-:W-:Y:S02]  /*56e0*/  IMAD R45, R48, R4, R45 ;  /* 0x00000004302d7224 */ /* 0x000fe400078e022d */
[--C-:B------:R-:W-:Y:S01]  /*56f0*/  @!P3 IMAD.IADD R12, R12, 0x1, -R48.reuse ;  /* 0x000000010c0cb824 */ /* 0x100fe200078e0a30 */
[----:B------:R-:W-:Y:S01]  /*5700*/  ISETP.GT.U32.AND P3, PT, R48, R7, PT ;  /* 0x000000073000720c */ /* 0x000fe20003f64070 */
[----:B------:R-:W-:Y:S01]  /*5710*/  @!P4 IMAD.IADD R0, R0, 0x1, -R48 ;  /* 0x000000010000c824 */ /* 0x000fe200078e0a30 */
[----:B------:R-:W-:-:S02]  /*5720*/  ISETP.GT.U32.AND P4, PT, R48, R45, PT ;  /* 0x0000002d3000720c */ /* 0x000fc40003f84070 */
[----:B------:R-:W-:Y:S01]  /*5730*/  IABS R5, R27 ;  /* 0x0000001b00057213 */ /* 0x000fe20000000000 */
[----:B------:R-:W-:Y:S01]  /*5740*/  @!P5 IMAD.IADD R56, R56, 0x1, -R48 ;  /* 0x000000013838d824 */ /* 0x000fe200078e0a30 */
[----:B------:R-:W-:-:S03]  /*5750*/  ISETP.GE.AND P5, PT, R49, RZ, PT ;  /* 0x000000ff3100720c */ /* 0x000fc60003fa6270 */
[----:B------:R-:W-:Y:S01]  /*5760*/  IMAD.HI.U32 R49, R2, R5, RZ ;  /* 0x0000000502317227 */ /* 0x000fe200078e00ff */
[----:B------:R-:W-:Y:S02]  /*5770*/  IABS R4, R29 ;  /* 0x0000001d00047213 */ /* 0x000fe40000000000 */
[----:B------:R-:W-:Y:S01]  /*5780*/  IABS R3, R61 ;  /* 0x0000003d00037213 */ /* 0x000fe20000000000 */
[----:B------:R-:W-:Y:S02]  /*5790*/  IMAD.MOV R49, RZ, RZ, -R49 ;  /* 0x000000ffff317224 */ /* 0x000fe400078e0a31 */
[--C-:B------:R-:W-:Y:S02]  /*57a0*/  @!P3 IMAD.IADD R7, R7, 0x1, -R48.reuse ;  /* 0x000000010707b824 */ /* 0x100fe400078e0a30 */
[----:B------:R-:W-:Y:S01]  /*57b0*/  @!P4 IMAD.IADD R45, R45, 0x1, -R48 ;  /* 0x000000012d2dc824 */ /* 0x000fe200078e0a30 */
[C---:B------:R-:W-:Y:S01]  /*57c0*/  ISETP.GT.U32.AND P4, PT, R48.reuse, R0, PT ;  /* 0x000000003000720c */ /* 0x040fe20003f84070 */
[----:B------:R-:W-:Y:S01]  /*57d0*/  @!P0 IMAD.MOV R9, RZ, RZ, -R9 ;  /* 0x000000ffff098224 */ /* 0x000fe200078e0a09 */
[C---:B------:R-:W-:Y:S01]  /*57e0*/  ISETP.GT.U32.AND P0, PT, R48.reuse, R12, PT ;  /* 0x0000000c3000720c */ /* 0x040fe20003f04070 */
[C---:B------:R-:W-:Y:S01]  /*57f0*/  IMAD R5, R48.reuse, R49, R5 ;  /* 0x0000003130057224 */ /* 0x040fe200078e0205 */
[----:B------:R-:W-:Y:S01]  /*5800*/  IABS R6, R50 ;  /* 0x0000003200067213 */ /* 0x000fe20000000000 */
[----:B------:R-:W-:Y:S01]  /*5810*/  @!P1 IMAD.MOV R10, RZ, RZ, -R10 ;  /* 0x000000ffff0a9224 */ /* 0x000fe200078e0a0a */
[----:B------:R-:W-:Y:S01]  /*5820*/  ISETP.GT.U32.AND P1, PT, R48, R7, PT ;  /* 0x000000073000720c */ /* 0x000fe20003f24070 */
[----:B------:R-:W-:-:S04]  /*5830*/  IMAD.HI.U32 R49, R2, R4, RZ ;  /* 0x0000000402317227 */ /* 0x000fc800078e00ff */
[----:B------:R-:W-:-:S04]  /*5840*/  IMAD.HI.U32 R50, R2, R3, RZ ;  /* 0x0000000302327227 */ /* 0x000fc800078e00ff */
[----:B------:R-:W-:Y:S02]  /*5850*/  IMAD.MOV R49, RZ, RZ, -R49 ;  /* 0x000000ffff317224 */ /* 0x000fe400078e0a31 */
[----:B------:R-:W-:Y:S02]  /*5860*/  IMAD.MOV R50, RZ, RZ, -R50 ;  /* 0x000000ffff327224 */ /* 0x000fe400078e0a32 */
[C---:B------:R-:W-:Y:S02]  /*5870*/  IMAD R4, R48.reuse, R49, R4 ;  /* 0x0000003130047224 */ /* 0x040fe400078e0204 */
[----:B------:R-:W-:Y:S01]  /*5880*/  IMAD R3, R48, R50, R3 ;  /* 0x0000003230037224 */ /* 0x000fe200078e0203 */
[----:B------:R-:W-:Y:S01]  /*5890*/  IABS R30, R25 ;  /* 0x00000019001e7213 */ /* 0x000fe20000000000 */
[--C-:B------:R-:W-:Y:S01]  /*58a0*/  @!P4 IMAD.IADD R0, R0, 0x1, -R48.reuse ;  /* 0x000000010000c824 */ /* 0x100fe200078e0a30 */
[----:B------:R-:W-:Y:S01]  /*58b0*/  ISETP.GT.U32.AND P4, PT, R48, R5, PT ;  /* 0x000000053000720c */ /* 0x000fe20003f84070 */
[--C-:B------:R-:W-:Y:S01]  /*58c0*/  @!P0 IMAD.IADD R12, R12, 0x1, -R48.reuse ;  /* 0x000000010c0c8824 */ /* 0x100fe200078e0a30 */
[C---:B------:R-:W-:Y:S01]  /*58d0*/  ISETP.GT.U32.AND P0, PT, R48.reuse, R4, PT ;  /* 0x000000043000720c */ /* 0x040fe20003f04070 */
[----:B------:R-:W-:Y:S01]  /*58e0*/  @!P1 IMAD.IADD R7, R7, 0x1, -R48 ;  /* 0x0000000107079824 */ /* 0x000fe200078e0a30 */
[----:B------:R-:W-:Y:S01]  /*58f0*/  ISETP.GT.U32.AND P1, PT, R48, R3, PT ;  /* 0x000000033000720c */ /* 0x000fe20003f24070 */
[----:B------:R-:W-:Y:S01]  /*5900*/  IMAD.HI.U32 R2, R2, R30, RZ ;  /* 0x0000001e02027227 */ /* 0x000fe200078e00ff */
[----:B------:R-:W0:Y:S01]  /*5910*/  I2F.RP R31, R6 ;  /* 0x00000006001f7306 */ /* 0x000e220000209400 */
[----:B------:R-:W2:Y:S02]  /*5920*/  LDL R49, [R1+0xb84] ;  /* 0x000b840001317983 */ /* 0x000ea40000100800 */
[----:B------:R-:W-:Y:S01]  /*5930*/  IMAD.MOV R2, RZ, RZ, -R2 ;  /* 0x000000ffff027224 */ /* 0x000fe200078e0a02 */
[----:B------:R-:W-:-:S02]  /*5940*/  IABS R50, R59 ;  /* 0x0000003b00327213 */ /* 0x000fc40000000000 */
[----:B------:R-:W3:Y:S01]  /*5950*/  LDL R59, [R1+0xb90] ;  /* 0x000b9000013b7983 */ /* 0x000ee20000100800 */
[----:B------:R-:W-:Y:S02]  /*5960*/  IMAD R2, R48, R2, R30 ;  /* 0x0000000230027224 */ /* 0x000fe400078e021e */
[--C-:B------:R-:W-:Y:S02]  /*5970*/  @!P4 IMAD.IADD R5, R5, 0x1, -R48.reuse ;  /* 0x000000010505c824 */ /* 0x100fe400078e0a30 */
[--C-:B------:R-:W-:Y:S02]  /*5980*/  @!P0 IMAD.IADD R4, R4, 0x1, -R48.reuse ;  /* 0x0000000104048824 */ /* 0x100fe400078e0a30 */
[----:B------:R-:W-:Y:S01]  /*5990*/  @!P1 IMAD.IADD R3, R3, 0x1, -R48 ;  /* 0x0000000103039824 */ /* 0x000fe200078e0a30 */
[C---:B------:R-:W-:Y:S01]  /*59a0*/  ISETP.GT.U32.AND P0, PT, R48.reuse, R2, PT ;  /* 0x000000023000720c */ /* 0x040fe20003f04070 */
[----:B------:R-:W-:Y:S01]  /*59b0*/  @!P6 IMAD.MOV R56, RZ, RZ, -R56 ;  /* 0x000000ffff38e224 */ /* 0x000fe200078e0a38 */
[C---:B------:R-:W-:Y:S01]  /*59c0*/  ISETP.GT.U32.AND P1, PT, R48.reuse, R5, PT ;  /* 0x000000053000720c */ /* 0x040fe20003f24070 */
[----:B------:R-:W-:Y:S01]  /*59d0*/  @!P5 IMAD.MOV R54, RZ, RZ, -R54 ;  /* 0x000000ffff36d224 */ /* 0x000fe200078e0a36 */
[----:B------:R-:W-:-:S02]  /*59e0*/  ISETP.GT.U32.AND P6, PT, R48, R4, PT ;  /* 0x000000043000720c */ /* 0x000fc40003fc4070 */
[----:B------:R-:W-:Y:S02]  /*59f0*/  ISETP.GE.AND P4, PT, R36, RZ, PT ;  /* 0x000000ff2400720c */ /* 0x000fe40003f86270 */
[----:B------:R-:W-:Y:S01]  /*5a00*/  ISETP.GT.U32.AND P5, PT, R48, R3, PT ;  /* 0x000000033000720c */ /* 0x000fe20003fa4070 */
[----:B------:R-:W4:Y:S01]  /*5a10*/  LDL R36, [R1+0xb8c] ;  /* 0x000b8c0001247983 */ /* 0x000f220000100800 */
[----:B0-----:R-:W0:Y:S01]  /*5a20*/  MUFU.RCP R31, R31 ;  /* 0x0000001f001f7308 */ /* 0x001e220000001000 */
[----:B------:R-:W-:Y:S02]  /*5a30*/  @!P2 IMAD.MOV R11, RZ, RZ, -R11 ;  /* 0x000000ffff0ba224 */ /* 0x000fe400078e0a0b */
[--C-:B------:R-:W-:Y:S01]  /*5a40*/  @!P0 IMAD.IADD R2, R2, 0x1, -R48.reuse ;  /* 0x0000000102028824 */ /* 0x100fe200078e0a30 */
[----:B------:R-:W-:Y:S01]  /*5a50*/  ISETP.GE.AND P0, PT, R40, RZ, PT ;  /* 0x000000ff2800720c */ /* 0x000fe20003f06270 */
[--C-:B------:R-:W-:Y:S01]  /*5a60*/  @!P1 IMAD.IADD R5, R5, 0x1, -R48.reuse ;  /* 0x0000000105059824 */ /* 0x100fe200078e0a30 */
[----:B------:R-:W-:Y:S01]  /*5a70*/  ISETP.GT.U32.AND P2, PT, R48, R46, PT ;  /* 0x0000002e3000720c */ /* 0x000fe20003f44070 */
[----:B------:R-:W4:Y:S01]  /*5a80*/  LDL.LU R40, [R1+0x16a4] ;  /* 0x0016a40001287983 */ /* 0x000f220000300800 */
[----:B------:R-:W-:Y:S01]  /*5a90*/  ISETP.GE.AND P1, PT, R39, RZ, PT ;  /* 0x000000ff2700720c */ /* 0x000fe20003f26270 */
[--C-:B------:R-:W-:Y:S01]  /*5aa0*/  @!P6 IMAD.IADD R4, R4, 0x1, -R48.reuse ;  /* 0x000000010404e824 */ /* 0x100fe200078e0a30 */
[----:B------:R-:W-:Y:S01]  /*5ab0*/  ISETP.GE.AND P6, PT, R37, RZ, PT ;  /* 0x000000ff2500720c */ /* 0x000fe20003fc6270 */
[----:B------:R-:W4:Y:S01]  /*5ac0*/  LDL.LU R39, [R1+0x16a0] ;  /* 0x0016a00001277983 */ /* 0x000f220000300800 */
[----:B------:R-:W-:Y:S01]  /*5ad0*/  @!P5 IMAD.IADD R3, R3, 0x1, -R48 ;  /* 0x000000010303d824 */ /* 0x000fe200078e0a30 */
[----:B------:R-:W-:-:S02]  /*5ae0*/  ISETP.GE.AND P5, PT, R33, RZ, PT ;  /* 0x000000ff2100720c */ /* 0x000fc40003fa6270 */
[----:B------:R-:W4:Y:S04]  /*5af0*/  LDL.LU R37, [R1+0x169c] ;  /* 0x00169c0001257983 */ /* 0x000f280000300800 */
[----:B------:R-:W4:Y:S01]  /*5b00*/  LDL R33, [R1+0xb94] ;  /* 0x000b940001217983 */ /* 0x000f220000100800 */
[----:B0-----:R-:W-:Y:S02]  /*5b10*/  VIADD R31, R31, 0xffffffe ;  /* 0x0ffffffe1f1f7836 */ /* 0x001fe40000000000 */
[----:B------:R-:W-:Y:S01]  /*5b20*/  @!P2 IMAD.IADD R46, R46, 0x1, -R48 ;  /* 0x000000012e2ea824 */ /* 0x000fe200078e0a30 */
[----:B------:R-:W-:-:S03]  /*5b30*/  ISETP.GE.AND P2, PT, R51, RZ, PT ;  /* 0x000000ff3300720c */ /* 0x000fc60003f46270 */
[----:B------:R-:W0:Y:S01]  /*5b40*/  F2I.FTZ.U32.TRUNC.NTZ R31, R31 ;  /* 0x0000001f001f7305 */ /* 0x000e22000021f000 */
[----:B------:R-:W-:-:S09]  /*5b50*/  ISETP.GT.U32.AND P3, PT, R48, R45, PT ;  /* 0x0000002d3000720c */ /* 0x000fd20003f64070 */
[----:B------:R-:W-:Y:S01]  /*5b60*/  @!P2 IMAD.MOV R57, RZ, RZ, -R57 ;  /* 0x000000ffff39a224 */ /* 0x000fe200078e0a39 */
[----:B------:R-:W-:Y:S01]  /*5b70*/  ISETP.GT.U32.AND P2, PT, R48, R2, PT ;  /* 0x000000023000720c */ /* 0x000fe20003f44070 */
[----:B0-----:R-:W-:Y:S02]  /*5b80*/  IMAD.MOV R51, RZ, RZ, -R31 ;  /* 0x000000ffff337224 */ /* 0x001fe400078e0a1f */
[----:B------:R-:W-:Y:S01]  /*5b90*/  @!P3 IMAD.IADD R45, R45, 0x1, -R48 ;  /* 0x000000012d2db824 */ /* 0x000fe200078e0a30 */
[----:B------:R-:W-:Y:S01]  /*5ba0*/  ISETP.GE.AND P3, PT, R58, RZ, PT ;  /* 0x000000ff3a00720c */ /* 0x000fe20003f66270 */
[----:B------:R-:W-:Y:S02]  /*5bb0*/  IMAD R58, R51, R6, RZ ;  /* 0x00000006333a7224 */ /* 0x000fe400078e02ff */
[----:B------:R-:W-:-:S06]  /*5bc0*/  IMAD.MOV.U32 R30, RZ, RZ, RZ ;  /* 0x000000ffff1e7224 */ /* 0x000fcc00078e00ff */
[----:B------:R-:W-:Y:S01]  /*5bd0*/  @!P2 IMAD.IADD R2, R2, 0x1, -R48 ;  /* 0x000000010202a824 */ /* 0x000fe200078e0a30 */
[----:B------:R-:W-:Y:S01]  /*5be0*/  IABS R48, R60 ;  /* 0x0000003c00307213 */ /* 0x000fe20000000000 */
[----:B------:R-:W-:-:S06]  /*5bf0*/  IMAD.HI.U32 R58, R31, R58, R30 ;  /* 0x0000003a1f3a7227 */ /* 0x000fcc00078e001e */
[----:B------:R-:W-:-:S04]  /*5c00*/  IMAD.HI.U32 R60, R58, R48, RZ ;  /* 0x000000303a3c7227 */ /* 0x000fc800078e00ff */
[----:B------:R-:W-:-:S04]  /*5c10*/  IMAD.MOV R60, RZ, RZ, -R60 ;  /* 0x000000ffff3c7224 */ /* 0x000fc800078e0a3c */
[----:B------:R-:W-:Y:S02]  /*5c20*/  IMAD R48, R6, R60, R48 ;  /* 0x0000003c06307224 */ /* 0x000fe400078e0230 */
[----:B------:R-:W4:Y:S01]  /*5c30*/  LDL R60, [R1+0xb78] ;  /* 0x000b7800013c7983 */ /* 0x000f220000100800 */
[----:B------:R-:W-:-:S05]  /*5c40*/  IABS R51, R24 ;  /* 0x0000001800337213 */ /* 0x000fca0000000000 */
[----:B------:R-:W-:-:S04]  /*5c50*/  IMAD.HI.U32 R30, R58, R51, RZ ;  /* 0x000000333a1e7227 */ /* 0x000fc800078e00ff */
[----:B------:R-:W-:Y:S02]  /*5c60*/  IMAD.MOV R30, RZ, RZ, -R30 ;  /* 0x000000ffff1e7224 */ /* 0x000fe400078e0a1e */
[----:B------:R-:W-:-:S04]  /*5c70*/  IMAD.HI.U32 R31, R58, R50, RZ ;  /* 0x000000323a1f7227 */ /* 0x000fc800078e00ff */
[----:B------:R-:W-:Y:S02]  /*5c80*/  IMAD R51, R6, R30, R51 ;  /* 0x0000001e06337224 */ /* 0x000fe400078e0233 */
[----:B------:R-:W-:-:S04]  /*5c90*/  IMAD.MOV R31, RZ, RZ, -R31 ;  /* 0x000000ffff1f7224 */ /* 0x000fc800078e0a1f */
[C---:B------:R-:W-:Y:S02]  /*5ca0*/  IMAD R50, R6.reuse, R31, R50 ;  /* 0x0000001f06327224 */ /* 0x040fe400078e0232 */
[----:B------:R-:W-:Y:S01]  /*5cb0*/  @!P4 IMAD.MOV R53, RZ, RZ, -R53 ;  /* 0x000000ffff35c224 */ /* 0x000fe200078e0a35 */
[C---:B------:R-:W-:Y:S02]  /*5cc0*/  ISETP.GT.U32.AND P4, PT, R6.reuse, R48, PT ;  /* 0x000000300600720c */ /* 0x040fe40003f84070 */
[----:B------:R-:W-:-:S11]  /*5cd0*/  ISETP.GT.U32.AND P2, PT, R6, R51, PT ;  /* 0x000000330600720c */ /* 0x000fd60003f44070 */
[--C-:B------:R-:W-:Y:S02]  /*5ce0*/  @!P4 IMAD.IADD R48, R48, 0x1, -R6.reuse ;  /* 0x000000013030c824 */ /* 0x100fe400078e0a06 */
[----:B------:R-:W-:Y:S02]  /*5cf0*/  @!P2 IMAD.IADD R51, R51, 0x1, -R6 ;  /* 0x000000013333a824 */ /* 0x000fe400078e0a06 */
[----:B------:R-:W-:-:S03]  /*5d00*/  @!P0 IMAD.MOV R55, RZ, RZ, -R55 ;  /* 0x000000ffff378224 */ /* 0x000fc600078e0a37 */
[C---:B------:R-:W-:Y:S01]  /*5d10*/  ISETP.GT.U32.AND P2, PT, R6.reuse, R51, PT ;  /* 0x000000330600720c */ /* 0x040fe20003f44070 */
[----:B------:R-:W-:Y:S01]  /*5d20*/  @!P3 IMAD.MOV R52, RZ, RZ, -R52 ;  /* 0x000000ffff34b224 */ /* 0x000fe200078e0a34 */
[----:B------:R-:W-:-:S11]  /*5d30*/  ISETP.GT.U32.AND P3, PT, R6, R50, PT ;  /* 0x000000320600720c */ /* 0x000fd60003f64070 */
[--C-:B------:R-:W-:Y:S02]  /*5d40*/  @!P2 IMAD.IADD R51, R51, 0x1, -R6.reuse ;  /* 0x000000013333a824 */ /* 0x100fe400078e0a06 */
[----:B------:R-:W-:Y:S01]  /*5d50*/  @!P3 IMAD.IADD R50, R50, 0x1, -R6 ;  /* 0x000000013232b824 */ /* 0x000fe200078e0a06 */
[----:B------:R-:W-:Y:S02]  /*5d60*/  ISETP.GE.AND P3, PT, R34, RZ, PT ;  /* 0x000000ff2200720c */ /* 0x000fe40003f66270 */
[----:B--2---:R-:W-:Y:S02]  /*5d70*/  IABS R49, R49 ;  /* 0x0000003100317213 */ /* 0x004fe40000000000 */
[----:B---3--:R-:W-:-:S03]  /*5d80*/  IABS R30, R59 ;  /* 0x0000003b001e7213 */ /* 0x008fc60000000000 */
[----:B------:R-:W-:-:S04]  /*5d90*/  IMAD.HI.U32 R59, R58, R49, RZ ;  /* 0x000000313a3b7227 */ /* 0x000fc800078e00ff */
[----:B------:R-:W-:-:S04]  /*5da0*/  IMAD.MOV R59, RZ, RZ, -R59 ;  /* 0x000000ffff3b7224 */ /* 0x000fc800078e0a3b */
[----:B------:R-:W-:Y:S01]  /*5db0*/  IMAD R49, R6, R59, R49 ;  /* 0x0000003b06317224 */ /* 0x000fe200078e0231 */
[----:B----4-:R-:W-:-:S05]  /*5dc0*/  IABS R31, R36 ;  /* 0x00000024001f7213 */ /* 0x010fca0000000000 */
[----:B------:R-:W-:-:S04]  /*5dd0*/  IMAD.HI.U32 R59, R58, R31, RZ ;  /* 0x0000001f3a3b7227 */ /* 0x000fc800078e00ff */
[----:B------:R-:W-:-:S04]  /*5de0*/  IMAD.MOV R59, RZ, RZ, -R59 ;  /* 0x000000ffff3b7224 */ /* 0x000fc800078e0a3b */
[----:B------:R-:W-:Y:S01]  /*5df0*/  IMAD R31, R6, R59, R31 ;  /* 0x0000003b061f7224 */ /* 0x000fe200078e021f */
[----:B------:R-:W-:-:S05]  /*5e00*/  IABS R59, R33 ;  /* 0x00000021003b7213 */ /* 0x000fca0000000000 */
[----:B------:R-:W-:Y:S02]  /*5e10*/  IMAD.MOV.U32 R33, RZ, RZ, R59 ;  /* 0x000000ffff217224 */ /* 0x000fe400078e003b */
[----:B------:R-:W-:-:S04]  /*5e20*/  IMAD.MOV.U32 R59, RZ, RZ, R47 ;  /* 0x000000ffff3b7224 */ /* 0x000fc800078e002f */
[----:B------:R-:W-:Y:S01]  /*5e30*/  @!P1 IMAD.MOV R59, RZ, RZ, -R59 ;  /* 0x000000ffff3b9224 */ /* 0x000fe200078e0a3b */
[----:B------:R-:W-:Y:S01]  /*5e40*/  ISETP.GT.U32.AND P1, PT, R6, R31, PT ;  /* 0x0000001f0600720c */ /* 0x000fe20003f24070 */
[----:B------:R-:W-:Y:S01]  /*5e50*/  IMAD.HI.U32 R36, R58, R30, RZ ;  /* 0x0000001e3a247227 */ /* 0x000fe200078e00ff */
[----:B------:R-:W-:-:S11]  /*5e60*/  ISETP.GT.U32.AND P0, PT, R6, R49, PT ;  /* 0x000000310600720c */ /* 0x000fd60003f04070 */
[----:B------:R-:W-:Y:S01]  /*5e70*/  @!P1 IMAD.IADD R31, R31, 0x1, -R6 ;  /* 0x000000011f1f9824 */ /* 0x000fe200078e0a06 */
[----:B------:R-:W-:Y:S01]  /*5e80*/  ISETP.GT.U32.AND P1, PT, R6, R48, PT ;  /* 0x000000300600720c */ /* 0x000fe20003f24070 */
[----:B------:R-:W-:-:S04]  /*5e90*/  IMAD.MOV R36, RZ, RZ, -R36 ;  /* 0x000000ffff247224 */ /* 0x000fc800078e0a24 */
[----:B------:R-:W-:-:S08]  /*5ea0*/  IMAD R30, R6, R36, R30 ;  /* 0x00000024061e7224 */ /* 0x000fd000078e021e */
[--C-:B------:R-:W-:Y:S01]  /*5eb0*/  @!P1 IMAD.IADD R48, R48, 0x1, -R6.reuse ;  /* 0x0000000130309824 */ /* 0x100fe200078e0a06 */
[----:B------:R-:W-:Y:S02]  /*5ec0*/  ISETP.GE.AND P1, PT, R20, RZ, PT ;  /* 0x000000ff1400720c */ /* 0x000fe40003f26270 */
[----:B------:R-:W0:Y:S01]  /*5ed0*/  S2R R20, SR_TID.X ;  /* 0x0000000000147919 */ /* 0x000e220000002100 */
[----:B------:R-:W-:Y:S01]  /*5ee0*/  ISETP.GT.U32.AND P2, PT, R6, R30, PT ;  /* 0x0000001e0600720c */ /* 0x000fe20003f44070 */
[----:B------:R-:W-:Y:S02]  /*5ef0*/  @!P0 IMAD.IADD R49, R49, 0x1, -R6 ;  /* 0x0000000131318824 */ /* 0x000fe400078e0a06 */
[----:B------:R-:W-:-:S03]  /*5f00*/  IMAD.HI.U32 R36, R58, R33, RZ ;  /* 0x000000213a247227 */ /* 0x000fc600078e00ff */
[C---:B------:R-:W-:Y:S01]  /*5f10*/  ISETP.GT.U32.AND P4, PT, R6.reuse, R49, PT ;  /* 0x000000310600720c */ /* 0x040fe20003f84070 */
[----:B------:R-:W-:Y:S01]  /*5f20*/  IMAD.MOV R47, RZ, RZ, -R36 ;  /* 0x000000ffff2f7224 */ /* 0x000fe200078e0a24 */
[----:B------:R-:W-:Y:S01]  /*5f30*/  IABS R60, R60 ;  /* 0x0000003c003c7213 */ /* 0x000fe20000000000 */
[----:B------:R-:W2:Y:S01]  /*5f40*/  LDL.LU R36, [R1+0x1698] ;  /* 0x0016980001247983 */ /* 0x000ea20000300800 */
[C---:B------:R-:W-:Y:S01]  /*5f50*/  ISETP.GT.U32.AND P0, PT, R6.reuse, R50, PT ;  /* 0x000000320600720c */ /* 0x040fe20003f04070 */
[----:B------:R-:W-:Y:S02]  /*5f60*/  IMAD R47, R6, R47, R33 ;  /* 0x0000002f062f7224 */ /* 0x000fe400078e0221 */
[----:B------:R-:W-:Y:S01]  /*5f70*/  @!P2 IMAD.IADD R30, R30, 0x1, -R6 ;  /* 0x000000011e1ea824 */ /* 0x000fe200078e0a06 */
[----:B------:R-:W-:Y:S01]  /*5f80*/  ISETP.GT.U32.AND P2, PT, R6, R31, PT ;  /* 0x0000001f0600720c */ /* 0x000fe20003f44070 */
[----:B------:R-:W-:-:S04]  /*5f90*/  IMAD.HI.U32 R33, R58, R60, RZ ;  /* 0x0000003c3a217227 */ /* 0x000fc800078e00ff */
[----:B------:R-:W-:Y:S02]  /*5fa0*/  IMAD.MOV.U32 R58, RZ, RZ, R46 ;  /* 0x000000ffff3a7224 */ /* 0x000fe400078e002e */
[----:B------:R-:W-:Y:S02]  /*5fb0*/  IMAD.MOV R46, RZ, RZ, -R33 ;  /* 0x000000ffff2e7224 */ /* 0x000fe400078e0a21 */
[----:B------:R-:W-:Y:S01]  /*5fc0*/  @!P4 IMAD.IADD R49, R49, 0x1, -R6 ;  /* 0x000000013131c824 */ /* 0x000fe200078e0a06 */
[C---:B------:R-:W-:Y:S01]  /*5fd0*/  ISETP.GT.U32.AND P4, PT, R6.reuse, R47, PT ;  /* 0x0000002f0600720c */ /* 0x040fe20003f84070 */
[----:B------:R-:W-:Y:S01]  /*5fe0*/  @!P6 IMAD.MOV R58, RZ, RZ, -R58 ;  /* 0x000000ffff3ae224 */ /* 0x000fe200078e0a3a */
[C---:B------:R-:W-:Y:S01]  /*5ff0*/  ISETP.GT.U32.AND P6, PT, R6.reuse, R30, PT ;  /* 0x0000001e0600720c */ /* 0x040fe20003fc4070 */
[----:B------:R-:W-:Y:S02]  /*6000*/  IMAD R46, R6, R46, R60 ;  /* 0x0000002e062e7224 */ /* 0x000fe400078e023c */
[--C-:B------:R-:W-:Y:S01]  /*6010*/  @!P0 IMAD.IADD R50, R50, 0x1, -R6.reuse ;  /* 0x0000000132328824 */ /* 0x100fe200078e0a06 */
[----:B------:R-:W-:Y:S01]  /*6020*/  ISETP.GE.AND P0, PT, R22, RZ, PT ;  /* 0x000000ff1600720c */ /* 0x000fe20003f06270 */
[----:B------:R-:W-:Y:S01]  /*6030*/  @!P2 IMAD.IADD R31, R31, 0x1, -R6 ;  /* 0x000000011f1fa824 */ /* 0x000fe200078e0a06 */
[----:B------:R-:W-:-:S02]  /*6040*/  ISETP.GT.U32.AND P2, PT, R6, R46, PT ;  /* 0x0000002e0600720c */ /* 0x000fc40003f44070 */
[----:B0-----:R-:W-:Y:S02]  /*6050*/  LOP3.LUT R22, R20, 0x3, RZ, 0xc0, !PT ;  /* 0x0000000314167812 */ /* 0x001fe400078ec0ff */
[----:B------:R-:W-:Y:S01]  /*6060*/  SHF.R.S32.HI R60, RZ, 0x2, R20 ;  /* 0x00000002ff3c7819 */ /* 0x000fe20000011414 */
[--C-:B------:R-:W-:Y:S02]  /*6070*/  @!P4 IMAD.IADD R47, R47, 0x1, -R6.reuse ;  /* 0x000000012f2fc824 */ /* 0x100fe400078e0a06 */
[----:B------:R-:W-:Y:S01]  /*6080*/  IMAD.SHL.U32 R33, R22, 0x20, RZ ;  /* 0x0000002016217824 */ /* 0x000fe200078e00ff */
[----:B------:R-:W-:Y:S01]  /*6090*/  SGXT R34, R60, 0x1 ;  /* 0x000000013c22781a */ /* 0x000fe20000000200 */
[----:B------:R-:W-:Y:S01]  /*60a0*/  @!P6 IMAD.IADD R30, R30, 0x1, -R6 ;  /* 0x000000011e1ee824 */ /* 0x000fe200078e0a06 */
[----:B------:R-:W-:Y:S01]  /*60b0*/  ISETP.GE.AND P6, PT, R27, RZ, PT ;  /* 0x000000ff1b00720c */ /* 0x000fe20003fc6270 */
[----:B------:R-:W-:Y:S01]  /*60c0*/  IMAD.SHL.U32 R27, R20, 0x2, RZ ;  /* 0x00000002141b7824 */ /* 0x000fe200078e00ff */
[----:B------:R-:W-:Y:S01]  /*60d0*/  ISETP.GT.U32.AND P4, PT, R6, R47, PT ;  /* 0x0000002f0600720c */ /* 0x000fe20003f84070 */
[----:B------:R-:W-:Y:S01]  /*60e0*/  IMAD.MOV.U32 R60, RZ, RZ, R0 ;  /* 0x000000ffff3c7224 */ /* 0x000fe200078e0000 */
[----:B------:R-:W-:Y:S01]  /*60f0*/  LOP3.LUT R0, R33, 0x90, R34, 0xf8, !PT ;  /* 0x0000009021007812 */ /* 0x000fe200078ef822 */
[----:B------:R-:W-:-:S03]  /*6100*/  @!P2 IMAD.IADD R46, R46, 0x1, -R6 ;  /* 0x000000012e2ea824 */ /* 0x000fc600078e0a06 */
[----:B------:R-:W-:Y:S02]  /*6110*/  LOP3.LUT R27, R0, 0x10, R27, 0x78, !PT ;  /* 0x00000010001b7812 */ /* 0x000fe400078e781b */
[----:B------:R-:W-:Y:S01]  /*6120*/  SHF.R.U32.HI R0, RZ, 0x2, R20 ;  /* 0x00000002ff007819 */ /* 0x000fe20000011614 */
[----:B------:R-:W-:Y:S02]  /*6130*/  IMAD.SHL.U32 R20, R20, 0x10, RZ ;  /* 0x0000001014147824 */ /* 0x000fe400078e00ff */
[----:B------:R-:W-:Y:S01]  /*6140*/  @!P5 IMAD.MOV R60, RZ, RZ, -R60 ;  /* 0x000000ffff3cd224 */ /* 0x000fe200078e0a3c */
[----:B------:R-:W-:Y:S01]  /*6150*/  ISETP.GT.U32.AND P5, PT, R6, R46, PT ;  /* 0x0000002e0600720c */ /* 0x000fe20003fa4070 */
[----:B------:R-:W-:Y:S01]  /*6160*/  IMAD.SHL.U32 R34, R22, 0x400, RZ ;  /* 0x0000040016227824 */ /* 0x000fe200078e00ff */
[----:B------:R-:W-:Y:S01]  /*6170*/  SGXT.U32 R0, R0, 0x3 ;  /* 0x000000030000781a */ /* 0x000fe20000000000 */
[----:B------:R-:W-:Y:S01]  /*6180*/  @!P4 IMAD.IADD R47, R47, 0x1, -R6 ;  /* 0x000000012f2fc824 */ /* 0x000fe200078e0a06 */
[----:B------:R-:W-:Y:S01]  /*6190*/  ISETP.GE.AND P2, PT, R29, RZ, PT ;  /* 0x000000ff1d00720c */ /* 0x000fe20003f46270 */
[----:B------:R-:W3:Y:S01]  /*61a0*/  LDL.LU R22, [R1+0x14] ;  /* 0x0000140001167983 */ /* 0x000ee20000300800 */
[----:B------:R-:W-:-:S02]  /*61b0*/  LOP3.LUT R29, R20, 0x100, RZ, 0xc0, !PT ;  /* 0x00000100141d7812 */ /* 0x000fc400078ec0ff */
[----:B------:R-:W-:Y:S01]  /*61c0*/  LOP3.LUT R0, R33, R34, R0, 0xfe, !PT ;  /* 0x0000002221007212 */ /* 0x000fe200078efe00 */
[----:B------:R-:W4:Y:S01]  /*61d0*/  LDL.LU R20, [R1+0x10] ;  /* 0x0000100001147983 */ /* 0x000f220000300800 */
[----:B------:R-:W-:Y:S02]  /*61e0*/  ISETP.GE.AND P4, PT, R61, RZ, PT ;  /* 0x000000ff3d00720c */ /* 0x000fe40003f86270 */
[----:B------:R-:W-:Y:S01]  /*61f0*/  IADD3 R27, PT, PT, R27, UR5, R29 ;  /* 0x000000051b1b7c10 */ /* 0x000fe2000fffe01d */
[----:B------:R-:W2:Y:S04]  /*6200*/  LDL.LU R61, [R1+0xc] ;  /* 0x00000c00013d7983 */ /* 0x000ea80000300800 */
[----:B------:R-:W2:Y:S04]  /*6210*/  LDL.LU R34, [R1+0x1694] ;  /* 0x0016940001227983 */ /* 0x000ea80000300800 */
[----:B------:R-:W2:Y:S01]  /*6220*/  LDL.LU R33, [R1+0x1690] ;  /* 0x0016900001217983 */ /* 0x000ea20000300800 */
[----:B------:R-:W-:-:S03]  /*6230*/  @!P5 IMAD.IADD R46, R46, 0x1, -R6 ;  /* 0x000000012e2ed824 */ /* 0x000fc600078e0a06 */
[----:B------:R0:W-:Y:S04]  /*6240*/  STL [R1+0x1658], R0 ;  /* 0x0016580001007387 */ /* 0x0001e80000100800 */
[----:B0-----:R-:W2:Y:S04]  /*6250*/  LDL.LU R0, [R1] ;  /* 0x0000000001007983 */ /* 0x001ea80000300800 */
[----:B------:R-:W2:Y:S04]  /*6260*/  LDL.LU R29, [R1+0x168c] ;  /* 0x00168c00011d7983 */ /* 0x000ea80000300800 */
[----:B------:R-:W2:Y:S04]  /*6270*/  LDL.LU R27, [R1+0x1688] ;  /* 0x00168800011b7983 */ /* 0x000ea80000300800 */
[----:B------:R-:W2:Y:S01]  /*6280*/  LDL.LU R6, [R1+0x64] ;  /* 0x0000640001067983 */ /* 0x000ea20000300800 */
[----:B------:R-:W-:Y:S01]  /*6290*/  @!P3 IMAD.MOV R12, RZ, RZ, -R12 ;  /* 0x000000ffff0cb224 */ /* 0x000fe200078e0a0c */
[----:B------:R-:W-:Y:S01]  /*62a0*/  ISETP.GE.AND P3, PT, R25, RZ, PT ;  /* 0x000000ff1900720c */ /* 0x000fe20003f66270 */
[----:B------:R-:W-:Y:S01]  /*62b0*/  @!P0 IMAD.MOV R45, RZ, RZ, -R45 ;  /* 0x000000ffff2d8224 */ /* 0x000fe200078e0a2d */
[----:B------:R-:W3:Y:S01]  /*62c0*/  LDL.LU R25, [R1+0x1684] ;  /* 0x0016840001197983 */ /* 0x000ee20000300800 */
[----:B------:R-:W-:-:S03]  /*62d0*/  ISETP.GE.AND P0, PT, R24, RZ, PT ;  /* 0x000000ff1800720c */ /* 0x000fc60003f06270 */
[----:B------:R-:W4:Y:S01]  /*62e0*/  LDL.LU R24, [R1+0x1680] ;  /* 0x0016800001187983 */ /* 0x000f220000300800 */
[----:B--2---:R-:W-:Y:S02]  /*62f0*/  ISETP.NE.AND P5, PT, R6, RZ, PT ;  /* 0x000000ff0600720c */ /* 0x004fe40003fa5270 */
[----:B------:R-:W-:-:S04]  /*6300*/  LOP3.LUT R6, RZ, R6, RZ, 0x33, !PT ;  /* 0x00000006ff067212 */ /* 0x000fc800078e33ff */
[C---:B---3--:R-:W-:Y:S02]  /*6310*/  SEL R22, R6.reuse, R22, !P5 ;  /* 0x0000001606167207 */ /* 0x048fe40006800000 */
[C---:B----4-:R-:W-:Y:S02]  /*6320*/  SEL R20, R6.reuse, R20, !P5 ;  /* 0x0000001406147207 */ /* 0x050fe40006800000 */
[C---:B------:R-:W-:Y:S01]  /*6330*/  SEL R61, R6.reuse, R61, !P5 ;  /* 0x0000003d063d7207 */ /* 0x040fe20006800000 */
[----:B------:R0:W-:Y:S04]  /*6340*/  STL [R1+0xa0], R22 ;  /* 0x0000a01601007387 */ /* 0x0001e80000100800 */
[----:B0-----:R-:W2:Y:S04]  /*6350*/  LDL.LU R22, [R1+0x167c] ;  /* 0x00167c0001167983 */ /* 0x001ea80000300800 */
[----:B------:R0:W-:Y:S04]  /*6360*/  STL [R1+0x9c], R20 ;  /* 0x00009c1401007387 */ /* 0x0001e80000100800 */
[----:B0-----:R-:W3:Y:S04]  /*6370*/  LDL.LU R20, [R1+0x1678] ;  /* 0x0016780001147983 */ /* 0x001ee80000300800 */
[----:B------:R0:W-:Y:S04]  /*6380*/  STL [R1+0x98], R61 ;  /* 0x0000983d01007387 */ /* 0x0001e80000100800 */
[----:B0-----:R-:W4:Y:S01]  /*6390*/  LDL.LU R61, [R1+0x1674] ;  /* 0x00167400013d7983 */ /* 0x001f220000300800 */
[----:B------:R-:W-:-:S05]  /*63a0*/  SEL R0, R6, R0, !P5 ;  /* 0x0000000006007207 */ /* 0x000fca0006800000 */
[----:B------:R3:W-:Y:S01]  /*63b0*/  STL [R1+0x94], R0 ;  /* 0x0000940001007387 */ /* 0x0007e20000100800 */
[C---:B--2---:R-:W-:Y:S02]  /*63c0*/  SEL R22, R6.reuse, R22, !P5 ;  /* 0x0000001606167207 */ /* 0x044fe40006800000 */
[C---:B---3--:R-:W-:Y:S02]  /*63d0*/  SEL R0, R6.reuse, R20, !P5 ;  /* 0x0000001406007207 */ /* 0x048fe40006800000 */
[C---:B------:R-:W-:Y:S02]  /*63e0*/  SEL R20, R6.reuse, R24, !P5 ;  /* 0x0000001806147207 */ /* 0x040fe40006800000 */
[----:B----4-:R-:W-:-:S05]  /*63f0*/  SEL R61, R6, R61, !P5 ;  /* 0x0000003d063d7207 */ /* 0x010fca0006800000 */
[----:B------:R-:W-:Y:S04]  /*6400*/  STL [R1+0x90], R61 ;  /* 0x0000903d01007387 */ /* 0x000fe80000100800 */
[----:B------:R0:W-:Y:S04]  /*6410*/  STL [R1+0x8c], R0 ;  /* 0x00008c0001007387 */ /* 0x0001e80000100800 */
[----:B------:R2:W-:Y:S01]  /*6420*/  STL [R1+0x88], R22 ;  /* 0x0000881601007387 */ /* 0x0005e20000100800 */
[----:B0-----:R-:W-:-:S03]  /*6430*/  SEL R0, R6, R25, !P5 ;  /* 0x0000001906007207 */ /* 0x001fc60006800000 */
[----:B------:R0:W-:Y:S01]  /*6440*/  STL [R1+0x84], R20 ;  /* 0x0000841401007387 */ /* 0x0001e20000100800 */
[----:B--2---:R-:W-:-:S03]  /*6450*/  SEL R22, R6, R27, !P5 ;  /* 0x0000001b06167207 */ /* 0x004fc60006800000 */
        /* <DEDUP_REMOVED lines=16> */
[----:B------:R-:W2:Y:S04]  /*6560*/  LDL.LU R34, [R1+0x20] ;  /* 0x0000200001227983 */ /* 0x000ea80000300800 */
[----:B------:R-:W-:Y:S04]  /*6570*/  STL [R1+0x5c], R20 ;  /* 0x00005c1401007387 */ /* 0x000fe80000100800 */
[----:B------:R-:W3:Y:S04]  /*6580*/  LDL.LU R33, [R1+0x24] ;  /* 0x0000240001217983 */ /* 0x000ee80000300800 */
[----:B------:R4:W-:Y:S01]  /*6590*/  STL [R1+0x58], R0 ;  /* 0x0000580001007387 */ /* 0x0009e20000100800 */
[----:B------:R-:W-:-:S03]  /*65a0*/  SEL R25, R6, R8, !P5 ;  /* 0x0000000806197207 */ /* 0x000fc60006800000 */
[----:B------:R-:W3:Y:S04]  /*65b0*/  LDL.LU R29, [R1+0x28] ;  /* 0x00002800011d7983 */ /* 0x000ee80000300800 */
[----:B0-----:R-:W3:Y:S01]  /*65c0*/  LDL.LU R22, [R1+0x38] ;  /* 0x0000380001167983 */ /* 0x001ee20000300800 */
[----:B----4-:R-:W-:-:S03]  /*65d0*/  SEL R0, R6, R43, !P5 ;  /* 0x0000002b06007207 */ /* 0x010fc60006800000 */
[----:B------:R-:W4:Y:S04]  /*65e0*/  LDL.LU R24, [R1+0x30] ;  /* 0x0000300001187983 */ /* 0x000f280000300800 */
[----:B------:R-:W4:Y:S04]  /*65f0*/  LDL.LU R27, [R1+0x34] ;  /* 0x00003400011b7983 */ /* 0x000f280000300800 */
[----:B------:R-:W4:Y:S04]  /*6600*/  LDL.LU R20, [R1+0x2c] ;  /* 0x00002c0001147983 */ /* 0x000f280000300800 */
[----:B------:R0:W-:Y:S04]  /*6610*/  STL [R1+0x54], R0 ;  /* 0x0000540001007387 */ /* 0x0001e80000100800 */
[----:B------:R1:W-:Y:S01]  /*6620*/  STL [R1+0x50], R25 ;  /* 0x0000501901007387 */ /* 0x0003e20000100800 */
[----:B0-----:R-:W-:-:S03]  /*6630*/  SEL R0, R6, R13, !P5 ;  /* 0x0000000d06007207 */ /* 0x001fc60006800000 */
[----:B-1----:R-:W4:Y:S04]  /*6640*/  LDL.LU R25, [R1+0x18] ;  /* 0x0000180001197983 */ /* 0x002f280000300800 */
[----:B------:R0:W-:Y:S04]  /*6650*/  STL [R1+0x4c], R0 ;  /* 0x00004c0001007387 */ /* 0x0001e80000100800 */
[----:B0-----:R-:W4:Y:S01]  /*6660*/  LDL.LU R0, [R1+0x1c] ;  /* 0x00001c0001007983 */ /* 0x001f220000300800 */
[C---:B------:R-:W-:Y:S02]  /*6670*/  SEL R8, R6.reuse, R15, !P5 ;  /* 0x0000000f06087207 */ /* 0x040fe40006800000 */
[----:B------:R-:W-:-:S02]  /*6680*/  SEL R15, R6, R16, !P5 ;  /* 0x00000010060f7207 */ /* 0x000fc40006800000 */
[C---:B------:R-:W-:Y:S01]  /*6690*/  SEL R13, R6.reuse, R18, !P5 ;  /* 0x00000012060d7207 */ /* 0x040fe20006800000 */
[----:B------:R0:W-:Y:S04]  /*66a0*/  STL [R1+0x48], R8 ;  /* 0x0000480801007387 */ /* 0x0001e80000100800 */
[----:B------:R1:W-:Y:S01]  /*66b0*/  STL [R1+0x44], R15 ;  /* 0x0000440f01007387 */ /* 0x0003e20000100800 */
[----:B0-----:R-:W-:-:S03]  /*66c0*/  SEL R8, R6, R19, !P5 ;  /* 0x0000001306087207 */ /* 0x001fc60006800000 */
[----:B------:R0:W-:Y:S01]  /*66d0*/  STL [R1+0x40], R13 ;  /* 0x0000400d01007387 */ /* 0x0001e20000100800 */
[----:B-1----:R-:W-:-:S03]  /*66e0*/  SEL R15, R6, R23, !P5 ;  /* 0x00000017060f7207 */ /* 0x002fc60006800000 */
[----:B------:R1:W-:Y:S01]  /*66f0*/  STL [R1+0x3c], R8 ;  /* 0x00003c0801007387 */ /* 0x0003e20000100800 */
[----:B0-----:R-:W-:-:S03]  /*6700*/  SEL R13, R6, R26, !P5 ;  /* 0x0000001a060d7207 */ /* 0x001fc60006800000 */
[----:B------:R0:W-:Y:S01]  /*6710*/  STL [R1+0x14], R15 ;  /* 0x0000140f01007387 */ /* 0x0001e20000100800 */
[----:B-1----:R-:W-:-:S03]  /*6720*/  SEL R8, R6, R32, !P5 ;  /* 0x0000002006087207 */ /* 0x002fc60006800000 */
[----:B------:R1:W-:Y:S01]  /*6730*/  STL [R1+0x10], R13 ;  /* 0x0000100d01007387 */ /* 0x0003e20000100800 */
[----:B------:R-:W-:-:S03]  /*6740*/  SEL R61, R6, R44, !P5 ;  /* 0x0000002c063d7207 */ /* 0x000fc60006800000 */
[----:B------:R1:W-:Y:S01]  /*6750*/  STL [R1+0xc], R8 ;  /* 0x00000c0801007387 */ /* 0x0003e20000100800 */
[C---:B0-----:R-:W-:Y:S02]  /*6760*/  SEL R15, R6.reuse, R35, !P5 ;  /* 0x00000023060f7207 */ /* 0x041fe40006800000 */
[----:B-1----:R-:W-:-:S03]  /*6770*/  SEL R13, R6, R38, !P5 ;  /* 0x00000026060d7207 */ /* 0x002fc60006800000 */
[----:B------:R-:W-:Y:S01]  /*6780*/  STL [R1+0x8], R15 ;  /* 0x0000080f01007387 */ /* 0x000fe20000100800 */
[C---:B------:R-:W-:Y:S02]  /*6790*/  SEL R14, R6.reuse, R14, !P5 ;  /* 0x0000000e060e7207 */ /* 0x040fe40006800000 */
[C---:B------:R-:W-:Y:S01]  /*67a0*/  SEL R8, R6.reuse, R41, !P5 ;  /* 0x0000002906087207 */ /* 0x040fe20006800000 */
[----:B------:R-:W-:Y:S01]  /*67b0*/  STL [R1+0x4], R13 ;  /* 0x0000040d01007387 */ /* 0x000fe20000100800 */
[C---:B------:R-:W-:Y:S02]  /*67c0*/  SEL R17, R6.reuse, R17, !P5 ;  /* 0x0000001106117207 */ /* 0x040fe40006800000 */
[C---:B------:R-:W-:Y:S01]  /*67d0*/  SEL R21, R6.reuse, R21, !P5 ;  /* 0x0000001506157207 */ /* 0x040fe20006800000 */
[----:B------:R-:W-:Y:S04]  /*67e0*/  STL [R1+0x1664], R61 ;  /* 0x0016643d01007387 */ /* 0x000fe80000100800 */
[----:B------:R0:W-:Y:S04]  /*67f0*/  STL [R1], R8 ;  /* 0x0000000801007387 */ /* 0x0001e80000100800 */
[----:B------:R-:W-:Y:S04]  /*6800*/  STL [R1+0x1668], R14 ;  /* 0x0016680e01007387 */ /* 0x000fe80000100800 */
[----:B------:R1:W-:Y:S04]  /*6810*/  STL [R1+0x166c], R17 ;  /* 0x00166c1101007387 */ /* 0x0003e80000100800 */
[----:B------:R-:W-:Y:S01]  /*6820*/  STL [R1+0x1670], R21 ;  /* 0x0016701501007387 */ /* 0x000fe20000100800 */
[----:B--2---:R-:W-:-:S02]  /*6830*/  SEL R23, R6, R34, !P5 ;  /* 0x0000002206177207 */ /* 0x004fc40006800000 */
[C---:B---3--:R-:W-:Y:S02]  /*6840*/  SEL R16, R6.reuse, R33, !P5 ;  /* 0x0000002106107207 */ /* 0x048fe40006800000 */
[C---:B----4-:R-:W-:Y:S02]  /*6850*/  SEL R18, R6.reuse, R24, !P5 ;  /* 0x0000001806127207 */ /* 0x050fe40006800000 */
[----:B------:R-:W2:Y:S04]  /*6860*/  LDL.LU R24, [R1+0x60] ;  /* 0x0000600001187983 */ /* 0x000ea80000300800 */
[----:B------:R-:W3:Y:S04]  /*6870*/  LDL R36, [R1+0xb80] ;  /* 0x000b800001247983 */ /* 0x000ee80000100800 */
[----:B------:R-:W4:Y:S01]  /*6880*/  LDL R34, [R1+0xb84] ;  /* 0x000b840001227983 */ /* 0x000f220000100800 */
[----:B------:R-:W-:-:S03]  /*6890*/  SEL R19, R6, R29, !P5 ;  /* 0x0000001d06137207 */ /* 0x000fc60006800000 */
[----:B------:R-:W2:Y:S01]  /*68a0*/  LDL R33, [R1+0xb88] ;  /* 0x000b880001217983 */ /* 0x000ea20000100800 */
[----:B0-----:R-:W-:-:S03]  /*68b0*/  SEL R8, R6, R27, !P5 ;  /* 0x0000001b06087207 */ /* 0x001fc60006800000 */
[----:B------:R-:W2:Y:S04]  /*68c0*/  LDL R29, [R1+0xb90] ;  /* 0x000b9000011d7983 */ /* 0x000ea80000100800 */
[----:B------:R-:W2:Y:S01]  /*68d0*/  LDL R27, [R1+0xb94] ;  /* 0x000b9400011b7983 */ /* 0x000ea20000100800 */
[----:B------:R-:W-:-:S03]  /*68e0*/  SEL R13, R6, R25, !P5 ;  /* 0x00000019060d7207 */ /* 0x000fc60006800000 */
[----:B------:R-:W2:Y:S01]  /*68f0*/  LDL R25, [R1+0xb8c] ;  /* 0x000b8c0001197983 */ /* 0x000ea20000100800 */
[----:B------:R-:W-:-:S03]  /*6900*/  SEL R15, R6, R0, !P5 ;  /* 0x00000000060f7207 */ /* 0x000fc60006800000 */
[----:B------:R-:W2:Y:S01]  /*6910*/  LDL R0, [R1+0xb78] ;  /* 0x000b780001007983 */ /* 0x000ea20000100800 */
[----:B------:R-:W-:Y:S02]  /*6920*/  @!P6 IMAD.MOV R5, RZ, RZ, -R5 ;  /* 0x000000ffff05e224 */ /* 0x000fe400078e0a05 */
[----:B------:R-:W-:Y:S02]  /*6930*/  @!P1 IMAD.MOV R7, RZ, RZ, -R7 ;  /* 0x000000ffff079224 */ /* 0x000fe400078e0a07 */
[----:B------:R-:W-:Y:S02]  /*6940*/  @!P2 IMAD.MOV R4, RZ, RZ, -R4 ;  /* 0x000000ffff04a224 */ /* 0x000fe400078e0a04 */
[----:B------:R-:W-:Y:S02]  /*6950*/  @!P4 IMAD.MOV R3, RZ, RZ, -R3 ;  /* 0x000000ffff03c224 */ /* 0x000fe400078e0a03 */
[----:B------:R-:W-:Y:S01]  /*6960*/  @!P3 IMAD.MOV R2, RZ, RZ, -R2 ;  /* 0x000000ffff02b224 */ /* 0x000fe200078e0a02 */
[----:B------:R-:W-:-:S02]  /*6970*/  SEL R28, R6, R28, !P5 ;  /* 0x0000001c061c7207 */ /* 0x000fc40006800000 */
[C---:B------:R-:W-:Y:S02]  /*6980*/  SEL R22, R6.reuse, R22, !P5 ;  /* 0x0000001606167207 */ /* 0x040fe40006800000 */
[C---:B------:R-:W-:Y:S02]  /*6990*/  SEL R20, R6.reuse, R20, !P5 ;  /* 0x0000001406147207 */ /* 0x040fe40006800000 */
[C---:B------:R-:W-:Y:S02]  /*69a0*/  SEL R11, R6.reuse, R11, !P5 ;  /* 0x0000000b060b7207 */ /* 0x040fe40006800000 */
[C---:B------:R-:W-:Y:S02]  /*69b0*/  SEL R9, R6.reuse, R9, !P5 ;  /* 0x0000000906097207 */ /* 0x040fe40006800000 */
[C---:B------:R-:W-:Y:S02]  /*69c0*/  SEL R10, R6.reuse, R10, !P5 ;  /* 0x0000000a060a7207 */ /* 0x040fe40006800000 */
        /* <DEDUP_REMOVED lines=15> */
[----:B------:R-:W-:Y:S01]  /*6ac0*/  SEL R2, R6, R2, !P5 ;  /* 0x0000000206027207 */ /* 0x000fe20006800000 */
[----:B------:R-:W-:Y:S01]  /*6ad0*/  @!P0 IMAD.MOV R51, RZ, RZ, -R51 ;  /* 0x000000ffff338224 */ /* 0x000fe200078e0a33 */
[----:B---3--:R-:W-:Y:S02]  /*6ae0*/  ISETP.GE.AND P6, PT, R36, RZ, PT ;  /* 0x000000ff2400720c */ /* 0x008fe40003fc6270 */
[----:B----4-:R-:W-:Y:S02]  /*6af0*/  ISETP.GE.AND P3, PT, R34, RZ, PT ;  /* 0x000000ff2200720c */ /* 0x010fe40003f66270 */
[----:B--2---:R-:W-:-:S02]  /*6b00*/  ISETP.GE.AND P1, PT, R33, RZ, PT ;  /* 0x000000ff2100720c */ /* 0x004fc40003f26270 */
[----:B------:R-:W-:Y:S02]  /*6b10*/  ISETP.GE.AND P4, PT, R29, RZ, PT ;  /* 0x000000ff1d00720c */ /* 0x000fe40003f86270 */
[----:B------:R-:W-:Y:S02]  /*6b20*/  ISETP.NE.AND P2, PT, R24, RZ, PT ;  /* 0x000000ff1800720c */ /* 0x000fe40003f45270 */
[----:B------:R-:W-:Y:S02]  /*6b30*/  ISETP.GE.AND P0, PT, R27, RZ, PT ;  /* 0x000000ff1b00720c */ /* 0x000fe40003f06270 */
[----:B------:R-:W-:Y:S01]  /*6b40*/  ISETP.GE.AND P5, PT, R25, RZ, PT ;  /* 0x000000ff1900720c */ /* 0x000fe20003fa6270 */
[----:B------:R-:W-:Y:S01]  /*6b50*/  @!P6 IMAD.MOV R50, RZ, RZ, -R50 ;  /* 0x000000ffff32e224 */ /* 0x000fe200078e0a32 */
[----:B------:R-:W-:Y:S01]  /*6b60*/  LOP3.LUT R24, RZ, R24, RZ, 0x33, !PT ;  /* 0x00000018ff187212 */ /* 0x000fe200078e33ff */
[----:B------:R-:W0:Y:S01]  /*6b70*/  S2R R25, SR_TID.X ;  /* 0x0000000000197919 */ /* 0x000e220000002100 */
[----:B------:R-:W-:-:S02]  /*6b80*/  @!P3 IMAD.MOV R49, RZ, RZ, -R49 ;  /* 0x000000ffff31b224 */ /* 0x000fc400078e0a31 */
[----:B------:R-:W-:Y:S01]  /*6b90*/  @!P1 IMAD.MOV R48, RZ, RZ, -R48 ;  /* 0x000000ffff309224 */ /* 0x000fe200078e0a30 */
[C---:B-1----:R-:W-:Y:S01]  /*6ba0*/  SEL R17, R24.reuse, R50, !P2 ;  /* 0x0000003218117207 */ /* 0x042fe20005000000 */
[----:B------:R-:W-:Y:S01]  /*6bb0*/  @!P4 IMAD.MOV R30, RZ, RZ, -R30 ;  /* 0x000000ffff1ec224 */ /* 0x000fe200078e0a1e */
[----:B------:R-:W-:Y:S02]  /*6bc0*/  SEL R14, R24, R49, !P2 ;  /* 0x00000031180e7207 */ /* 0x000fe40005000000 */
[----:B------:R-:W-:Y:S02]  /*6bd0*/  ISETP.GE.AND P6, PT, R0, RZ, PT ;  /* 0x000000ff0000720c */ /* 0x000fe40003fc6270 */
[----:B------:R-:W-:Y:S01]  /*6be0*/  SEL R0, R24, R51, !P2 ;  /* 0x0000003318007207 */ /* 0x000fe20005000000 */
[----:B------:R-:W-:Y:S02]  /*6bf0*/  @!P5 IMAD.MOV R31, RZ, RZ, -R31 ;  /* 0x000000ffff1fd224 */ /* 0x000fe400078e0a1f */
[----:B------:R-:W-:-:S02]  /*6c00*/  @!P0 IMAD.MOV R47, RZ, RZ, -R47 ;  /* 0x000000ffff2f8224 */ /* 0x000fc400078e0a2f */
[----:B------:R1:W-:Y:S04]  /*6c10*/  STL [R1+0x34], R0 ;  /* 0x0000340001007387 */ /* 0x0003e80000100800 */
[----:B------:R2:W-:Y:S01]  /*6c20*/  STL [R1+0x30], R17 ;  /* 0x0000301101007387 */ /* 0x0005e20000100800 */
[----:B-1----:R-:W-:-:S03]  /*6c30*/  SEL R0, R24, R48, !P2 ;  /* 0x0000003018007207 */ /* 0x002fc60005000000 */
[----:B------:R1:W-:Y:S01]  /*6c40*/  STL [R1+0x2c], R14 ;  /* 0x00002c0e01007387 */ /* 0x0003e20000100800 */
[----:B--2---:R-:W-:-:S03]  /*6c50*/  SEL R17, R24, R31, !P2 ;  /* 0x0000001f18117207 */ /* 0x004fc60005000000 */
[----:B------:R2:W-:Y:S01]  /*6c60*/  STL [R1+0x28], R0 ;  /* 0x0000280001007387 */ /* 0x0005e20000100800 */
[----:B-1----:R-:W-:-:S03]  /*6c70*/  SEL R14, R24, R30, !P2 ;  /* 0x0000001e180e7207 */ /* 0x002fc60005000000 */
[----:B------:R-:W-:Y:S01]  /*6c80*/  STL [R1+0x24], R17 ;  /* 0x0000241101007387 */ /* 0x000fe20000100800 */
[----:B--2---:R-:W-:-:S03]  /*6c90*/  SEL R0, R24, R47, !P2 ;  /* 0x0000002f18007207 */ /* 0x004fc60005000000 */
[----:B------:R-:W2:Y:S04]  /*6ca0*/  LDL.LU R26, [R1+0x9c] ;  /* 0x00009c00011a7983 */ /* 0x000ea80000300800 */
[----:B------:R-:W-:Y:S04]  /*6cb0*/  STL [R1+0x20], R14 ;  /* 0x0000200e01007387 */ /* 0x000fe80000100800 */
[----:B------:R-:W3:Y:S04]  /*6cc0*/  LDL.LU R27, [R1+0x98] ;  /* 0x00009800011b7983 */ /* 0x000ee80000300800 */
[----:B------:R1:W-:Y:S04]  /*6cd0*/  STL [R1+0x1c], R0 ;  /* 0x00001c0001007387 */ /* 0x0003e80000100800 */
[----:B------:R-:W4:Y:S04]  /*6ce0*/  LDL.LU R29, [R1+0x94] ;  /* 0x00009400011d7983 */ /* 0x000f280000300800 */
[----:B------:R-:W4:Y:S04]  /*6cf0*/  LDL.LU R30, [R1+0x90] ;  /* 0x00009000011e7983 */ /* 0x000f280000300800 */
[----:B------:R-:W4:Y:S04]  /*6d00*/  LDL.LU R31, [R1+0x8c] ;  /* 0x00008c00011f7983 */ /* 0x000f280000300800 */
[----:B------:R-:W4:Y:S04]  /*6d10*/  LDL.LU R32, [R1+0x88] ;  /* 0x0000880001207983 */ /* 0x000f280000300800 */
[----:B------:R-:W4:Y:S04]  /*6d20*/  LDL.LU R33, [R1+0x84] ;  /* 0x0000840001217983 */ /* 0x000f280000300800 */
[----:B------:R-:W4:Y:S04]  /*6d30*/  LDL.LU R34, [R1+0x80] ;  /* 0x0000800001227983 */ /* 0x000f280000300800 */
[----:B------:R-:W4:Y:S01]  /*6d40*/  LDL.LU R35, [R1+0x7c] ;  /* 0x00007c0001237983 */ /* 0x000f220000300800 */
[----:B0-----:R-:W-:-:S03]  /*6d50*/  LOP3.LUT R25, R25, 0x1f, RZ, 0xc0, !PT ;  /* 0x0000001f19197812 */ /* 0x001fc600078ec0ff */
[----:B------:R-:W4:Y:S04]  /*6d60*/  LDL.LU R36, [R1+0x78] ;  /* 0x0000780001247983 */ /* 0x000f280000300800 */
[----:B------:R-:W4:Y:S04]  /*6d70*/  LDL.LU R37, [R1+0x74] ;  /* 0x0000740001257983 */ /* 0x000f280000300800 */
[----:B------:R-:W4:Y:S04]  /*6d80*/  LDL.LU R38, [R1+0x70] ;  /* 0x0000700001267983 */ /* 0x000f280000300800 */
[----:B------:R-:W4:Y:S04]  /*6d90*/  LDL.LU R39, [R1+0x6c] ;  /* 0x00006c0001277983 */ /* 0x000f280000300800 */
[----:B------:R-:W4:Y:S01]  /*6da0*/  LDL.LU R40, [R1+0x68] ;  /* 0x0000680001287983 */ /* 0x000f220000300800 */
[----:B------:R-:W-:-:S03]  /*6db0*/  IMAD R25, R25, UR4, RZ ;  /* 0x0000000419197c24 */ /* 0x000fc6000f8e02ff */
[----:B------:R-:W4:Y:S01]  /*6dc0*/  LDL.LU R41, [R1+0x64] ;  /* 0x0000640001297983 */ /* 0x000f220000300800 */
[----:B------:R-:W-:-:S03]  /*6dd0*/  @!P6 IMAD.MOV R46, RZ, RZ, -R46 ;  /* 0x000000ffff2ee224 */ /* 0x000fc600078e0a2e */
[----:B------:R-:W4:Y:S04]  /*6de0*/  LDL.LU R42, [R1+0x5c] ;  /* 0x00005c00012a7983 */ /* 0x000f280000300800 */
[----:B------:R-:W4:Y:S04]  /*6df0*/  LDL.LU R43, [R1+0x58] ;  /* 0x00005800012b7983 */ /* 0x000f280000300800 */
[----:B------:R-:W4:Y:S04]  /*6e00*/  LDL.LU R44, [R1+0x54] ;  /* 0x00005400012c7983 */ /* 0x000f280000300800 */
[----:B------:R-:W4:Y:S01]  /*6e10*/  LDL.LU R47, [R1+0x4c] ;  /* 0x00004c00012f7983 */ /* 0x000f220000300800 */
[----:B------:R-:W-:-:S03]  /*6e20*/  IADD3 R6, P3, PT, R25, UR30, RZ ;  /* 0x0000001e19067c10 */ /* 0x000fc6000ff7e0ff */
[----:B------:R-:W4:Y:S01]  /*6e30*/  LDL.LU R48, [R1+0x48] ;  /* 0x0000480001307983 */ /* 0x000f220000300800 */
[----:B-1----:R-:W-:-:S03]  /*6e40*/  SEL R0, R24, R46, !P2 ;  /* 0x0000002e18007207 */ /* 0x002fc60005000000 */
[----:B------:R-:W4:Y:S04]  /*6e50*/  LDL.LU R49, [R1+0x44] ;  /* 0x0000440001317983 */ /* 0x000f280000300800 */
[----:B------:R-:W4:Y:S04]  /*6e60*/  LDL.LU R50, [R1+0x40] ;  /* 0x0000400001327983 */ /* 0x000f280000300800 */
[----:B------:R-:W4:Y:S01]  /*6e70*/  LDL.LU R51, [R1+0x3c] ;  /* 0x00003c0001337983 */ /* 0x000f220000300800 */
[----:B------:R-:W-:Y:S01]  /*6e80*/  LEA.HI.X.SX32 R24, R25, UR31, 0x1, P3 ;  /* 0x0000001f19187c11 */ /* 0x000fe200098f0eff */
[----:B------:R-:W-:Y:S01]  /*6e90*/  IMAD R28, R28, UR21, RZ ;  /* 0x000000151c1c7c24 */ /* 0x000fe2000f8e02ff */
[----:B------:R-:W0:Y:S01]  /*6ea0*/  LDCU.64 UR30, c[0x0][0x380] ;  /* 0x00007000ff1e77ac */ /* 0x000e220008000a00 */
[----:B------:R-:W4:Y:S04]  /*6eb0*/  LDL.LU R21, [R1+0x14] ;  /* 0x0000140001157983 */ /* 0x000f280000300800 */
[----:B------:R-:W4:Y:S04]  /*6ec0*/  LDL.LU R17, [R1+0x10] ;  /* 0x0000100001117983 */ /* 0x000f280000300800 */
[----:B------:R-:W4:Y:S04]  /*6ed0*/  LDL.LU R14, [R1+0xc] ;  /* 0x00000c00010e7983 */ /* 0x000f280000300800 */
[----:B------:R-:W4:Y:S04]  /*6ee0*/  LDL.LU R61, [R1+0x8] ;  /* 0x00000800013d7983 */ /* 0x000f280000300800 */
[----:B------:R-:W4:Y:S04]  /*6ef0*/  LDL.LU R46, [R1+0x50] ;  /* 0x00005000012e7983 */ /* 0x000f280000300800 */
[----:B------:R1:W-:Y:S04]  /*6f00*/  STL [R1+0x165c], R0 ;  /* 0x00165c0001007387 */ /* 0x0003e80000100800 */
[----:B-1----:R-:W4:Y:S04]  /*6f10*/  LDL.LU R0, [R1] ;  /* 0x0000000001007983 */ /* 0x002f280000300800 */
[----:B------:R-:W4:Y:S04]  /*6f20*/  LDL.LU R25, [R1+0xa0] ;  /* 0x0000a00001197983 */ /* 0x000f280000300800 */
[----:B------:R1:W-:Y:S04]  /*6f30*/  STL [R1+0x1660], R24 ;  /* 0x0016601801007387 */ /* 0x0003e80000100800 */
[----:B-1----:R-:W4:Y:S01]  /*6f40*/  LDL.LU R24, [R1+0x4] ;  /* 0x0000040001187983 */ /* 0x002f220000300800 */
[----:B--2---:R-:W-:-:S02]  /*6f50*/  IMAD R26, R26, UR21, RZ ;  /* 0x000000151a1a7c24 */ /* 0x004fc4000f8e02ff */
[----:B---3--:R-:W-:Y:S02]  /*6f60*/  IMAD R27, R27, UR21, RZ ;  /* 0x000000151b1b7c24 */ /* 0x008fe4000f8e02ff */
[----:B----4-:R-:W-:Y:S02]  /*6f70*/  IMAD R29, R29, UR21, RZ ;  /* 0x000000151d1d7c24 */ /* 0x010fe4000f8e02ff */
[----:B------:R-:W-:Y:S02]  /*6f80*/  IMAD R30, R30, UR21, RZ ;  /* 0x000000151e1e7c24 */ /* 0x000fe4000f8e02ff */
[----:B------:R-:W-:Y:S02]  /*6f90*/  IMAD R31, R31, UR21, RZ ;  /* 0x000000151f1f7c24 */ /* 0x000fe4000f8e02ff */
[----:B------:R-:W-:Y:S02]  /*6fa0*/  IMAD R32, R32, UR21, RZ ;  /* 0x0000001520207c24 */ /* 0x000fe4000f8e02ff */
[----:B------:R-:W-:-:S02]  /*6fb0*/  IMAD R21, R21, UR21, RZ ;  /* 0x0000001515157c24 */ /* 0x000fc4000f8e02ff */
[----:B------:R-:W-:-:S03]  /*6fc0*/  IMAD R17, R17, UR21, RZ ;  /* 0x0000001511117c24 */ /* 0x000fc6000f8e02ff */
[----:B------:R1:W-:Y:S01]  /*6fd0*/  STL [R1+0x14], R21 ;  /* 0x0000141501007387 */ /* 0x0003e20000100800 */
[----:B------:R-:W-:Y:S02]  /*6fe0*/  IMAD R14, R14, UR21, RZ ;  /* 0x000000150e0e7c24 */ /* 0x000fe4000f8e02ff */
[----:B------:R-:W-:Y:S01]  /*6ff0*/  IMAD R61, R61, UR21, RZ ;  /* 0x000000153d3d7c24 */ /* 0x000fe2000f8e02ff */
[----:B-1----:R-:W2:Y:S04]  /*7000*/  LDL.LU R21, [R1+0x1670] ;  /* 0x0016700001157983 */ /* 0x002ea80000300800 */
[----:B------:R1:W-:Y:S04]  /*7010*/  STL [R1+0x10], R17 ;  /* 0x0000101101007387 */ /* 0x0003e80000100800 */
[----:B-1----:R-:W3:Y:S04]  /*7020*/  LDL.LU R17, [R1+0x166c] ;  /* 0x00166c0001117983 */ /* 0x002ee80000300800 */
[----:B------:R1:W-:Y:S01]  /*7030*/  STL [R1+0xc], R14 ;  /* 0x00000c0e01007387 */ /* 0x0003e20000100800 */
[----:B------:R-:W-:-:S03]  /*7040*/  IMAD R25, R25, UR21, RZ ;  /* 0x0000001519197c24 */ /* 0x000fc6000f8e02ff */
[----:B-1----:R-:W4:Y:S01]  /*7050*/  LDL.LU R14, [R1+0x1668] ;  /* 0x00166800010e7983 */ /* 0x002f220000300800 */
[----:B------:R-:W-:-:S03]  /*7060*/  IMAD R24, R24, UR21, RZ ;  /* 0x0000001518187c24 */ /* 0x000fc6000f8e02ff */
[----:B------:R1:W-:Y:S04]  /*7070*/  STL [R1+0x8], R61 ;  /* 0x0000083d01007387 */ /* 0x0003e80000100800 */
[----:B-1----:R-:W2:Y:S04]  /*7080*/  LDL.LU R61, [R1+0x1664] ;  /* 0x00166400013d7983 */ /* 0x002ea80000300800 */
[----:B------:R1:W-:Y:S02]  /*7090*/  STL [R1+0x4], R24 ;  /* 0x0000041801007387 */ /* 0x0003e40000100800 */
[----:B-1----:R-:W-:-:S05]  /*70a0*/  IADD3 R24, P6, PT, R25, R6, RZ ;  /* 0x0000000619187210 */ /* 0x002fca0007fde0ff */
        /* <DEDUP_REMOVED lines=12> */
[----:B------:R1:W-:Y:S04]  /*7170*/  STL [R1+0x1554], R24 ;  /* 0x0015541801007387 */ /* 0x0003e80000100800 */
[----:B-1----:R-:W2:Y:S01]  /*7180*/  LDL.LU R24, [R1+0x1660] ;  /* 0x0016600001187983 */ /* 0x002ea20000300800 */
[----:B------:R-:W-:Y:S02]  /*7190*/  IMAD R33, R33, UR21, RZ ;  /* 0x0000001521217c24 */ /* 0x000fe4000f8e02ff */
[----:B------:R-:W-:Y:S02]  /*71a0*/  IMAD R34, R34, UR21, RZ ;  /* 0x0000001522227c24 */ /* 0x000fe4000f8e02ff */
[----:B------:R-:W-:Y:S02]  /*71b0*/  IMAD R35, R35, UR21, RZ ;  /* 0x0000001523237c24 */ /* 0x000fe4000f8e02ff */
[----:B------:R-:W-:-:S02]  /*71c0*/  IMAD R36, R36, UR21, RZ ;  /* 0x0000001524247c24 */ /* 0x000fc4000f8e02ff */
[----:B------:R-:W-:Y:S02]  /*71d0*/  IMAD R37, R37, UR21, RZ ;  /* 0x0000001525257c24 */ /* 0x000fe4000f8e02ff */
[----:B------:R-:W-:Y:S02]  /*71e0*/  IMAD R38, R38, UR21, RZ ;  /* 0x0000001526267c24 */ /* 0x000fe4000f8e02ff */
[----:B------:R-:W-:Y:S02]  /*71f0*/  IMAD R39, R39, UR21, RZ ;  /* 0x0000001527277c24 */ /* 0x000fe4000f8e02ff */
[----:B------:R-:W-:Y:S02]  /*7200*/  IMAD R40, R40, UR21, RZ ;  /* 0x0000001528287c24 */ /* 0x000fe4000f8e02ff */
[----:B------:R-:W-:Y:S01]  /*7210*/  IMAD R41, R41, UR21, RZ ;  /* 0x0000001529297c24 */ /* 0x000fe2000f8e02ff */
[-C--:B--2---:R-:W-:Y:S02]  /*7220*/  LEA.HI.X.SX32 R25, R25, R24.reuse, 0x1, P6 ;  /* 0x0000001819197211 */ /* 0x084fe400030f0eff */
[----:B------:R-:W-:-:S03]  /*7230*/  LEA.HI.X.SX32 R26, R26, R24, 0x1, P5 ;  /* 0x000000181a1a7211 */ /* 0x000fc600028f0eff */
[----:B------:R1:W-:Y:S02]  /*7240*/  STL [R1+0x1534], R25 ;  /* 0x0015341901007387 */ /* 0x0003e40000100800 */
[----:B-1----:R-:W-:-:S05]  /*7250*/  IADD3 R25, P6, PT, R33, R6, RZ ;  /* 0x0000000621197210 */ /* 0x002fca0007fde0ff */
[----:B------:R1:W-:Y:S04]  /*7260*/  STL [R1+0x1538], R25 ;  /* 0x0015381901007387 */ /* 0x0003e80000100800 */
[----:B------:R2:W-:Y:S01]  /*7270*/  STL [R1+0x152c], R26 ;  /* 0x00152c1a01007387 */ /* 0x0005e20000100800 */
[----:B-1----:R-:W-:Y:S02]  /*7280*/  IADD3 R25, P5, PT, R34, R6, RZ ;  /* 0x0000000622197210 */ /* 0x002fe40007fbe0ff */
[----:B--2---:R-:W-:Y:S02]  /*7290*/  LEA.HI.X.SX32 R26, R27, R24, 0x1, P3 ;  /* 0x000000181b1a7211 */ /* 0x004fe400018f0eff */
[----:B------:R-:W-:Y:S01]  /*72a0*/  IADD3 R27, P3, PT, R35, R6, RZ ;  /* 0x00000006231b7210 */ /* 0x000fe20007f7e0ff */
[----:B------:R1:W-:Y:S04]  /*72b0*/  STL [R1+0x1530], R25 ;  /* 0x0015301901007387 */ /* 0x0003e80000100800 */
[----:B------:R2:W-:Y:S04]  /*72c0*/  STL [R1+0x1524], R26 ;  /* 0x0015241a01007387 */ /* 0x0005e80000100800 */
[----:B------:R0:W-:Y:S01]  /*72d0*/  STL [R1+0x1528], R27 ;  /* 0x0015281b01007387 */ /* 0x0001e20000100800 */
[----:B-1----:R-:W-:-:S02]  /*72e0*/  LEA.HI.X.SX32 R25, R29, R24, 0x1, P2 ;  /* 0x000000181d197211 */ /* 0x002fc400010f0eff */
[----:B--2---:R-:W-:-:S03]  /*72f0*/  IADD3 R26, P2, PT, R36, R6, RZ ;  /* 0x00000006241a7210 */ /* 0x004fc60007f5e0ff */
[----:B------:R1:W-:Y:S01]  /*7300*/  STL [R1+0x151c], R25 ;  /* 0x00151c1901007387 */ /* 0x0003e20000100800 */
[----:B0-----:R-:W-:-:S03]  /*7310*/  LEA.HI.X.SX32 R27, R30, R24, 0x1, P1 ;  /* 0x000000181e1b7211 */ /* 0x001fc600008f0eff */
[----:B------:R0:W-:Y:S04]  /*7320*/  STL [R1+0x1520], R26 ;  /* 0x0015201a01007387 */ /* 0x0001e80000100800 */
[----:B------:R-:W-:Y:S01]  /*7330*/  STL [R1+0x1514], R27 ;  /* 0x0015141b01007387 */ /* 0x000fe20000100800 */
[----:B-1----:R-:W-:-:S03]  /*7340*/  IADD3 R25, P1, PT, R37, R6, RZ ;  /* 0x0000000625197210 */ /* 0x002fc60007f3e0ff */
[----:B------:R-:W2:Y:S01]  /*7350*/  LDL.LU R30, [R1+0x14] ;  /* 0x00001400011e7983 */ /* 0x000ea20000300800 */
[----:B0-----:R-:W-:-:S03]  /*7360*/  LEA.HI.X.SX32 R26, R31, R24, 0x1, P0 ;  /* 0x000000181f1a7211 */ /* 0x001fc600000f0eff */
[----:B------:R0:W-:Y:S04]  /*7370*/  STL [R1+0x1518], R25 ;  /* 0x0015181901007387 */ /* 0x0001e80000100800 */
[----:B------:R1:W-:Y:S04]  /*7380*/  STL [R1+0x150c], R26 ;  /* 0x00150c1a01007387 */ /* 0x0003e80000100800 */
[----:B------:R-:W2:Y:S01]  /*7390*/  LDL.LU R29, [R1+0x10] ;  /* 0x00001000011d7983 */ /* 0x000ea20000300800 */
[----:B0-----:R-:W-:Y:S02]  /*73a0*/  IADD3 R25, P0, PT, R38, R6, RZ ;  /* 0x0000000626197210 */ /* 0x001fe40007f1e0ff */
[----:B-1----:R-:W-:-:S03]  /*73b0*/  LEA.HI.X.SX32 R26, R32, R24, 0x1, P4 ;  /* 0x00000018201a7211 */ /* 0x002fc600020f0eff */
[----:B------:R0:W-:Y:S04]  /*73c0*/  STL [R1+0x1510], R25 ;  /* 0x0015101901007387 */ /* 0x0001e80000100800 */
[----:B------:R-:W2:Y:S04]  /*73d0*/  LDL.LU R27, [R1+0xc] ;  /* 0x00000c00011b7983 */ /* 0x000ea80000300800 */
[----:B------:R1:W-:Y:S01]  /*73e0*/  STL [R1+0x1504], R26 ;  /* 0x0015041a01007387 */ /* 0x0003e20000100800 */
[----:B0-----:R-:W-:-:S03]  /*73f0*/  IADD3 R25, P4, PT, R39, R6, RZ ;  /* 0x0000000627197210 */ /* 0x001fc60007f9e0ff */
[----:B-1----:R-:W2:Y:S04]  /*7400*/  LDL.LU R26, [R1+0x8] ;  /* 0x00000800011a7983 */ /* 0x002ea80000300800 */
[----:B------:R0:W-:Y:S04]  /*7410*/  STL [R1+0x1508], R25 ;  /* 0x0015081901007387 */ /* 0x0001e80000100800 */
[----:B0-----:R-:W2:Y:S01]  /*7420*/  LDL.LU R25, [R1+0x4] ;  /* 0x0000040001197983 */ /* 0x001ea20000300800 */
[----:B------:R-:W-:Y:S02]  /*7430*/  LEA.HI.X.SX32 R31, R33, R24, 0x1, P6 ;  /* 0x00000018211f7211 */ /* 0x000fe400030f0eff */
[----:B------:R-:W-:Y:S01]  /*7440*/  IADD3 R32, P6, PT, R40, R6, RZ ;  /* 0x0000000628207210 */ /* 0x000fe20007fde0ff */
[----:B------:R-:W-:-:S02]  /*7450*/  IMAD R42, R42, UR21, RZ ;  /* 0x000000152a2a7c24 */ /* 0x000fc4000f8e02ff */
[----:B------:R0:W-:Y:S01]  /*7460*/  STL [R1+0x14fc], R31 ;  /* 0x0014fc1f01007387 */ /* 0x0001e20000100800 */
[----:B------:R-:W-:-:S03]  /*7470*/  IMAD R43, R43, UR21, RZ ;  /* 0x000000152b2b7c24 */ /* 0x000fc6000f8e02ff */
[----:B------:R1:W-:Y:S01]  /*7480*/  STL [R1+0x1500], R32 ;  /* 0x0015002001007387 */ /* 0x0003e20000100800 */
[----:B0-----:R-:W-:Y:S02]  /*7490*/  LEA.HI.X.SX32 R31, R34, R24, 0x1, P5 ;  /* 0x00000018221f7211 */ /* 0x001fe400028f0eff */
[----:B------:R-:W-:Y:S02]  /*74a0*/  IADD3 R33, P5, PT, R41, R6, RZ ;  /* 0x0000000629217210 */ /* 0x000fe40007fbe0ff */
[----:B-1----:R-:W-:Y:S01]  /*74b0*/  LEA.HI.X.SX32 R32, R35, R24, 0x1, P3 ;  /* 0x0000001823207211 */ /* 0x002fe200018f0eff */
[----:B------:R0:W-:Y:S01]  /*74c0*/  STL [R1+0x14f4], R31 ;  /* 0x0014f41f01007387 */ /* 0x0001e20000100800 */
[----:B------:R-:W-:-:S03]  /*74d0*/  IMAD R44, R44, UR21, RZ ;  /* 0x000000152c2c7c24 */ /* 0x000fc6000f8e02ff */
[----:B------:R1:W-:Y:S01]  /*74e0*/  STL [R1+0x14f8], R33 ;  /* 0x0014f82101007387 */ /* 0x0003e20000100800 */
[----:B0-----:R-:W-:-:S03]  /*74f0*/  IADD3 R31, P3, PT, R42, R6, RZ ;  /* 0x000000062a1f7210 */ /* 0x001fc60007f7e0ff */
[----:B------:R0:W-:Y:S01]  /*7500*/  STL [R1+0x14ec], R32 ;  /* 0x0014ec2001007387 */ /* 0x0001e20000100800 */
[----:B-1----:R-:W-:-:S03]  /*7510*/  LEA.HI.X.SX32 R33, R36, R24, 0x1, P2 ;  /* 0x0000001824217211 */ /* 0x002fc600010f0eff */
[----:B------:R1:W-:Y:S01]  /*7520*/  STL [R1+0x14f0], R31 ;  /* 0x0014f01f01007387 */ /* 0x0003e20000100800 */
[----:B------:R-:W-:Y:S01]  /*7530*/  IMAD R46, R46, UR21, RZ ;  /* 0x000000152e2e7c24 */ /* 0x000fe2000f8e02ff */
[----:B0-----:R-:W-:Y:S02]  /*7540*/  IADD3 R32, P2, PT, R43, R6, RZ ;  /* 0x000000062b207210 */ /* 0x001fe40007f5e0ff */
[----:B------:R0:W-:Y:S01]  /*7550*/  STL [R1+0x14e4], R33 ;  /* 0x0014e42101007387 */ /* 0x0001e20000100800 */
[----:B-1----:R-:W-:-:S03]  /*7560*/  LEA.HI.X.SX32 R31, R37, R24, 0x1, P1 ;  /* 0x00000018251f7211 */ /* 0x002fc600008f0eff */
[----:B------:R1:W-:Y:S01]  /*7570*/  STL [R1+0x14e8], R32 ;  /* 0x0014e82001007387 */ /* 0x0003e20000100800 */
[----:B------:R-:W-:-:S03]  /*7580*/  IMAD R47, R47, UR21, RZ ;  /* 0x000000152f2f7c24 */ /* 0x000fc6000f8e02ff */
[----:B------:R3:W-:Y:S01]  /*7590*/  STL [R1+0x14dc], R31 ;  /* 0x0014dc1f01007387 */ /* 0x0007e20000100800 */
[----:B0-----:R-:W-:Y:S02]  /*75a0*/  IADD3 R33, P1, PT, R44, R6, RZ ;  /* 0x000000062c217210 */ /* 0x001fe40007f3e0ff */
[----:B-1----:R-:W-:-:S03]  /*75b0*/  LEA.HI.X.SX32 R32, R38, R24, 0x1, P0 ;  /* 0x0000001826207211 */ /* 0x002fc600000f0eff */
[----:B------:R0:W-:Y:S01]  /*75c0*/  STL [R1+0x14e0], R33 ;  /* 0x0014e02101007387 */ /* 0x0001e20000100800 */
[----:B---3--:R-:W-:-:S03]  /*75d0*/  IADD3 R31, P0, PT, R46, R6, RZ ;  /* 0x000000062e1f7210 */ /* 0x008fc60007f1e0ff */
[----:B------:R1:W-:Y:S01]  /*75e0*/  STL [R1+0x14d4], R32 ;  /* 0x0014d42001007387 */ /* 0x0003e20000100800 */
[----:B------:R-:W-:-:S03]  /*75f0*/  IMAD R48, R48, UR21, RZ ;  /* 0x0000001530307c24 */ /* 0x000fc6000f8e02ff */
[----:B------:R3:W-:Y:S01]  /*7600*/  STL [R1+0x14d8], R31 ;  /* 0x0014d81f01007387 */ /* 0x0007e20000100800 */
[----:B0-----:R-:W-:Y:S01]  /*7610*/  LEA.HI.X.SX32 R33, R39, R24, 0x1, P4 ;  /* 0x0000001827217211 */ /* 0x001fe200020f0eff */
[----:B------:R-:W-:Y:S01]  /*7620*/  IMAD R49, R49, UR21, RZ ;  /* 0x0000001531317c24 */ /* 0x000fe2000f8e02ff */
[----:B-1----:R-:W-:-:S03]  /*7630*/  IADD3 R32, P4, PT, R47, R6, RZ ;  /* 0x000000062f207210 */ /* 0x002fc60007f9e0ff */
[----:B------:R0:W-:Y:S01]  /*7640*/  STL [R1+0x14cc], R33 ;  /* 0x0014cc2101007387 */ /* 0x0001e20000100800 */
[----:B---3--:R-:W-:-:S03]  /*7650*/  LEA.HI.X.SX32 R31, R40, R24, 0x1, P6 ;  /* 0x00000018281f7211 */ /* 0x008fc600030f0eff */
        /* <DEDUP_REMOVED lines=10> */
[----:B0-----:R-:W-:Y:S02]  /*7700*/  LEA.HI.X.SX32 R33, R42, R24, 0x1, P3 ;  /* 0x000000182a217211 */ /* 0x001fe400018f0eff */
[----:B-1----:R-:W-:-:S03]  /*7710*/  IADD3 R32, P3, PT, R50, R6, RZ ;  /* 0x0000000632207210 */ /* 0x002fc60007f7e0ff */
[----:B------:R0:W-:Y:S01]  /*7720*/  STL [R1+0x14b4], R33 ;  /* 0x0014b42101007387 */ /* 0x0001e20000100800 */
[----:B---3--:R-:W-:-:S03]  /*7730*/  LEA.HI.X.SX32 R31, R43, R24, 0x1, P2 ;  /* 0x000000182b1f7211 */ /* 0x008fc600010f0eff */
[----:B------:R1:W-:Y:S04]  /*7740*/  STL [R1+0x14b8], R32 ;  /* 0x0014b82001007387 */ /* 0x0003e80000100800 */
[----:B------:R-:W-:Y:S01]  /*7750*/  STL [R1+0x14ac], R31 ;  /* 0x0014ac1f01007387 */ /* 0x000fe20000100800 */
[----:B0-----:R-:W-:Y:S02]  /*7760*/  IADD3 R33, P2, PT, R51, R6, RZ ;  /* 0x0000000633217210 */ /* 0x001fe40007f5e0ff */
[----:B-1----:R-:W-:-:S03]  /*7770*/  LEA.HI.X.SX32 R32, R44, R24, 0x1, P1 ;  /* 0x000000182c207211 */ /* 0x002fc600008f0eff */
[----:B------:R0:W-:Y:S04]  /*7780*/  STL [R1+0x14b0], R33 ;  /* 0x0014b02101007387 */ /* 0x0001e80000100800 */
[----:B------:R1:W-:Y:S01]  /*7790*/  STL [R1+0x14a4], R32 ;  /* 0x0014a42001007387 */ /* 0x0003e20000100800 */
[----:B0-----:R-:W-:Y:S01]  /*77a0*/  LEA.HI.X.SX32 R33, R46, R24, 0x1, P0 ;  /* 0x000000182e217211 */ /* 0x001fe200000f0eff */
[----:B------:R-:W-:Y:S02]  /*77b0*/  IMAD R0, R0, UR21, RZ ;  /* 0x0000001500007c24 */ /* 0x000fe4000f8e02ff */
[----:B------:R-:W-:Y:S02]  /*77c0*/  IMAD R61, R61, UR21, RZ ;  /* 0x000000153d3d7c24 */ /* 0x000fe4000f8e02ff */
[----:B----4-:R-:W-:-:S02]  /*77d0*/  IMAD R14, R14, UR21, RZ ;  /* 0x000000150e0e7c24 */ /* 0x010fc4000f8e02ff */
[----:B------:R-:W-:Y:S02]  /*77e0*/  IMAD R17, R17, UR21, RZ ;  /* 0x0000001511117c24 */ /* 0x000fe4000f8e02ff */
[----:B------:R-:W-:Y:S02]  /*77f0*/  IMAD R21, R21, UR21, RZ ;  /* 0x0000001515157c24 */ /* 0x000fe4000f8e02ff */
        /* <DEDUP_REMOVED lines=12> */
[----:B------:R-:W-:Y:S01]  /*78c0*/  IMAD R54, R54, UR21, RZ ;  /* 0x0000001536367c24 */ /* 0x000fe2000f8e02ff */
[----:B--2---:R-:W-:-:S05]  /*78d0*/  IADD3 R31, P1, PT, R30, R6, RZ ;  /* 0x000000061e1f7210 */ /* 0x004fca0007f3e0ff */
[----:B------:R0:W-:Y:S01]  /*78e0*/  STL [R1+0x14a8], R31 ;  /* 0x0014a81f01007387 */ /* 0x0001e20000100800 */
[----:B-1----:R-:W-:Y:S02]  /*78f0*/  IADD3 R32, P0, PT, R29, R6, RZ ;  /* 0x000000061d207210 */ /* 0x002fe40007f1e0ff */
[----:B0-----:R-:W-:Y:S01]  /*7900*/  LEA.HI.X.SX32 R31, R47, R24, 0x1, P4 ;  /* 0x000000182f1f7211 */ /* 0x001fe200020f0eff */
[----:B------:R0:W-:Y:S04]  /*7910*/  STL [R1+0x149c], R33 ;  /* 0x00149c2101007387 */ /* 0x0001e80000100800 */
[----:B------:R1:W-:Y:S04]  /*7920*/  STL [R1+0x14a0], R32 ;  /* 0x0014a02001007387 */ /* 0x0003e80000100800 */
[----:B------:R2:W-:Y:S01]  /*7930*/  STL [R1+0x1378], R31 ;  /* 0x0013781f01007387 */ /* 0x0005e20000100800 */
[----:B0-----:R-:W-:-:S02]  /*7940*/  IADD3 R33, P4, PT, R27, R6, RZ ;  /* 0x000000061b217210 */ /* 0x001fc40007f9e0ff */
[----:B-1----:R-:W-:-:S03]  /*7950*/  LEA.HI.X.SX32 R32, R48, R24, 0x1, P6 ;  /* 0x0000001830207211 */ /* 0x002fc600030f0eff */
[----:B------:R0:W-:Y:S01]  /*7960*/  STL [R1+0x1398], R33 ;  /* 0x0013982101007387 */ /* 0x0001e20000100800 */
[----:B--2---:R-:W-:-:S03]  /*7970*/  IADD3 R31, P6, PT, R26, R6, RZ ;  /* 0x000000061a1f7210 */ /* 0x004fc60007fde0ff */
[----:B------:R1:W-:Y:S01]  /*7980*/  STL [R1+0x137c], R32 ;  /* 0x00137c2001007387 */ /* 0x0003e20000100800 */
[----:B0-----:R-:W-:-:S03]  /*7990*/  LEA.HI.X.SX32 R33, R49, R24, 0x1, P5 ;  /* 0x0000001831217211 */ /* 0x001fc600028f0eff */
[----:B------:R0:W-:Y:S04]  /*79a0*/  STL [R1+0x13a0], R31 ;  /* 0x0013a01f01007387 */ /* 0x0001e80000100800 */
[----:B------:R2:W-:Y:S01]  /*79b0*/  STL [R1+0x1380], R33 ;  /* 0x0013802101007387 */ /* 0x0005e20000100800 */
[----:B-1----:R-:W-:Y:S02]  /*79c0*/  IADD3 R32, P5, PT, R25, R6, RZ ;  /* 0x0000000619207210 */ /* 0x002fe40007fbe0ff */
[----:B0-----:R-:W-:Y:S02]  /*79d0*/  LEA.HI.X.SX32 R31, R50, R24, 0x1, P3 ;  /* 0x00000018321f7211 */ /* 0x001fe400018f0eff */
[----:B--2---:R-:W-:Y:S01]  /*79e0*/  IADD3 R33, P3, PT, R0, R6, RZ ;  /* 0x0000000600217210 */ /* 0x004fe20007f7e0ff */
[----:B------:R0:W-:Y:S01]  /*79f0*/  STL [R1+0x13a8], R32 ;  /* 0x0013a82001007387 */ /* 0x0001e20000100800 */
[----:B------:R-:W-:-:S03]  /*7a00*/  LEA.HI.X.SX32 R30, R30, R24, 0x1, P1 ;  /* 0x000000181e1e7211 */ /* 0x000fc600008f0eff */
[----:B------:R1:W-:Y:S01]  /*7a10*/  STL [R1+0x1384], R31 ;  /* 0x0013841f01007387 */ /* 0x0003e20000100800 */
[----:B0-----:R-:W-:-:S03]  /*7a20*/  LEA.HI.X.SX32 R32, R51, R24, 0x1, P2 ;  /* 0x0000001833207211 */ /* 0x001fc600010f0eff */
[----:B------:R-:W-:Y:S01]  /*7a30*/  STL [R1+0x13b0], R33 ;  /* 0x0013b02101007387 */ /* 0x000fe20000100800 */
[----:B-1----:R-:W-:-:S03]  /*7a40*/  IADD3 R31, P2, PT, R61, R6, RZ ;  /* 0x000000063d1f7210 */ /* 0x002fc60007f5e0ff */
[----:B------:R0:W-:Y:S04]  /*7a50*/  STL [R1+0x1388], R32 ;  /* 0x0013882001007387 */ /* 0x0001e80000100800 */
[----:B------:R1:W-:Y:S04]  /*7a60*/  STL [R1+0x13b8], R31 ;  /* 0x0013b81f01007387 */ /* 0x0003e80000100800 */
[----:B------:R2:W-:Y:S01]  /*7a70*/  STL [R1+0x138c], R30 ;  /* 0x00138c1e01007387 */ /* 0x0005e20000100800 */
[----:B0-----:R-:W-:Y:S02]  /*7a80*/  IADD3 R32, P1, PT, R14, R6, RZ ;  /* 0x000000060e207210 */ /* 0x001fe40007f3e0ff */
[----:B-1----:R-:W-:-:S02]  /*7a90*/  LEA.HI.X.SX32 R31, R29, R24, 0x1, P0 ;  /* 0x000000181d1f7211 */ /* 0x002fc400000f0eff */
[----:B------:R-:W-:Y:S02]  /*7aa0*/  LEA.HI.X.SX32 R29, R27, R24, 0x1, P4 ;  /* 0x000000181b1d7211 */ /* 0x000fe400020f0eff */
[-C--:B--2---:R-:W-:Y:S01]  /*7ab0*/  IADD3 R30, P0, PT, R17, R6.reuse, RZ ;  /* 0x00000006111e7210 */ /* 0x084fe20007f1e0ff */
[----:B------:R-:W-:Y:S01]  /*7ac0*/  STL [R1+0x13c0], R32 ;  /* 0x0013c02001007387 */ /* 0x000fe20000100800 */
[----:B------:R-:W-:Y:S02]  /*7ad0*/  IADD3 R27, P4, PT, R21, R6, RZ ;  /* 0x00000006151b7210 */ /* 0x000fe40007f9e0ff */
[----:B------:R-:W-:Y:S01]  /*7ae0*/  LEA.HI.X.SX32 R26, R26, R24, 0x1, P6 ;  /* 0x000000181a1a7211 */ /* 0x000fe200030f0eff */
[----:B------:R-:W-:Y:S04]  /*7af0*/  STL [R1+0x1390], R31 ;  /* 0x0013901f01007387 */ /* 0x000fe80000100800 */
[----:B------:R-:W-:Y:S04]  /*7b00*/  STL [R1+0x13c8], R30 ;  /* 0x0013c81e01007387 */ /* 0x000fe80000100800 */
[----:B------:R0:W-:Y:S04]  /*7b10*/  STL [R1+0x1394], R29 ;  /* 0x0013941d01007387 */ /* 0x0001e80000100800 */
[----:B------:R1:W-:Y:S04]  /*7b20*/  STL [R1+0x13d0], R27 ;  /* 0x0013d01b01007387 */ /* 0x0003e80000100800 */
[----:B------:R2:W-:Y:S01]  /*7b30*/  STL [R1+0x139c], R26 ;  /* 0x00139c1a01007387 */ /* 0x0005e20000100800 */
[----:B0-----:R-:W-:-:S02]  /*7b40*/  IADD3 R29, P6, PT, R28, R6, RZ ;  /* 0x000000061c1d7210 */ /* 0x001fc40007fde0ff */
[----:B-1----:R-:W-:-:S03]  /*7b50*/  LEA.HI.X.SX32 R27, R25, R24, 0x1, P5 ;  /* 0x00000018191b7211 */ /* 0x002fc600028f0eff */
[----:B------:R-:W-:Y:S01]  /*7b60*/  STL [R1+0x13d8], R29 ;  /* 0x0013d81d01007387 */ /* 0x000fe20000100800 */
[----:B--2---:R-:W-:-:S03]  /*7b70*/  IADD3 R26, P5, PT, R23, R6, RZ ;  /* 0x00000006171a7210 */ /* 0x004fc60007fbe0ff */
[----:B------:R0:W-:Y:S01]  /*7b80*/  STL [R1+0x13a4], R27 ;  /* 0x0013a41b01007387 */ /* 0x0001e20000100800 */
[----:B------:R-:W-:-:S03]  /*7b90*/  LEA.HI.X.SX32 R25, R0, R24, 0x1, P3 ;  /* 0x0000001800197211 */ /* 0x000fc600018f0eff */
[----:B------:R-:W2:Y:S04]  /*7ba0*/  LDL.LU R0, [R1+0x165c] ;  /* 0x00165c0001007983 */ /* 0x000ea80000300800 */
[----:B------:R1:W-:Y:S01]  /*7bb0*/  STL [R1+0x13e0], R26 ;  /* 0x0013e01a01007387 */ /* 0x0003e20000100800 */
[----:B0-----:R-:W-:-:S03]  /*7bc0*/  LEA.HI.X.SX32 R27, R61, R24, 0x1, P2 ;  /* 0x000000183d1b7211 */ /* 0x001fc600010f0eff */
[----:B------:R0:W-:Y:S01]  /*7bd0*/  STL [R1+0x13ac], R25 ;  /* 0x0013ac1901007387 */ /* 0x0001e20000100800 */
[-C--:B-1----:R-:W-:Y:S02]  /*7be0*/  IADD3 R26, P3, PT, R16, R6.reuse, RZ ;  /* 0x00000006101a7210 */ /* 0x082fe40007f7e0ff */
[----:B0-----:R-:W-:-:S03]  /*7bf0*/  IADD3 R25, P2, PT, R19, R6, RZ ;  /* 0x0000000613197210 */ /* 0x001fc60007f5e0ff */
[----:B------:R0:W-:Y:S04]  /*7c00*/  STL [R1+0x13e8], R26 ;  /* 0x0013e81a01007387 */ /* 0x0001e80000100800 */
[----:B------:R-:W-:Y:S01]  /*7c10*/  STL [R1+0x13b4], R27 ;  /* 0x0013b41b01007387 */ /* 0x000fe20000100800 */
[----:B0-----:R-:W-:Y:S02]  /*7c20*/  LEA.HI.X.SX32 R26, R14, R24, 0x1, P1 ;  /* 0x000000180e1a7211 */ /* 0x001fe400008f0eff */
[----:B------:R-:W-:Y:S01]  /*7c30*/  IADD3 R14, P1, PT, R22, R6, RZ ;  /* 0x00000006160e7210 */ /* 0x000fe20007f3e0ff */
[----:B------:R0:W-:Y:S04]  /*7c40*/  STL [R1+0x13f0], R25 ;  /* 0x0013f01901007387 */ /* 0x0001e80000100800 */
[----:B------:R-:W-:Y:S04]  /*7c50*/  STL [R1+0x13bc], R26 ;  /* 0x0013bc1a01007387 */ /* 0x000fe80000100800 */
[----:B------:R1:W-:Y:S01]  /*7c60*/  STL [R1+0x13f8], R14 ;  /* 0x0013f80e01007387 */ /* 0x0003e20000100800 */
[----:B0-----:R-:W-:-:S02]  /*7c70*/  LEA.HI.X.SX32 R25, R17, R24, 0x1, P0 ;  /* 0x0000001811197211 */ /* 0x001fc400000f0eff */
[----:B------:R-:W-:-:S03]  /*7c80*/  IADD3 R17, P0, PT, R18, R6, RZ ;  /* 0x0000000612117210 */ /* 0x000fc60007f1e0ff */
[----:B------:R-:W-:Y:S01]  /*7c90*/  STL [R1+0x13c4], R25 ;  /* 0x0013c41901007387 */ /* 0x000fe20000100800 */
[----:B-1----:R-:W-:-:S03]  /*7ca0*/  LEA.HI.X.SX32 R14, R21, R24, 0x1, P4 ;  /* 0x00000018150e7211 */ /* 0x002fc600020f0eff */
[----:B------:R0:W-:Y:S01]  /*7cb0*/  STL [R1+0x1400], R17 ;  /* 0x0014001101007387 */ /* 0x0001e20000100800 */
[----:B------:R-:W-:-:S03]  /*7cc0*/  IADD3 R21, P4, PT, R8, R6, RZ ;  /* 0x0000000608157210 */ /* 0x000fc60007f9e0ff */
[----:B------:R1:W-:Y:S01]  /*7cd0*/  STL [R1+0x13cc], R14 ;  /* 0x0013cc0e01007387 */ /* 0x0003e20000100800 */
[----:B0-----:R-:W-:-:S03]  /*7ce0*/  LEA.HI.X.SX32 R17, R28, R24, 0x1, P6 ;  /* 0x000000181c117211 */ /* 0x001fc600030f0eff */
[----:B------:R0:W-:Y:S01]  /*7cf0*/  STL [R1+0x1408], R21 ;  /* 0x0014081501007387 */ /* 0x0001e20000100800 */
[----:B-1----:R-:W-:-:S03]  /*7d00*/  IADD3 R14, P6, PT, R20, R6, RZ ;  /* 0x00000006140e7210 */ /* 0x002fc60007fde0ff */
[----:B------:R1:W-:Y:S04]  /*7d10*/  STL [R1+0x13d4], R17 ;  /* 0x0013d41101007387 */ /* 0x0003e80000100800 */
[----:B------:R3:W-:Y:S01]  /*7d20*/  STL [R1+0x1410], R14 ;  /* 0x0014100e01007387 */ /* 0x0007e20000100800 */
[----:B0-----:R-:W-:Y:S02]  /*7d30*/  LEA.HI.X.SX32 R21, R23, R24, 0x1, P5 ;  /* 0x0000001817157211 */ /* 0x001fe400028f0eff */
[----:B-1----:R-:W-:-:S03]  /*7d40*/  IADD3 R17, P5, PT, R13, R6, RZ ;  /* 0x000000060d117210 */ /* 0x002fc60007fbe0ff */
[----:B------:R-:W-:Y:S01]  /*7d50*/  STL [R1+0x13dc], R21 ;  /* 0x0013dc1501007387 */ /* 0x000fe20000100800 */
[----:B---3--:R-:W-:Y:S02]  /*7d60*/  LEA.HI.X.SX32 R14, R16, R24, 0x1, P3 ;  /* 0x00000018100e7211 */ /* 0x008fe400018f0eff */
[----:B------:R-:W-:Y:S01]  /*7d70*/  IADD3 R16, P3, PT, R15, R6, RZ ;  /* 0x000000060f107210 */ /* 0x000fe20007f7e0ff */
[----:B------:R0:W-:Y:S04]  /*7d80*/  STL [R1+0x1418], R17 ;  /* 0x0014181101007387 */ /* 0x0001e80000100800 */
[----:B------:R1:W-:Y:S04]  /*7d90*/  STL [R1+0x13e4], R14 ;  /* 0x0013e40e01007387 */ /* 0x0003e80000100800 */
[----:B------:R3:W-:Y:S01]  /*7da0*/  STL [R1+0x1420], R16 ;  /* 0x0014201001007387 */ /* 0x0007e20000100800 */
[----:B0-----:R-:W-:-:S02]  /*7db0*/  LEA.HI.X.SX32 R17, R19, R24, 0x1, P2 ;  /* 0x0000001813117211 */ /* 0x001fc400010f0eff */
[----:B-1----:R-:W-:-:S03]  /*7dc0*/  IADD3 R14, P2, PT, R11, R6, RZ ;  /* 0x000000060b0e7210 */ /* 0x002fc60007f5e0ff */
[----:B------:R0:W-:Y:S01]  /*7dd0*/  STL [R1+0x13ec], R17 ;  /* 0x0013ec1101007387 */ /* 0x0001e20000100800 */
[----:B---3--:R-:W-:-:S03]  /*7de0*/  LEA.HI.X.SX32 R16, R22, R24, 0x1, P1 ;  /* 0x0000001816107211 */ /* 0x008fc600008f0eff */
[----:B------:R1:W-:Y:S01]  /*7df0*/  STL [R1+0x1428], R14 ;  /* 0x0014280e01007387 */ /* 0x0003e20000100800 */
[----:B------:R-:W-:-:S03]  /*7e00*/  LEA.HI.X.SX32 R8, R8, R24, 0x1, P4 ;  /* 0x0000001808087211 */ /* 0x000fc600020f0eff */
[----:B------:R3:W-:Y:S01]  /*7e10*/  STL [R1+0x13f4], R16 ;  /* 0x0013f41001007387 */ /* 0x0007e20000100800 */
[----:B0-----:R-:W-:Y:S01]  /*7e20*/  IADD3 R17, P1, PT, R9, R6, RZ ;  /* 0x0000000609117210 */ /* 0x001fe20007f3e0ff */
[----:B------:R-:W-:Y:S01]  /*7e30*/  IMAD R56, R56, UR21, RZ ;  /* 0x0000001538387c24 */ /* 0x000fe2000f8e02ff */
[----:B-1----:R-:W-:-:S03]  /*7e40*/  LEA.HI.X.SX32 R14, R18, R24, 0x1, P0 ;  /* 0x00000018120e7211 */ /* 0x002fc600000f0eff */
[----:B------:R-:W-:Y:S01]  /*7e50*/  STL [R1+0x1430], R17 ;  /* 0x0014301101007387 */ /* 0x000fe20000100800 */
[----:B---3--:R-:W-:-:S03]  /*7e60*/  IADD3 R16, P0, PT, R10, R6, RZ ;  /* 0x000000060a107210 */ /* 0x008fc60007f1e0ff */
[----:B------:R0:W-:Y:S01]  /*7e70*/  STL [R1+0x13fc], R14 ;  /* 0x0013fc0e01007387 */ /* 0x0001e20000100800 */
[----:B------:R-:W-:-:S03]  /*7e80*/  IMAD R57, R57, UR21, RZ ;  /* 0x0000001539397c24 */ /* 0x000fc6000f8e02ff */
[----:B------:R1:W-:Y:S04]  /*7e90*/  STL [R1+0x1438], R16 ;  /* 0x0014381001007387 */ /* 0x0003e80000100800 */
[----:B------:R3:W-:Y:S01]  /*7ea0*/  STL [R1+0x1404], R8 ;  /* 0x0014040801007387 */ /* 0x0007e20000100800 */
[----:B0-----:R-:W-:Y:S02]  /*7eb0*/  IADD3 R14, P4, PT, R54, R6, RZ ;  /* 0x00000006360e7210 */ /* 0x001fe40007f9e0ff */
[----:B-1----:R-:W-:-:S03]  /*7ec0*/  LEA.HI.X.SX32 R16, R20, R24, 0x1, P6 ;  /* 0x0000001814107211 */ /* 0x002fc600030f0eff */
[----:B------:R0:W-:Y:S01]  /*7ed0*/  STL [R1+0x1440], R14 ;  /* 0x0014400e01007387 */ /* 0x0001e20000100800 */
[----:B---3--:R-:W-:-:S03]  /*7ee0*/  IADD3 R8, P6, PT, R56, R6, RZ ;  /* 0x0000000638087210 */ /* 0x008fc60007fde0ff */
[----:B------:R-:W-:Y:S01]  /*7ef0*/  STL [R1+0x140c], R16 ;  /* 0x00140c1001007387 */ /* 0x000fe20000100800 */
[----:B------:R-:W-:-:S03]  /*7f00*/  IMAD R52, R52, UR21, RZ ;  /* 0x0000001534347c24 */ /* 0x000fc6000f8e02ff */
[----:B------:R1:W-:Y:S01]  /*7f10*/  STL [R1+0x1448], R8 ;  /* 0x0014480801007387 */ /* 0x0003e20000100800 */
[----:B0-----:R-:W-:Y:S02]  /*7f20*/  LEA.HI.X.SX32 R14, R13, R24, 0x1, P5 ;  /* 0x000000180d0e7211 */ /* 0x001fe400028f0eff */
[----:B------:R-:W-:Y:S01]  /*7f30*/  IADD3 R13, P5, PT, R57, R6, RZ ;  /* 0x00000006390d7210 */ /* 0x000fe20007fbe0ff */
[----:B------:R-:W-:Y:S02]  /*7f40*/  IMAD R53, R53, UR21, RZ ;  /* 0x0000001535357c24 */ /* 0x000fe4000f8e02ff */
[----:B------:R0:W-:Y:S01]  /*7f50*/  STL [R1+0x1414], R14 ;  /* 0x0014140e01007387 */ /* 0x0001e20000100800 */
[----:B-1----:R-:W-:-:S03]  /*7f60*/  LEA.HI.X.SX32 R8, R15, R24, 0x1, P3 ;  /* 0x000000180f087211 */ /* 0x002fc600018f0eff */
[----:B------:R1:W-:Y:S01]  /*7f70*/  STL [R1+0x1450], R13 ;  /* 0x0014500d01007387 */ /* 0x0003e20000100800 */
[----:B------:R-:W-:-:S03]  /*7f80*/  IMAD R55, R55, UR21, RZ ;  /* 0x0000001537377c24 */ /* 0x000fc6000f8e02ff */
[----:B------:R3:W-:Y:S01]  /*7f90*/  STL [R1+0x141c], R8 ;  /* 0x00141c0801007387 */ /* 0x0007e20000100800 */
[----:B0-----:R-:W-:Y:S02]  /*7fa0*/  IADD3 R14, P3, PT, R52, R6, RZ ;  /* 0x00000006340e7210 */ /* 0x001fe40007f7e0ff */
[----:B-1----:R-:W-:Y:S01]  /*7fb0*/  LEA.HI.X.SX32 R13, R11, R24, 0x1, P2 ;  /* 0x000000180b0d7211 */ /* 0x002fe200010f0eff */
[----:B------:R-:W-:Y:S01]  /*7fc0*/  IMAD R59, R59, UR21, RZ ;  /* 0x000000153b3b7c24 */ /* 0x000fe2000f8e02ff */
[----:B---3--:R-:W-:Y:S01]  /*7fd0*/  IADD3 R8, P2, PT, R53, R6, RZ ;  /* 0x0000000635087210 */ /* 0x008fe20007f5e0ff */
[----:B------:R-:W-:Y:S01]  /*7fe0*/  STL [R1+0x1458], R14 ;  /* 0x0014580e01007387 */ /* 0x000fe20000100800 */
[----:B------:R-:W-:Y:S02]  /*7ff0*/  LEA.HI.X.SX32 R11, R9, R24, 0x1, P1 ;  /* 0x00000018090b7211 */ /* 0x000fe400008f0eff */
[----:B------:R-:W-:Y:S01]  /*8000*/  IADD3 R9, P1, PT, R55, R6, RZ ;  /* 0x0000000637097210 */ /* 0x000fe20007f3e0ff */
[----:B------:R-:W-:Y:S01]  /*8010*/  STL [R1+0x1424], R13 ;  /* 0x0014240d01007387 */ /* 0x000fe20000100800 */
[----:B------:R-:W-:-:S03]  /*8020*/  IMAD R58, R58, UR21, RZ ;  /* 0x000000153a3a7c24 */ /* 0x000fc6000f8e02ff */
[----:B------:R0:W-:Y:S04]  /*8030*/  STL [R1+0x1460], R8 ;  /* 0x0014600801007387 */ /* 0x0001e80000100800 */
[----:B------:R-:W-:Y:S01]  /*8040*/  STL [R1+0x142c], R11 ;  /* 0x00142c0b01007387 */ /* 0x000fe20000100800 */
[----:B0-----:R-:W-:-:S03]  /*8050*/  LEA.HI.X.SX32 R8, R10, R24, 0x1, P0 ;  /* 0x000000180a087211 */ /* 0x001fc600000f0eff */
[----:B------:R0:W-:Y:S01]  /*8060*/  STL [R1+0x1468], R9 ;  /* 0x0014680901007387 */ /* 0x0001e20000100800 */
[----:B------:R-:W-:-:S03]  /*8070*/  IADD3 R10, P0, PT, R59, R6, RZ ;  /* 0x000000063b0a7210 */ /* 0x000fc60007f1e0ff */
[----:B------:R1:W-:Y:S01]  /*8080*/  STL [R1+0x1434], R8 ;  /* 0x0014340801007387 */ /* 0x0003e20000100800 */
[----:B0-----:R-:W-:-:S03]  /*8090*/  LEA.HI.X.SX32 R9, R54, R24, 0x1, P4 ;  /* 0x0000001836097211 */ /* 0x001fc600020f0eff */
[----:B------:R-:W-:Y:S01]  /*80a0*/  STL [R1+0x1470], R10 ;  /* 0x0014700a01007387 */ /* 0x000fe20000100800 */
[----:B-1----:R-:W-:-:S03]  /*80b0*/  IADD3 R8, P4, PT, R58, R6, RZ ;  /* 0x000000063a087210 */ /* 0x002fc60007f9e0ff */
[----:B------:R-:W3:Y:S04]  /*80c0*/  LDL.LU R32, [R1+0x34] ;  /* 0x0000340001207983 */ /* 0x000ee80000300800 */
[----:B------:R0:W-:Y:S04]  /*80d0*/  STL [R1+0x143c], R9 ;  /* 0x00143c0901007387 */ /* 0x0001e80000100800 */
[----:B------:R-:W4:Y:S04]  /*80e0*/  LDL.LU R31, [R1+0x30] ;  /* 0x00003000011f7983 */ /* 0x000f280000300800 */
[----:B------:R1:W-:Y:S04]  /*80f0*/  STL [R1+0x1478], R8 ;  /* 0x0014780801007387 */ /* 0x0003e80000100800 */
[----:B------:R-:W4:Y:S04]  /*8100*/  LDL.LU R30, [R1+0x2c] ;  /* 0x00002c00011e7983 */ /* 0x000f280000300800 */
[----:B------:R-:W4:Y:S04]  /*8110*/  LDL.LU R29, [R1+0x28] ;  /* 0x00002800011d7983 */ /* 0x000f280000300800 */
[----:B------:R-:W4:Y:S04]  /*8120*/  LDL.LU R27, [R1+0x24] ;  /* 0x00002400011b7983 */ /* 0x000f280000300800 */
[----:B------:R-:W4:Y:S04]  /*8130*/  LDL.LU R26, [R1+0x20] ;  /* 0x00002000011a7983 */ /* 0x000f280000300800 */
[----:B------:R-:W4:Y:S01]  /*8140*/  LDL.LU R25, [R1+0x1c] ;  /* 0x00001c0001197983 */ /* 0x000f220000300800 */
[----:B------:R-:W-:Y:S01]  /*8150*/  IMAD R60, R60, UR21, RZ ;  /* 0x000000153c3c7c24 */ /* 0x000fe2000f8e02ff */
[-C--:B0-----:R-:W-:Y:S01]  /*8160*/  LEA.HI.X.SX32 R9, R56, R24.reuse, 0x1, P6 ;  /* 0x0000001838097211 */ /* 0x081fe200030f0eff */
[----:B------:R-:W-:Y:S01]  /*8170*/  IMAD R12, R12, UR21, RZ ;  /* 0x000000150c0c7c24 */ /* 0x000fe2000f8e02ff */
[----:B-1----:R-:W-:-:S02]  /*8180*/  LEA.HI.X.SX32 R8, R57, R24, 0x1, P5 ;  /* 0x0000001839087211 */ /* 0x002fc400028f0eff */
[----:B------:R-:W-:Y:S01]  /*8190*/  IADD3 R10, P6, PT, R60, R6, RZ ;  /* 0x000000063c0a7210 */ /* 0x000fe20007fde0ff */
[----:B------:R0:W-:Y:S01]  /*81a0*/  STL [R1+0x1444], R9 ;  /* 0x0014440901007387 */ /* 0x0001e20000100800 */
[----:B------:R-:W-:-:S03]  /*81b0*/  IMAD R45, R45, UR21, RZ ;  /* 0x000000152d2d7c24 */ /* 0x000fc6000f8e02ff */
[----:B------:R1:W-:Y:S01]  /*81c0*/  STL [R1+0x1480], R10 ;  /* 0x0014800a01007387 */ /* 0x0003e20000100800 */
[----:B------:R-:W-:Y:S01]  /*81d0*/  IMAD R7, R7, UR21, RZ ;  /* 0x0000001507077c24 */ /* 0x000fe2000f8e02ff */
[----:B0-----:R-:W-:Y:S02]  /*81e0*/  IADD3 R9, P5, PT, R12, R6, RZ ;  /* 0x000000060c097210 */ /* 0x001fe40007fbe0ff */
        /* <DEDUP_REMOVED lines=13> */
[----:B--2---:R-:W-:-:S03]  /*82c0*/  IADD3 R9, P1, PT, R5, R6, RZ ;  /* 0x0000000605097210 */ /* 0x004fc60007f3e0ff */
[----:B------:R1:W-:Y:S01]  /*82d0*/  STL [R1+0x1464], R8 ;  /* 0x0014640801007387 */ /* 0x0003e20000100800 */
[----:B------:R-:W-:-:S03]  /*82e0*/  IMAD R3, R3, UR21, RZ ;  /* 0x0000001503037c24 */ /* 0x000fc6000f8e02ff */
[----:B------:R2:W-:Y:S01]  /*82f0*/  STL [R1+0x1490], R9 ;  /* 0x0014900901007387 */ /* 0x0005e20000100800 */
[----:B0-----:R-:W-:Y:S01]  /*8300*/  LEA.HI.X.SX32 R10, R59, R24, 0x1, P0 ;  /* 0x000000183b0a7211 */ /* 0x001fe200000f0eff */
[----:B------:R-:W-:Y:S01]  /*8310*/  IMAD R2, R2, UR21, RZ ;  /* 0x0000001502027c24 */ /* 0x000fe2000f8e02ff */
[----:B-1----:R-:W-:-:S03]  /*8320*/  IADD3 R8, P0, PT, R4, R6, RZ ;  /* 0x0000000604087210 */ /* 0x002fc60007f1e0ff */
[----:B------:R0:W-:Y:S01]  /*8330*/  STL [R1+0x146c], R10 ;  /* 0x00146c0a01007387 */ /* 0x0001e20000100800 */
[----:B--2---:R-:W-:-:S03]  /*8340*/  LEA.HI.X.SX32 R9, R58, R24, 0x1, P4 ;  /* 0x000000183a097211 */ /* 0x004fc600020f0eff */
[----:B------:R1:W-:Y:S04]  /*8350*/  STL [R1+0x1494], R8 ;  /* 0x0014940801007387 */ /* 0x0003e80000100800 */
[----:B------:R2:W-:Y:S01]  /*8360*/  STL [R1+0x1474], R9 ;  /* 0x0014740901007387 */ /* 0x0005e20000100800 */
[----:B0-----:R-:W-:Y:S02]  /*8370*/  IADD3 R10, P4, PT, R3, R6, RZ ;  /* 0x00000006030a7210 */ /* 0x001fe40007f9e0ff */
[----:B-1----:R-:W-:-:S03]  /*8380*/  LEA.HI.X.SX32 R8, R60, R24, 0x1, P6 ;  /* 0x000000183c087211 */ /* 0x002fc600030f0eff */
[----:B------:R-:W-:Y:S01]  /*8390*/  STL [R1+0x1498], R10 ;  /* 0x0014980a01007387 */ /* 0x000fe20000100800 */
[----:B--2---:R-:W-:Y:S02]  /*83a0*/  IADD3 R9, P6, PT, R2, R6, RZ ;  /* 0x0000000602097210 */ /* 0x004fe40007fde0ff */
[-C--:B------:R-:W-:Y:S01]  /*83b0*/  LEA.HI.X.SX32 R6, R12, R24.reuse, 0x1, P5 ;  /* 0x000000180c067211 */ /* 0x080fe200028f0eff */
[----:B------:R0:W-:Y:S01]  /*83c0*/  STL [R1+0x147c], R8 ;  /* 0x00147c0801007387 */ /* 0x0001e20000100800 */
[----:B------:R-:W-:-:S03]  /*83d0*/  LEA.HI.X.SX32 R7, R7, R24, 0x1, P2 ;  /* 0x0000001807077211 */ /* 0x000fc600010f0eff */
[----:B------:R-:W-:Y:S04]  /*83e0*/  STL [R1+0x1374], R9 ;  /* 0x0013740901007387 */ /* 0x000fe80000100800 */
[----:B------:R1:W-:Y:S01]  /*83f0*/  STL [R1+0x135c], R6 ;  /* 0x00135c0601007387 */ /* 0x0003e20000100800 */
[----:B0-----:R-:W-:-:S05]  /*8400*/  LEA.HI.X.SX32 R8, R45, R24, 0x1, P3 ;  /* 0x000000182d087211 */ /* 0x001fca00018f0eff */
[----:B------:R-:W-:Y:S01]  /*8410*/  STL [R1+0x1360], R8 ;  /* 0x0013600801007387 */ /* 0x000fe20000100800 */
[-C--:B-1----:R-:W-:Y:S02]  /*8420*/  LEA.HI.X.SX32 R6, R5, R24.reuse, 0x1, P1 ;  /* 0x0000001805067211 */ /* 0x082fe400008f0eff */
[-C--:B------:R-:W-:Y:S02]  /*8430*/  LEA.HI.X.SX32 R5, R4, R24.reuse, 0x1, P0 ;  /* 0x0000001804057211 */ /* 0x080fe400000f0eff */
[-C--:B------:R-:W-:Y:S01]  /*8440*/  LEA.HI.X.SX32 R4, R3, R24.reuse, 0x1, P4 ;  /* 0x0000001803047211 */ /* 0x080fe200020f0eff */
[----:B------:R-:W-:Y:S01]  /*8450*/  STL [R1+0x1364], R7 ;  /* 0x0013640701007387 */ /* 0x000fe20000100800 */
[----:B------:R-:W-:-:S03]  /*8460*/  LEA.HI.X.SX32 R3, R2, R24, 0x1, P6 ;  /* 0x0000001802037211 */ /* 0x000fc600030f0eff */
[----:B------:R-:W-:Y:S04]  /*8470*/  STL [R1+0x1368], R6 ;  /* 0x0013680601007387 */ /* 0x000fe80000100800 */
[----:B------:R-:W-:Y:S04]  /*8480*/  STL [R1+0x136c], R5 ;  /* 0x00136c0501007387 */ /* 0x000fe80000100800 */
[----:B------:R-:W-:Y:S04]  /*8490*/  STL [R1+0x1370], R4 ;  /* 0x0013700401007387 */ /* 0x000fe80000100800 */
[----:B------:R4:W-:Y:S01]  /*84a0*/  STL [R1+0xb98], R3 ;  /* 0x000b980301007387 */ /* 0x0009e20000100800 */
[----:B------:R-:W-:-:S03]  /*84b0*/  IMAD R9, R0, UR32, RZ ;  /* 0x0000002000097c24 */ /* 0x000fc6000f8e02ff */
[----:B------:R-:W2:Y:S01]  /*84c0*/  LDL.LU R0, [R1+0x1658] ;  /* 0x0016580001007983 */ /* 0x000ea20000300800 */
[----:B---3--:R-:W-:Y:S02]  /*84d0*/  IMAD R2, R32, UR32, RZ ;  /* 0x0000002020027c24 */ /* 0x008fe4000f8e02ff */
[----:B----4-:R-:W-:Y:S02]  /*84e0*/  IMAD R3, R31, UR32, RZ ;  /* 0x000000201f037c24 */ /* 0x010fe4000f8e02ff */
[----:B------:R-:W-:Y:S02]  /*84f0*/  IMAD R4, R30, UR32, RZ ;  /* 0x000000201e047c24 */ /* 0x000fe4000f8e02ff */
[----:B------:R-:W-:Y:S02]  /*8500*/  IMAD R5, R29, UR32, RZ ;  /* 0x000000201d057c24 */ /* 0x000fe4000f8e02ff */
[----:B------:R-:W-:Y:S01]  /*8510*/  IMAD R6, R27, UR32, RZ ;  /* 0x000000201b067c24 */ /* 0x000fe2000f8e02ff */
[----:B------:R-:W-:Y:S01]  /*8520*/  IADD3 R27, P6, PT, R2, UR30, RZ ;  /* 0x0000001e021b7c10 */ /* 0x000fe2000ffde0ff */
[----:B------:R-:W-:Y:S01]  /*8530*/  IMAD R7, R26, UR32, RZ ;  /* 0x000000201a077c24 */ /* 0x000fe2000f8e02ff */
[----:B------:R-:W-:Y:S01]  /*8540*/  IADD3 R26, P5, PT, R3, UR30, RZ ;  /* 0x0000001e031a7c10 */ /* 0x000fe2000ffbe0ff */
[----:B------:R-:W-:Y:S01]  /*8550*/  IMAD R8, R25, UR32, RZ ;  /* 0x0000002019087c24 */ /* 0x000fe2000f8e02ff */
[----:B------:R-:W-:-:S02]  /*8560*/  IADD3 R25, P4, PT, R4, UR30, RZ ;  /* 0x0000001e04197c10 */ /* 0x000fc4000ff9e0ff */
[----:B------:R-:W-:Y:S01]  /*8570*/  IADD3 R24, P3, PT, R5, UR30, RZ ;  /* 0x0000001e05187c10 */ /* 0x000fe2000ff7e0ff */
[----:B------:R-:W-:Y:S01]  /*8580*/  STL [R1+0xb34], R27 ;  /* 0x000b341b01007387 */ /* 0x000fe20000100800 */
[----:B------:R-:W-:Y:S02]  /*8590*/  IADD3 R23, P2, PT, R6, UR30, RZ ;  /* 0x0000001e06177c10 */ /* 0x000fe4000ff5e0ff */
[----:B------:R-:W-:Y:S01]  /*85a0*/  IADD3 R22, P1, PT, R7, UR30, RZ ;  /* 0x0000001e07167c10 */ /* 0x000fe2000ff3e0ff */
[----:B------:R-:W-:Y:S01]  /*85b0*/  STL [R1+0xb3c], R26 ;  /* 0x000b3c1a01007387 */ /* 0x000fe20000100800 */
[----:B------:R-:W-:Y:S02]  /*85c0*/  IADD3 R21, P0, PT, R8, UR30, RZ ;  /* 0x0000001e08157c10 */ /* 0x000fe4000ff1e0ff */
[----:B------:R-:W-:Y:S01]  /*85d0*/  LEA.HI.X.SX32 R20, R2, UR31, 0x1, P6 ;  /* 0x0000001f02147c11 */ /* 0x000fe2000b0f0eff */
[----:B------:R-:W-:Y:S01]  /*85e0*/  STL [R1+0xb44], R25 ;  /* 0x000b441901007387 */ /* 0x000fe20000100800 */
[----:B------:R-:W-:-:S02]  /*85f0*/  IADD3 R19, P6, PT, R9, UR30, RZ ;  /* 0x0000001e09137c10 */ /* 0x000fc4000ffde0ff */
[----:B------:R-:W-:Y:S01]  /*8600*/  LEA.HI.X.SX32 R18, R3, UR31, 0x1, P5 ;  /* 0x0000001f03127c11 */ /* 0x000fe2000a8f0eff */
[----:B------:R-:W-:Y:S01]  /*8610*/  STL [R1+0xb4c], R24 ;  /* 0x000b4c1801007387 */ /* 0x000fe20000100800 */
[----:B------:R-:W-:-:S03]  /*8620*/  LEA.HI.X.SX32 R17, R4, UR31, 0x1, P4 ;  /* 0x0000001f04117c11 */ /* 0x000fc6000a0f0eff */
        /* <DEDUP_REMOVED lines=10> */
[----:B------:R-:W-:Y:S04]  /*86d0*/  STL [R1+0xb38], R18 ;  /* 0x000b381201007387 */ /* 0x000fe80000100800 */
[----:B------:R-:W-:Y:S04]  /*86e0*/  STL [R1+0xb40], R17 ;  /* 0x000b401101007387 */ /* 0x000fe80000100800 */
[----:B------:R-:W-:Y:S04]  /*86f0*/  STL [R1+0xb48], R16 ;  /* 0x000b481001007387 */ /* 0x000fe80000100800 */
[----:B------:R-:W-:Y:S04]  /*8700*/  STL [R1+0xb50], R15 ;  /* 0x000b500f01007387 */ /* 0x000fe80000100800 */
[----:B------:R-:W-:Y:S04]  /*8710*/  STL [R1+0xb58], R14 ;  /* 0x000b580e01007387 */ /* 0x000fe80000100800 */
[----:B------:R-:W-:Y:S04]  /*8720*/  STL [R1+0xb60], R13 ;  /* 0x000b600d01007387 */ /* 0x000fe80000100800 */
[----:B------:R-:W-:Y:S04]  /*8730*/  STL [R1+0xb68], R12 ;  /* 0x000b680c01007387 */ /* 0x000fe80000100800 */
        /* <DEDUP_REMOVED lines=470> */
[----:B------:R-:W-:Y:S01]  /*a4a0*/  STL [R1+0x84], RZ ;  /* 0x000084ff01007387 */ /* 0x000fe20000100800 */
[----:B------:R-:W-:-:S03]  /*a4b0*/  UIMAD UR76, UR6, 0x1f, URZ ;  /* 0x0000001f064c78a4 */ /* 0x000fc6000f8e02ff */
[----:B------:R-:W-:Y:S04]  /*a4c0*/  STL [R1+0x88], RZ ;  /* 0x000088ff01007387 */ /* 0x000fe80000100800 */
[----:B------:R-:W-:Y:S04]  /*a4d0*/  STL [R1+0x8c], RZ ;  /* 0x00008cff01007387 */ /* 0x000fe80000100800 */
[----:B------:R-:W-:Y:S04]  /*a4e0*/  STL [R1+0x40], RZ ;  /* 0x000040ff01007387 */ /* 0x000fe80000100800 */
[----:B------:R-:W-:Y:S04]  /*a4f0*/  STL [R1+0x44], RZ ;  /* 0x000044ff01007387 */ /* 0x000fe80000100800 */
[----:B------:R-:W-:Y:S04]  /*a500*/  STL [R1+0x48], RZ ;  /* 0x000048ff01007387 */ /* 0x000fe80000100800 */
[----:B------:R-:W-:Y:S01]  /*a510*/  STL [R1+0x4c], RZ ;  /* 0x00004cff01007387 */ /* 0x000fe20000100800 */
[----:B------:R-:W-:-:S03]  /*a520*/  IADD3 R28, P6, PT, R27, UR76, RZ ;  /* 0x0000004c1b1c7c10 */ /* 0x000fc6000ffde0ff */
[----:B------:R-:W-:Y:S01]  /*a530*/  STL [R1+0x20], RZ ;  /* 0x000020ff01007387 */ /* 0x000fe20000100800 */
[----:B------:R-:W-:-:S03]  /*a540*/  IADD3 R3, P5, PT, R26, UR76, RZ ;  /* 0x0000004c1a037c10 */ /* 0x000fc6000ffbe0ff */
[----:B------:R-:W-:Y:S01]  /*a550*/  STL [R1+0x24], RZ ;  /* 0x000024ff01007387 */ /* 0x000fe20000100800 */
[----:B------:R-:W-:-:S03]  /*a560*/  USHF.R.S32.HI UR48, URZ, 0x1f, UR20 ;  /* 0x0000001fff307899 */ /* 0x000fc60008011414 */
[----:B------:R-:W-:Y:S01]  /*a570*/  STL [R1+0x28], RZ ;  /* 0x000028ff01007387 */ /* 0x000fe20000100800 */
[----:B------:R-:W-:-:S03]  /*a580*/  IADD3 R2, P4, PT, R25, UR76, RZ ;  /* 0x0000004c19027c10 */ /* 0x000fc6000ff9e0ff */
[----:B------:R-:W-:Y:S04]  /*a590*/  STL [R1+0x2c], RZ ;  /* 0x00002cff01007387 */ /* 0x000fe80000100800 */
[----:B------:R-:W-:Y:S04]  /*a5a0*/  STL [R1], RZ ;  /* 0x000000ff01007387 */ /* 0x000fe80000100800 */
[----:B------:R-:W-:Y:S01]  /*a5b0*/  STL [R1+0x4], RZ ;  /* 0x000004ff01007387 */ /* 0x000fe20000100800 */
[----:B------:R-:W-:-:S03]  /*a5c0*/  ULEA.HI UR20, UR48, UR20, URZ, 0x5 ;  /* 0x0000001430147291 */ /* 0x000fc6000f8f28ff */
[----:B------:R-:W-:Y:S01]  /*a5d0*/  STL [R1+0x8], RZ ;  /* 0x000008ff01007387 */ /* 0x000fe20000100800 */
[----:B------:R-:W-:-:S03]  /*a5e0*/  USHF.R.S32.HI UR48, URZ, 0x1f, UR76 ;  /* 0x0000001fff307899 */ /* 0x000fc6000801144c */
[----:B------:R-:W-:Y:S04]  /*a5f0*/  STL [R1+0xc], RZ ;  /* 0x00000cff01007387 */ /* 0x000fe80000100800 */
[----:B------:R0:W-:Y:S04]  /*a600*/  STL [R1+0xba0], R28 ;  /* 0x000ba01c01007387 */ /* 0x0001e80000100800 */
[----:B------:R1:W-:Y:S04]  /*a610*/  STL [R1+0xba8], R3 ;  /* 0x000ba80301007387 */ /* 0x0003e80000100800 */
[----:B------:R3:W-:Y:S01]  /*a620*/  STL [R1+0xbb0], R2 ;  /* 0x000bb00201007387 */ /* 0x0007e20000100800 */
[----:B0-----:R-:W-:-:S02]  /*a630*/  IADD3 R28, P3, PT, R24, UR76, RZ ;  /* 0x0000004c181c7c10 */ /* 0x001fc4000ff7e0ff */
[----:B-1----:R-:W-:-:S03]  /*a640*/  IADD3 R3, P2, PT, R23, UR76, RZ ;  /* 0x0000004c17037c10 */ /* 0x002fc6000ff5e0ff */
[----:B------:R0:W-:Y:S01]  /*a650*/  STL [R1+0xbb8], R28 ;  /* 0x000bb81c01007387 */ /* 0x0001e20000100800 */
[----:B---3--:R-:W-:-:S03]  /*a660*/  IADD3 R2, P1, PT, R22, UR76, RZ ;  /* 0x0000004c16027c10 */ /* 0x008fc6000ff3e0ff */
[----:B------:R1:W-:Y:S04]  /*a670*/  STL [R1+0xbc0], R3 ;  /* 0x000bc00301007387 */ /* 0x0003e80000100800 */
[----:B------:R3:W-:Y:S01]  /*a680*/  STL [R1+0xbc8], R2 ;  /* 0x000bc80201007387 */ /* 0x0007e20000100800 */
[----:B0-----:R-:W-:Y:S02]  /*a690*/  IADD3 R28, P0, PT, R21, UR76, RZ ;  /* 0x0000004c151c7c10 */ /* 0x001fe4000ff1e0ff */
[----:B-1----:R-:W-:-:S03]  /*a6a0*/  IADD3.X R3, PT, PT, R20, UR48, RZ, P6, !PT ;  /* 0x0000003014037c10 */ /* 0x002fc6000b7fe4ff */
[----:B------:R0:W-:Y:S01]  /*a6b0*/  STL [R1+0xbd0], R28 ;  /* 0x000bd01c01007387 */ /* 0x0001e20000100800 */
[----:B---3--:R-:W-:-:S03]  /*a6c0*/  IADD3 R2, P6, PT, R19, UR76, RZ ;  /* 0x0000004c13027c10 */ /* 0x008fc6000ffde0ff */
[----:B------:R-:W-:Y:S04]  /*a6d0*/  STL [R1+0xb9c], R3 ;  /* 0x000b9c0301007387 */ /* 0x000fe80000100800 */
[----:B------:R1:W-:Y:S01]  /*a6e0*/  STL [R1+0xbd8], R2 ;  /* 0x000bd80201007387 */ /* 0x0003e20000100800 */
[----:B0-----:R-:W-:Y:S02]  /*a6f0*/  IADD3.X R28, PT, PT, R17, UR48, RZ, P4, !PT ;  /* 0x00000030111c7c10 */ /* 0x001fe4000a7fe4ff */
[----:B-1----:R-:W-:Y:S02]  /*a700*/  IADD3.X R2, PT, PT, R18, UR48, RZ, P5, !PT ;  /* 0x0000003012027c10 */ /* 0x002fe4000affe4ff */
[----:B------:R-:W-:-:S03]  /*a710*/  IADD3.X R3, PT, PT, R16, UR48, RZ, P3, !PT ;  /* 0x0000003010037c10 */ /* 0x000fc60009ffe4ff */
[----:B------:R0:W-:Y:S01]  /*a720*/  STL [R1+0xba4], R2 ;  /* 0x000ba40201007387 */ /* 0x0001e20000100800 */
[----:B------:R-:W-:-:S03]  /*a730*/  UIMAD UR30, UR6, 0x1e, URZ ;  /* 0x0000001e061e78a4 */ /* 0x000fc6000f8e02ff */
[----:B------:R1:W-:Y:S01]  /*a740*/  STL [R1+0xbac], R28 ;  /* 0x000bac1c01007387 */ /* 0x0003e20000100800 */
[----:B0-----:R-:W-:-:S03]  /*a750*/  IADD3.X R2, PT, PT, R15, UR48, RZ, P2, !PT ;  /* 0x000000300f027c10 */ /* 0x001fc600097fe4ff */
[----:B------:R0:W-:Y:S01]  /*a760*/  STL [R1+0xbb4], R3 ;  /* 0x000bb40301007387 */ /* 0x0001e20000100800 */
[----:B-1----:R-:W-:-:S03]  /*a770*/  IADD3.X R28, PT, PT, R14, UR48, RZ, P1, !PT ;  /* 0x000000300e1c7c10 */ /* 0x002fc60008ffe4ff */
[----:B------:R1:W-:Y:S01]  /*a780*/  STL [R1+0xbbc], R2 ;  /* 0x000bbc0201007387 */ /* 0x0003e20000100800 */
[----:B0-----:R-:W-:-:S03]  /*a790*/  IADD3.X R3, PT, PT, R13, UR48, RZ, P0, !PT ;  /* 0x000000300d037c10 */ /* 0x001fc600087fe4ff */
[----:B------:R0:W-:Y:S01]  /*a7a0*/  STL [R1+0xbc4], R28 ;  /* 0x000bc41c01007387 */ /* 0x0001e20000100800 */
[----:B-1----:R-:W-:-:S03]  /*a7b0*/  IADD3.X R2, PT, PT, R12, UR48, RZ, P6, !PT ;  /* 0x000000300c027c10 */ /* 0x002fc6000b7fe4ff */
[----:B------:R1:W-:Y:S04]  /*a7c0*/  STL [R1+0xbcc], R3 ;  /* 0x000bcc0301007387 */ /* 0x0003e80000100800 */
[----:B------:R3:W-:Y:S01]  /*a7d0*/  STL [R1+0xbd4], R2 ;  /* 0x000bd40201007387 */ /* 0x0007e20000100800 */
[----:B0-----:R-:W-:Y:S02]  /*a7e0*/  IADD3 R28, P0, PT, R27, UR30, RZ ;  /* 0x0000001e1b1c7c10 */ /* 0x001fe4000ff1e0ff */
[----:B-1----:R-:W-:-:S03]  /*a7f0*/  IADD3 R3, P4, PT, R26, UR30, RZ ;  /* 0x0000001e1a037c10 */ /* 0x002fc6000ff9e0ff */
[----:B------:R0:W-:Y:S01]  /*a800*/  STL [R1+0xbe0], R28 ;  /* 0x000be01c01007387 */ /* 0x0001e20000100800 */
[----:B---3--:R-:W-:-:S03]  /*a810*/  IADD3 R2, P3, PT, R25, UR30, RZ ;  /* 0x0000001e19027c10 */ /* 0x008fc6000ff7e0ff */
[----:B------:R1:W-:Y:S01]  /*a820*/  STL [R1+0xbe8], R3 ;  /* 0x000be80301007387 */ /* 0x0003e20000100800 */
[----:B------:R-:W-:-:S03]  /*a830*/  USHF.R.S32.HI UR49, URZ, 0x1f, UR30 ;  /* 0x0000001fff317899 */ /* 0x000fc6000801141e */
[----:B------:R3:W-:Y:S01]  /*a840*/  STL [R1+0xbf0], R2 ;  /* 0x000bf00201007387 */ /* 0x0007e20000100800 */
[----:B0-----:R-:W-:Y:S02]  /*a850*/  IADD3 R28, P2, PT, R24, UR30, RZ ;  /* 0x0000001e181c7c10 */ /* 0x001fe4000ff5e0ff */
[----:B-1----:R-:W-:-:S03]  /*a860*/  IADD3 R3, P6, PT, R23, UR30, RZ ;  /* 0x0000001e17037c10 */ /* 0x002fc6000ffde0ff */
[----:B------:R0:W-:Y:S01]  /*a870*/  STL [R1+0xbf8], R28 ;  /* 0x000bf81c01007387 */ /* 0x0001e20000100800 */
[----:B---3--:R-:W-:-:S03]  /*a880*/  IADD3 R2, P5, PT, R22, UR30, RZ ;  /* 0x0000001e16027c10 */ /* 0x008fc6000ffbe0ff */
[----:B------:R1:W-:Y:S01]  /*a890*/  STL [R1+0xc00], R3 ;  /* 0x000c000301007387 */ /* 0x0003e20000100800 */
[----:B------:R-:W-:-:S03]  /*a8a0*/  UIMAD UR31, UR6, 0x1d, URZ ;  /* 0x0000001d061f78a4 */ /* 0x000fc6000f8e02ff */
[----:B------:R3:W-:Y:S01]  /*a8b0*/  STL [R1+0xc08], R2 ;  /* 0x000c080201007387 */ /* 0x0007e20000100800 */
[----:B0-----:R-:W-:Y:S02]  /*a8c0*/  IADD3 R28, P1, PT, R21, UR30, RZ ;  /* 0x0000001e151c7c10 */ /* 0x001fe4000ff3e0ff */
[----:B-1----:R-:W-:-:S03]  /*a8d0*/  IADD3.X R3, PT, PT, R20, UR49, RZ, P0, !PT ;  /* 0x0000003114037c10 */ /* 0x002fc600087fe4ff */
[----:B------:R2:W-:Y:S01]  /*a8e0*/  STL [R1+0xc10], R28 ;  /* 0x000c101c01007387 */ /* 0x0005e20000100800 */
[----:B---3--:R-:W-:-:S03]  /*a8f0*/  IADD3 R2, P0, PT, R19, UR30, RZ ;  /* 0x0000001e13027c10 */ /* 0x008fc6000ff1e0ff */
[----:B------:R0:W-:Y:S04]  /*a900*/  STL [R1+0xbdc], R3 ;  /* 0x000bdc0301007387 */ /* 0x0001e80000100800 */
[----:B------:R1:W-:Y:S01]  /*a910*/  STL [R1+0xc18], R2 ;  /* 0x000c180201007387 */ /* 0x0003e20000100800 */
[----:B--2---:R-:W-:Y:S02]  /*a920*/  LOP3.LUT R28, R0, 0x20, RZ, 0x3c, !PT ;  /* 0x00000020001c7812 */ /* 0x004fe400078e3cff */
[----:B------:R-:W-:Y:S02]  /*a930*/  IADD3.X R28, PT, PT, R18, UR49, RZ, P4, !PT ;  /* 0x00000031121c7c10 */ /* 0x000fe4000a7fe4ff */
[----:B0-----:R-:W-:Y:S02]  /*a940*/  LOP3.LUT R3, R0, 0x40, RZ, 0x3c, !PT ;  /* 0x0000004000037812 */ /* 0x001fe400078e3cff */
[----:B------:R-:W-:-:S02]  /*a950*/  IADD3 R3, P4, PT, R27, UR31, RZ ;  /* 0x0000001f1b037c10 */ /* 0x000fc4000ff9e0ff */
[----:B-1----:R-:W-:Y:S02]  /*a960*/  LOP3.LUT R2, R0, 0x60, RZ, 0x3c, !PT ;  /* 0x0000006000027812 */ /* 0x002fe400078e3cff */
[----:B------:R-:W-:Y:S01]  /*a970*/  IADD3.X R2, PT, PT, R17, UR49, RZ, P3, !PT ;  /* 0x0000003111027c10 */ /* 0x000fe20009ffe4ff */
[----:B------:R0:W-:Y:S04]  /*a980*/  STL [R1+0xbe4], R28 ;  /* 0x000be41c01007387 */ /* 0x0001e80000100800 */
[----:B------:R1:W-:Y:S04]  /*a990*/  STL [R1+0xc20], R3 ;  /* 0x000c200301007387 */ /* 0x0003e80000100800 */
[----:B------:R2:W-:Y:S01]  /*a9a0*/  STL [R1+0xbec], R2 ;  /* 0x000bec0201007387 */ /* 0x0005e20000100800 */
[----:B0-----:R-:W-:-:S02]  /*a9b0*/  IADD3 R28, P3, PT, R26, UR31, RZ ;  /* 0x0000001f1a1c7c10 */ /* 0x001fc4000ff7e0ff */
[----:B-1----:R-:W-:-:S03]  /*a9c0*/  IADD3.X R3, PT, PT, R16, UR49, RZ, P2, !PT ;  /* 0x0000003110037c10 */ /* 0x002fc600097fe4ff */
[----:B------:R0:W-:Y:S01]  /*a9d0*/  STL [R1+0xc28], R28 ;  /* 0x000c281c01007387 */ /* 0x0001e20000100800 */
[----:B--2---:R-:W-:-:S03]  /*a9e0*/  IADD3 R2, P2, PT, R25, UR31, RZ ;  /* 0x0000001f19027c10 */ /* 0x004fc6000ff5e0ff */
[----:B------:R1:W-:Y:S04]  /*a9f0*/  STL [R1+0xbf4], R3 ;  /* 0x000bf40301007387 */ /* 0x0003e80000100800 */
[----:B------:R2:W-:Y:S01]  /*aa00*/  STL [R1+0xc30], R2 ;  /* 0x000c300201007387 */ /* 0x0005e20000100800 */
[----:B0-----:R-:W-:Y:S02]  /*aa10*/  IADD3.X R28, PT, PT, R15, UR49, RZ, P6, !PT ;  /* 0x000000310f1c7c10 */ /* 0x001fe4000b7fe4ff */
[----:B-1----:R-:W-:-:S03]  /*aa20*/  IADD3 R3, P6, PT, R24, UR31, RZ ;  /* 0x0000001f18037c10 */ /* 0x002fc6000ffde0ff */
[----:B------:R0:W-:Y:S01]  /*aa30*/  STL [R1+0xbfc], R28 ;  /* 0x000bfc1c01007387 */ /* 0x0001e20000100800 */
[----:B--2---:R-:W-:-:S03]  /*aa40*/  IADD3.X R2, PT, PT, R14, UR49, RZ, P5, !PT ;  /* 0x000000310e027c10 */ /* 0x004fc6000affe4ff */
[----:B------:R1:W-:Y:S01]  /*aa50*/  STL [R1+0xc38], R3 ;  /* 0x000c380301007387 */ /* 0x0003e20000100800 */
[----:B------:R-:W-:-:S03]  /*aa60*/  USHF.R.S32.HI UR50, URZ, 0x1f, UR31 ;  /* 0x0000001fff327899 */ /* 0x000fc6000801141f */
[----:B------:R2:W-:Y:S01]  /*aa70*/  STL [R1+0xc04], R2 ;  /* 0x000c040201007387 */ /* 0x0005e20000100800 */
[----:B0-----:R-:W-:Y:S02]  /*aa80*/  IADD3 R28, P5, PT, R23, UR31, RZ ;  /* 0x0000001f171c7c10 */ /* 0x001fe4000ffbe0ff */
[----:B-1----:R-:W-:-:S03]  /*aa90*/  IADD3.X R3, PT, PT, R13, UR49, RZ, P1, !PT ;  /* 0x000000310d037c10 */ /* 0x002fc60008ffe4ff */
[----:B------:R0:W-:Y:S01]  /*aaa0*/  STL [R1+0xc40], R28 ;  /* 0x000c401c01007387 */ /* 0x0001e20000100800 */
[----:B--2---:R-:W-:-:S03]  /*aab0*/  IADD3 R2, P1, PT, R22, UR31, RZ ;  /* 0x0000001f16027c10 */ /* 0x004fc6000ff3e0ff */
[----:B------:R1:W-:Y:S01]  /*aac0*/  STL [R1+0xc0c], R3 ;  /* 0x000c0c0301007387 */ /* 0x0003e20000100800 */
[----:B------:R-:W-:-:S03]  /*aad0*/  UIMAD UR32, UR6, 0x1c, URZ ;  /* 0x0000001c062078a4 */ /* 0x000fc6000f8e02ff */
[----:B------:R2:W-:Y:S01]  /*aae0*/  STL [R1+0xc48], R2 ;  /* 0x000c480201007387 */ /* 0x0005e20000100800 */
[----:B0-----:R-:W-:Y:S02]  /*aaf0*/  IADD3.X R28, PT, PT, R12, UR49, RZ, P0, !PT ;  /* 0x000000310c1c7c10 */ /* 0x001fe400087fe4ff */
[----:B-1----:R-:W-:-:S03]  /*ab00*/  IADD3 R3, P0, PT, R21, UR31, RZ ;  /* 0x0000001f15037c10 */ /* 0x002fc6000ff1e0ff */
[----:B------:R0:W-:Y:S01]  /*ab10*/  STL [R1+0xc14], R28 ;  /* 0x000c141c01007387 */ /* 0x0001e20000100800 */
[----:B--2---:R-:W-:-:S03]  /*ab20*/  IADD3.X R2, PT, PT, R20, UR50, RZ, P4, !PT ;  /* 0x0000003214027c10 */ /* 0x004fc6000a7fe4ff */
[----:B------:R1:W-:Y:S04]  /*ab30*/  STL [R1+0xc50], R3 ;  /* 0x000c500301007387 */ /* 0x0003e80000100800 */
[----:B------:R2:W-:Y:S01]  /*ab40*/  STL [R1+0xc1c], R2 ;  /* 0x000c1c0201007387 */ /* 0x0005e20000100800 */
[----:B0-----:R-:W-:Y:S02]  /*ab50*/  IADD3 R28, P4, PT, R19, UR31, RZ ;  /* 0x0000001f131c7c10 */ /* 0x001fe4000ff9e0ff */
        /* <DEDUP_REMOVED lines=20> */
[----:B--2---:R-:W-:Y:S01]  /*aca0*/  IADD3.X R2, PT, PT, R13, UR50, RZ, P0, !PT ;  /* 0x000000320d027c10 */ /* 0x004fe200087fe4ff */
[----:B------:R-:W-:Y:S02]  /*acb0*/  USHF.R.S32.HI UR51, URZ, 0x1f, UR32 ;  /* 0x0000001fff337899 */ /* 0x000fe40008011420 */
[----:B------:R1:W-:Y:S04]  /*acc0*/  STL [R1+0xc80], R3 ;  /* 0x000c800301007387 */ /* 0x0003e80000100800 */
[----:B------:R2:W-:Y:S01]  /*acd0*/  STL [R1+0xc4c], R2 ;  /* 0x000c4c0201007387 */ /* 0x0005e20000100800 */
[----:B0-----:R-:W-:Y:S02]  /*ace0*/  IADD3 R28, P0, PT, R22, UR32, RZ ;  /* 0x00000020161c7c10 */ /* 0x001fe4000ff1e0ff */
[----:B-1----:R-:W-:-:S03]  /*acf0*/  IADD3.X R3, PT, PT, R12, UR50, RZ, P4, !PT ;  /* 0x000000320c037c10 */ /* 0x002fc6000a7fe4ff */
[----:B------:R0:W-:Y:S01]  /*ad00*/  STL [R1+0xc88], R28 ;  /* 0x000c881c01007387 */ /* 0x0001e20000100800 */
[----:B--2---:R-:W-:Y:S01]  /*ad10*/  IADD3 R2, P4, PT, R21, UR32, RZ ;  /* 0x0000002015027c10 */ /* 0x004fe2000ff9e0ff */
[----:B------:R-:W-:Y:S02]  /*ad20*/  UIMAD UR33, UR6, 0x1b, URZ ;  /* 0x0000001b062178a4 */ /* 0x000fe4000f8e02ff */
        /* <DEDUP_REMOVED lines=24> */
[----:B------:R1:W-:Y:S01]  /*aeb0*/  STL [R1+0xc84], R3 ;  /* 0x000c840301007387 */ /* 0x0003e20000100800 */
[----:B------:R-:W-:-:S03]  /*aec0*/  USHF.R.S32.HI UR52, URZ, 0x1f, UR33 ;  /* 0x0000001fff347899 */ /* 0x000fc60008011421 */
[----:B------:R2:W-:Y:S01]  /*aed0*/  STL [R1+0xcc0], R2 ;  /* 0x000cc00201007387 */ /* 0x0005e20000100800 */
[----:B0-----:R-:W-:Y:S02]  /*aee0*/  IADD3.X R28, PT, PT, R13, UR51, RZ, P4, !PT ;  /* 0x000000330d1c7c10 */ /* 0x001fe4000a7fe4ff */
[----:B-1----:R-:W-:-:S03]  /*aef0*/  IADD3 R3, P4, PT, R22, UR33, RZ ;  /* 0x0000002116037c10 */ /* 0x002fc6000ff9e0ff */
[----:B------:R0:W-:Y:S01]  /*af00*/  STL [R1+0xc8c], R28 ;  /* 0x000c8c1c01007387 */ /* 0x0001e20000100800 */
[----:B--2---:R-:W-:-:S03]  /*af10*/  IADD3.X R2, PT, PT, R12, UR51, RZ, P3, !PT ;  /* 0x000000330c027c10 */ /* 0x004fc60009ffe4ff */
[----:B------:R1:W-:Y:S01]  /*af20*/  STL [R1+0xcc8], R3 ;  /* 0x000cc80301007387 */ /* 0x0003e20000100800 */
[----:B------:R-:W-:-:S03]  /*af30*/  UIMAD UR34, UR6, 0x1a, URZ ;  /* 0x0000001a062278a4 */ /* 0x000fc6000f8e02ff */
        /* <DEDUP_REMOVED lines=337> */
[----:B------:R-:W-:-:S03]  /*c450*/  USHF.L.U32 UR46, UR6, 0x4, URZ ;  /* 0x00000004062e7899 */ /* 0x000fc600080006ff */
        /* <DEDUP_REMOVED lines=67> */
[----:B--2---:R-:W-:Y:S01]  /*c890*/  IADD3.X R2, PT, PT, R12, UR63, RZ, P0, !PT ;  /* 0x0000003f0c027c10 */ /* 0x004fe200087fe4ff */
[----:B------:R-:W-:Y:S02]  /*c8a0*/  USHF.L.U32 UR21, UR6, 0x5, URZ ;  /* 0x0000000506157899 */ /* 0x000fe400080006ff */
        /* <DEDUP_REMOVED lines=205> */
[----:B------:R-:W-:-:S03]  /*d580*/  USHF.L.U32 UR12, UR12, 0x3, URZ ;  /* 0x000000030c0c7899 */ /* 0x000fc600080006ff */
        /* <DEDUP_REMOVED lines=244> */
[----:B------:R-:W-:Y:S01]  /*e4d0*/  STL [R1+0x1318], R28 ;  /* 0x0013181c01007387 */ /* 0x000fe20000100800 */
[----:B--2---:R-:W-:-:S03]  /*e4e0*/  IADD3 R2, P4, PT, R27, UR22, RZ ;  /* 0x000000161b027c10 */ /* 0x004fc6000ff9e0ff */
[----:B------:R0:W-:Y:S01]  /*e4f0*/  STL [R1+0x12e4], R3 ;  /* 0x0012e40301007387 */ /* 0x0001e20000100800 */
[----:B------:R-:W-:-:S03]  /*e500*/  IADD3.X R27, PT, PT, R17, UR77, RZ, P3, !PT ;  /* 0x0000004d111b7c10 */ /* 0x000fc60009ffe4ff */
[----:B------:R1:W-:Y:S01]  /*e510*/  STL [R1+0x1320], R2 ;  /* 0x0013200201007387 */ /* 0x0003e20000100800 */
[----:B0-----:R-:W-:-:S03]  /*e520*/  IADD3 R3, P3, PT, R26, UR23, RZ ;  /* 0x000000171a037c10 */ /* 0x001fc6000ff7e0ff */
[----:B------:R-:W-:Y:S01]  /*e530*/  STL [R1+0x12ec], R27 ;  /* 0x0012ec1b01007387 */ /* 0x000fe20000100800 */
[----:B-1----:R-:W-:-:S03]  /*e540*/  IADD3.X R2, PT, PT, R16, UR77, RZ, P2, !PT ;  /* 0x0000004d10027c10 */ /* 0x002fc600097fe4ff */
[----:B------:R0:W-:Y:S01]  /*e550*/  STL [R1+0x1328], R3 ;  /* 0x0013280301007387 */ /* 0x0001e20000100800 */
[----:B------:R-:W-:-:S03]  /*e560*/  IADD3 R25, P2, PT, R25, UR24, RZ ;  /* 0x0000001819197c10 */ /* 0x000fc6000ff5e0ff */
[----:B------:R1:W-:Y:S01]  /*e570*/  STL [R1+0x12f4], R2 ;  /* 0x0012f40201007387 */ /* 0x0003e20000100800 */
[----:B0-----:R-:W-:-:S03]  /*e580*/  IADD3.X R3, PT, PT, R15, UR77, RZ, P6, !PT ;  /* 0x0000004d0f037c10 */ /* 0x001fc6000b7fe4ff */
[----:B------:R-:W-:Y:S01]  /*e590*/  STL [R1+0x1330], R25 ;  /* 0x0013301901007387 */ /* 0x000fe20000100800 */
[----:B-1----:R-:W-:-:S03]  /*e5a0*/  IADD3 R2, P6, PT, R24, UR25, RZ ;  /* 0x0000001918027c10 */ /* 0x002fc6000ffde0ff */
[----:B------:R0:W-:Y:S01]  /*e5b0*/  STL [R1+0x12fc], R3 ;  /* 0x0012fc0301007387 */ /* 0x0001e20000100800 */
[----:B------:R-:W-:-:S03]  /*e5c0*/  IADD3.X R24, PT, PT, R14, UR77, RZ, P5, !PT ;  /* 0x0000004d0e187c10 */ /* 0x000fc6000affe4ff */
[----:B------:R1:W-:Y:S01]  /*e5d0*/  STL [R1+0x1338], R2 ;  /* 0x0013380201007387 */ /* 0x0003e20000100800 */
[----:B------:R-:W-:Y:S01]  /*e5e0*/  USHF.R.S32.HI UR19, URZ, 0x1f, UR19 ;  /* 0x0000001fff137899 */ /* 0x000fe20008011413 */
[----:B0-----:R-:W-:Y:S02]  /*e5f0*/  IADD3 R3, P5, PT, R23, UR26, RZ ;  /* 0x0000001a17037c10 */ /* 0x001fe4000ffbe0ff */
[----:B------:R-:W-:Y:S01]  /*e600*/  STL [R1+0x1304], R24 ;  /* 0x0013041801007387 */ /* 0x000fe20000100800 */
[----:B-1----:R-:W-:-:S03]  /*e610*/  IADD3.X R2, PT, PT, R13, UR77, RZ, P1, !PT ;  /* 0x0000004d0d027c10 */ /* 0x002fc60008ffe4ff */
[----:B------:R0:W-:Y:S01]  /*e620*/  STL [R1+0x1340], R3 ;  /* 0x0013400301007387 */ /* 0x0001e20000100800 */
[----:B------:R-:W-:-:S03]  /*e630*/  IADD3 R22, P1, PT, R22, UR27, RZ ;  /* 0x0000001b16167c10 */ /* 0x000fc6000ff3e0ff */
[----:B------:R1:W-:Y:S01]  /*e640*/  STL [R1+0x130c], R2 ;  /* 0x00130c0201007387 */ /* 0x0003e20000100800 */
[----:B------:R-:W-:Y:S02]  /*e650*/  IADD3.X R20, PT, PT, R20, UR19, RZ, P4, !PT ;  /* 0x0000001314147c10 */ /* 0x000fe4000a7fe4ff */
[----:B0-----:R-:W-:Y:S01]  /*e660*/  IADD3.X R3, PT, PT, R12, UR77, RZ, P0, !PT ;  /* 0x0000004d0c037c10 */ /* 0x001fe200087fe4ff */
[----:B------:R-:W-:Y:S01]  /*e670*/  STL [R1+0x1348], R22 ;  /* 0x0013481601007387 */ /* 0x000fe20000100800 */
[----:B-1----:R-:W-:-:S03]  /*e680*/  IADD3 R2, P0, PT, R21, UR28, RZ ;  /* 0x0000001c15027c10 */ /* 0x002fc6000ff1e0ff */
[----:B------:R0:W-:Y:S04]  /*e690*/  STL [R1+0x1314], R3 ;  /* 0x0013140301007387 */ /* 0x0001e80000100800 */
[----:B------:R1:W-:Y:S01]  /*e6a0*/  STL [R1+0x1350], R2 ;  /* 0x0013500201007387 */ /* 0x0003e20000100800 */
[----:B------:R-:W-:Y:S02]  /*e6b0*/  IADD3.X R17, PT, PT, R17, UR19, RZ, P2, !PT ;  /* 0x0000001311117c10 */ /* 0x000fe400097fe4ff */
[----:B0-----:R-:W-:Y:S01]  /*e6c0*/  IADD3 R3, P4, PT, R19, UR29, RZ ;  /* 0x0000001d13037c10 */ /* 0x001fe2000ff9e0ff */
[----:B------:R-:W0:Y:S01]  /*e6d0*/  S2R R29, SR_TID.X ;  /* 0x00000000001d7919 */ /* 0x000e220000002100 */
[----:B-1----:R-:W-:Y:S01]  /*e6e0*/  IADD3.X R2, PT, PT, R18, UR19, RZ, P3, !PT ;  /* 0x0000001312027c10 */ /* 0x002fe20009ffe4ff */
[----:B------:R-:W-:Y:S04]  /*e6f0*/  STL [R1+0x131c], R20 ;  /* 0x00131c1401007387 */ /* 0x000fe80000100800 */
[----:B------:R1:W-:Y:S04]  /*e700*/  STL [R1+0x1358], R3 ;  /* 0x0013580301007387 */ /* 0x0003e80000100800 */
[----:B------:R2:W-:Y:S01]  /*e710*/  STL [R1+0x1324], R2 ;  /* 0x0013240201007387 */ /* 0x0005e20000100800 */
[----:B-1----:R-:W-:-:S03]  /*e720*/  IADD3.X R3, PT, PT, R16, UR19, RZ, P6, !PT ;  /* 0x0000001310037c10 */ /* 0x002fc6000b7fe4ff */
[----:B------:R-:W-:Y:S01]  /*e730*/  STL [R1+0x132c], R17 ;  /* 0x00132c1101007387 */ /* 0x000fe20000100800 */
[----:B--2---:R-:W-:-:S03]  /*e740*/  IADD3.X R2, PT, PT, R15, UR19, RZ, P5, !PT ;  /* 0x000000130f027c10 */ /* 0x004fc6000affe4ff */
[----:B------:R1:W-:Y:S01]  /*e750*/  STL [R1+0x1334], R3 ;  /* 0x0013340301007387 */ /* 0x0003e20000100800 */
[----:B------:R-:W-:-:S03]  /*e760*/  IADD3.X R14, PT, PT, R14, UR19, RZ, P1, !PT ;  /* 0x000000130e0e7c10 */ /* 0x000fc60008ffe4ff */
[----:B------:R2:W-:Y:S01]  /*e770*/  STL [R1+0x133c], R2 ;  /* 0x00133c0201007387 */ /* 0x0005e20000100800 */
[----:B-1----:R-:W-:Y:S02]  /*e780*/  IADD3.X R3, PT, PT, R13, UR19, RZ, P0, !PT ;  /* 0x000000130d037c10 */ /* 0x002fe400087fe4ff */
[----:B--2---:R-:W-:Y:S01]  /*e790*/  IADD3.X R2, PT, PT, R12, UR19, RZ, P4, !PT ;  /* 0x000000130c027c10 */ /* 0x004fe2000a7fe4ff */
[----:B------:R1:W-:Y:S04]  /*e7a0*/  STL [R1+0x1344], R14 ;  /* 0x0013440e01007387 */ /* 0x0003e80000100800 */
[----:B------:R1:W-:Y:S04]  /*e7b0*/  STL [R1+0x1354], R2 ;  /* 0x0013540201007387 */ /* 0x0003e80000100800 */
[----:B------:R1:W-:Y:S01]  /*e7c0*/  STL [R1+0x134c], R3 ;  /* 0x00134c0301007387 */ /* 0x0003e20000100800 */
[----:B0-----:R-:W-:Y:S01]  /*e7d0*/  LOP3.LUT R29, R29, 0x1f, RZ, 0xc0, !PT ;  /* 0x0000001f1d1d7812 */ /* 0x001fe200078ec0ff */
[----:B------:R-:W-:Y:S01]  /*e7e0*/  USHF.L.U32 UR4, UR4, 0x5, URZ ;  /* 0x0000000504047899 */ /* 0x000fe200080006ff */
[----:B------:R-:W-:-:S02]  /*e7f0*/  CS2R R8, SRZ ;  /* 0x0000000000087805 */ /* 0x000fc4000001ff00 */
[----:B------:R-:W-:Y:S02]  /*e800*/  CS2R R10, SRZ ;  /* 0x00000000000a7805 */ /* 0x000fe4000001ff00 */
[----:B------:R-:W-:Y:S02]  /*e810*/  LOP3.LUT R60, R29, 0x10, RZ, 0x3c, !PT ;  /* 0x000000101d3c7812 */ /* 0x000fe400078e3cff */
[----:B------:R-:W-:Y:S02]  /*e820*/  CS2R R4, SRZ ;  /* 0x0000000000047805 */ /* 0x000fe4000001ff00 */
[----:B------:R-:W-:Y:S02]  /*e830*/  CS2R R6, SRZ ;  /* 0x0000000000067805 */ /* 0x000fe4000001ff00 */
[----:B------:R-:W-:Y:S02]  /*e840*/  CS2R R56, SRZ ;  /* 0x0000000000387805 */ /* 0x000fe4000001ff00 */
[----:B------:R-:W-:-:S02]  /*e850*/  CS2R R58, SRZ ;  /* 0x00000000003a7805 */ /* 0x000fc4000001ff00 */
[----:B------:R-:W-:Y:S02]  /*e860*/  CS2R R52, SRZ ;  /* 0x0000000000347805 */ /* 0x000fe4000001ff00 */
[----:B------:R-:W-:Y:S02]  /*e870*/  CS2R R54, SRZ ;  /* 0x0000000000367805 */ /* 0x000fe4000001ff00 */
[----:B------:R-:W-:Y:S02]  /*e880*/  CS2R R48, SRZ ;  /* 0x0000000000307805 */ /* 0x000fe4000001ff00 */
[----:B------:R-:W-:Y:S02]  /*e890*/  CS2R R50, SRZ ;  /* 0x0000000000327805 */ /* 0x000fe4000001ff00 */
[----:B------:R-:W-:Y:S02]  /*e8a0*/  CS2R R44, SRZ ;  /* 0x00000000002c7805 */ /* 0x000fe4000001ff00 */
[----:B------:R-:W-:-:S02]  /*e8b0*/  CS2R R46, SRZ ;  /* 0x00000000002e7805 */ /* 0x000fc4000001ff00 */
[----:B------:R-:W-:Y:S02]  /*e8c0*/  CS2R R40, SRZ ;  /* 0x0000000000287805 */ /* 0x000fe4000001ff00 */
[----:B------:R-:W-:Y:S01]  /*e8d0*/  CS2R R42, SRZ ;  /* 0x00000000002a7805 */ /* 0x000fe2000001ff00 */
[----:B------:R-:W-:Y:S02]  /*e8e0*/  USHF.R.S32.HI UR20, URZ, 0x5, UR20 ;  /* 0x00000005ff147899 */ /* 0x000fe40008011414 */
[----:B------:R-:W-:Y:S02]  /*e8f0*/  USHF.R.S32.HI UR48, URZ, 0x1f, UR21 ;  /* 0x0000001fff307899 */ /* 0x000fe40008011415 */
[----:B-1----:R-:W-:-:S12]  /*e900*/  USHF.R.S32.HI UR30, URZ, 0x1f, UR4 ;  /* 0x0000001fff1e7899 */ /* 0x002fd80008011404 */
.L_x_1:
[----:B-1----:R-:W2:Y:S01]  /*e910*/  LDL R13, [R1+0xb68] ;  /* 0x000b6800010d7983 */ /* 0x002ea20000100800 */
[----:B------:R-:W0:Y:S03]  /*e920*/  LDC R2, c[0x0][0x3a0] ;  /* 0x0000e800ff027b82 */ /* 0x000e260000000800 */
[----:B--2---:R1:W-:Y:S04]  /*e930*/  STL [R1+0x2018], R13 ;  /* 0x0020180d01007387 */ /* 0x0043e80000100800 */
[----:B------:R-:W2:Y:S04]  /*e940*/  LDL R12, [R1+0xb6c] ;  /* 0x000b6c00010c7983 */ /* 0x000ea80000100800 */
[----:B-1----:R-:W0:Y:S04]  /*e950*/  LDL R13, [R1+0xb70] ;  /* 0x000b7000010d7983 */ /* 0x002e280000100800 */
[----:B------:R-:W-:Y:S04]  /*e960*/  STL [R1+0x1e10], R60 ;  /* 0x001e103c01007387 */ /* 0x000fe80000100800 */
        /* <DEDUP_REMOVED lines=130> */
[----:B------:R1:W-:Y:S04]  /*f190*/  STL [R1+0x2014], R39 ;  /* 0x0020142701007387 */ /* 0x0003e80000100800 */
        /* <DEDUP_REMOVED lines=26> */
[----:B-----5:R-:W-:Y:S04]  /*f340*/  STL [R1+0x1c34], R0 ;  /* 0x001c340001007387 */ /* 0x020fe80000100800 */
        /* <DEDUP_REMOVED lines=32> */
[----:B------:R-:W-:Y:S04]  /*f550*/  STL.64 [R1+0x1a88], R54 ;  /* 0x001a883601007387 */ /* 0x000fe80000100a00 */
[----:B------:R-:W-:Y:S04]  /*f560*/  STL [R1+0x1c84], R54 ;  /* 0x001c843601007387 */ /* 0x000fe80000100800 */
[----:B------:R-:W-:Y:S04]  /*f570*/  STL [R1+0x1c80], R55 ;  /* 0x001c803701007387 */ /* 0x000fe80000100800 */
[----:B------:R-:W-:Y:S04]  /*f580*/  STL.64 [R1+0x1a80], R52 ;  /* 0x001a803401007387 */ /* 0x000fe80000100a00 */
        /* <DEDUP_REMOVED lines=10> */
[----:B------:R-:W-:Y:S01]  /*f630*/  STL [R1+0x1a60], R40 ;  /* 0x001a602801007387 */ /* 0x000fe20000100800 */
[----:B0-----:R-:W-:-:S03]  /*f640*/  IMAD R2, R13, -0x20, R2 ;  /* 0xffffffe00d027824 */ /* 0x001fc600078e0202 */
[----:B------:R-:W-:Y:S04]  /*f650*/  STL [R1+0x1a5c], R41 ;  /* 0x001a5c2901007387 */ /* 0x000fe80000100800 */
[----:B------:R-:W-:Y:S04]  /*f660*/  STL [R1+0x1a58], R42 ;  /* 0x001a582a01007387 */ /* 0x000fe80000100800 */
[----:B------:R-:W-:Y:S04]  /*f670*/  STL [R1+0x1ca0], R42 ;  /* 0x001ca02a01007387 */ /* 0x000fe80000100800 */
[----:B------:R-:W-:Y:S04]  /*f680*/  STL [R1+0x1a54], R43 ;  /* 0x001a542b01007387 */ /* 0x000fe80000100800 */
[----:B------:R-:W2:Y:S01]  /*f690*/  LDL.LU R13, [R1+0x2018] ;  /* 0x00201800010d7983 */ /* 0x000ea20000300800 */
[----:B------:R-:W-:-:S02]  /*f6a0*/  ISETP.GT.AND P0, PT, R2, RZ, PT ;  /* 0x000000ff0200720c */ /* 0x000fc40003f04270 */
[----:B-1----:R-:W-:-:S11]  /*f6b0*/  PRMT R39, RZ, 0x7610, R39 ;  /* 0x00007610ff277816 */ /* 0x002fd60000000027 */
[----:B--2---:R-:W2:Y:S04]  /*f6c0*/  @P0 LDG.E.U8 R39, desc[UR44][R12.64] ;  /* 0x0000002c0c270981 */ /* 0x004ea8000c1e1100 */
[----:B--2---:R0:W-:Y:S04]  /*f6d0*/  STL [R1+0xb2c], R39 ;  /* 0x000b2c2701007387 */ /* 0x0041e80000100800 */
[----:B0-----:R-:W2:Y:S04]  /*f6e0*/  LDL.LU R39, [R1+0x2014] ;  /* 0x0020140001277983 */ /* 0x001ea80000300800 */
[----:B------:R-:W3:Y:S04]  /*f6f0*/  LDL R12, [R1+0xb60] ;  /* 0x000b6000010c7983 */ /* 0x000ee80000100800 */
[----:B------:R-:W3:Y:S01]  /*f700*/  LDL R13, [R1+0xb64] ;  /* 0x000b6400010d7983 */ /* 0x000ee20000100800 */
[----:B------:R-:W-:-:S02]  /*f710*/  PRMT R61, RZ, 0x7610, R61 ;  /* 0x00007610ff3d7816 */ /* 0x000fc4000000003d */
[----:B---3--:R-:W-:-:S04]  /*f720*/  @P0 LOP3.LUT R13, R13, R12, RZ, 0x3c, !PT ;  /* 0x0000000c0d0d0212 */ /* 0x008fc800078e3cff */
[----:B------:R-:W-:-:S04]  /*f730*/  @P0 LOP3.LUT R12, R13, R12, RZ, 0x3c, !PT ;  /* 0x0000000c0d0c0212 */ /* 0x000fc800078e3cff */
[----:B------:R-:W-:-:S05]  /*f740*/  @P0 LOP3.LUT R13, R13, R12, RZ, 0x3c, !PT ;  /* 0x0000000c0d0d0212 */ /* 0x000fca00078e3cff */
[----:B------:R-:W3:Y:S04]  /*f750*/  @P0 LDG.E.U8 R61, desc[UR44][R12.64] ;  /* 0x0000002c0c3d0981 */ /* 0x000ee8000c1e1100 */
[----:B---3--:R0:W-:Y:S04]  /*f760*/  STL [R1+0xb28], R61 ;  /* 0x000b283d01007387 */ /* 0x0081e80000100800 */
[----:B0-----:R-:W3:Y:S04]  /*f770*/  LDL.LU R61, [R1+0x2010] ;  /* 0x00201000013d7983 */ /* 0x001ee80000300800 */
[----:B------:R-:W4:Y:S04]  /*f780*/  LDL R12, [R1+0xb58] ;  /* 0x000b5800010c7983 */ /* 0x000f280000100800 */
[----:B------:R-:W4:Y:S01]  /*f790*/  LDL R13, [R1+0xb5c] ;  /* 0x000b5c00010d7983 */ /* 0x000f220000100800 */
[----:B------:R-:W-:-:S02]  /*f7a0*/  PRMT R60, RZ, 0x7610, R60 ;  /* 0x00007610ff3c7816 */ /* 0x000fc4000000003c */
[----:B----4-:R-:W-:-:S04]  /*f7b0*/  @P0 LOP3.LUT R13, R13, R12, RZ, 0x3c, !PT ;  /* 0x0000000c0d0d0212 */ /* 0x010fc800078e3cff */
[----:B------:R-:W-:-:S04]  /*f7c0*/  @P0 LOP3.LUT R12, R13, R12, RZ, 0x3c, !PT ;  /* 0x0000000c0d0c0212 */ /* 0x000fc800078e3cff */
[----:B------:R-:W-:-:S05]  /*f7d0*/  @P0 LOP3.LUT R13, R13, R12, RZ, 0x3c, !PT ;  /* 0x0000000c0d0d0212 */ /* 0x000fca00078e3cff */
[----:B------:R-:W4:Y:S04]  /*f7e0*/  @P0 LDG.E.U8 R60, desc[UR44][R12.64] ;  /* 0x0000002c0c3c0981 */ /* 0x000f28000c1e1100 */
[----:B----4-:R0:W-:Y:S04]  /*f7f0*/  STL [R1+0xb24], R60 ;  /* 0x000b243c01007387 */ /* 0x0101e80000100800 */
[----:B0-----:R-:W4:Y:S04]  /*f800*/  LDL.LU R60, [R1+0x200c] ;  /* 0x00200c00013c7983 */ /* 0x001f280000300800 */
[----:B------:R-:W2:Y:S04]  /*f810*/  LDL R12, [R1+0xb50] ;  /* 0x000b5000010c7983 */ /* 0x000ea80000100800 */
[----:B------:R-:W2:Y:S01]  /*f820*/  LDL R13, [R1+0xb54] ;  /* 0x000b5400010d7983 */ /* 0x000ea20000100800 */
[----:B---3--:R-:W-:-:S02]  /*f830*/  PRMT R61, RZ, 0x7610, R61 ;  /* 0x00007610ff3d7816 */ /* 0x008fc4000000003d */
[----:B--2---:R-:W-:-:S04]  /*f840*/  @P0 LOP3.LUT R13, R13, R12, RZ, 0x3c, !PT ;  /* 0x0000000c0d0d0212 */ /* 0x004fc800078e3cff */
[----:B------:R-:W-:-:S04]  /*f850*/  @P0 LOP3.LUT R12, R13, R12, RZ, 0x3c, !PT ;  /* 0x0000000c0d0c0212 */ /* 0x000fc800078e3cff */
[----:B------:R-:W-:-:S05]  /*f860*/  @P0 LOP3.LUT R13, R13, R12, RZ, 0x3c, !PT ;  /* 0x0000000c0d0d0212 */ /* 0x000fca00078e3cff */
[----:B------:R-:W2:Y:S04]  /*f870*/  @P0 LDG.E.U8 R61, desc[UR44][R12.64] ;  /* 0x0000002c0c3d0981 */ /* 0x000ea8000c1e1100 */
[----:B--2---:R0:W-:Y:S04]  /*f880*/  STL [R1+0xb20], R61 ;  /* 0x000b203d01007387 */ /* 0x0041e80000100800 */
[----:B0-----:R-:W2:Y:S04]  /*f890*/  LDL.LU R61, [R1+0x2008] ;  /* 0x00200800013d7983 */ /* 0x001ea80000300800 */
[----:B------:R-:W3:Y:S04]  /*f8a0*/  LDL R12, [R1+0xb48] ;  /* 0x000b4800010c7983 */ /* 0x000ee80000100800 */
[----:B------:R-:W3:Y:S01]  /*f8b0*/  LDL R13, [R1+0xb4c] ;  /* 0x000b4c00010d7983 */ /* 0x000ee20000100800 */
[----:B----4-:R-:W-:-:S02]  /*f8c0*/  PRMT R60, RZ, 0x7610, R60 ;  /* 0x00007610ff3c7816 */ /* 0x010fc4000000003c */
        /* <DEDUP_REMOVED lines=8> */
[----:B--2---:R-:W-:-:S02]  /*f950*/  PRMT R61, RZ, 0x7610, R61 ;  /* 0x00007610ff3d7816 */ /* 0x004fc4000000003d */
[----:B----4-:R-:W-:-:S04]  /*f960*/  @P0 LOP3.LUT R13, R13, R12, RZ, 0x3c, !PT ;  /* 0x0000000c0d0d0212 */ /* 0x010fc800078e3cff */
[----:B------:R-:W-:-:S04]  /*f970*/  @P0 LOP3.LUT R12, R13, R12, RZ, 0x3c, !PT ;  /* 0x0000000c0d0c0212 */ /* 0x000fc800078e3cff */
[----:B------:R-:W-:-:S05]  /*f980*/  @P0 LOP3.LUT R13, R13, R12, RZ, 0x3c, !PT ;  /* 0x0000000c0d0d0212 */ /* 0x000fca00078e3cff */
[----:B------:R-:W2:Y:S04]  /*f990*/  @P0 LDG.E.U8 R61, desc[UR44][R12.64] ;  /* 0x0000002c0c3d0981 */ /* 0x000ea8000c1e1100 */
[----:B--2---:R0:W-:Y:S04]  /*f9a0*/  STL [R1+0xb18], R61 ;  /* 0x000b183d01007387 */ /* 0x0041e80000100800 */
[----:B0-----:R-:W2:Y:S04]  /*f9b0*/  LDL.LU R61, [R1+0x2000] ;  /* 0x00200000013d7983 */ /* 0x001ea80000300800 */
[----:B------:R-:W4:Y:S04]  /*f9c0*/  LDL R12, [R1+0xb38] ;  /* 0x000b3800010c7983 */ /* 0x000f280000100800 */
[----:B------:R-:W4:Y:S01]  /*f9d0*/  LDL R13, [R1+0xb3c] ;  /* 0x000b3c00010d7983 */ /* 0x000f220000100800 */
[----:B---3--:R-:W-:-:S02]  /*f9e0*/  PRMT R60, RZ, 0x7610, R60 ;  /* 0x00007610ff3c7816 */ /* 0x008fc4000000003c */
[----:B----4-:R-:W-:-:S04]  /*f9f0*/  @P0 LOP3.LUT R13, R13, R12, RZ, 0x3c, !PT ;  /* 0x0000000c0d0d0212 */ /* 0x010fc800078e3cff */
        /* <DEDUP_REMOVED lines=11> */
[----:B------:R-:W2:Y:S01]  /*fab0*/  @P0 LDG.E.U8 R61, desc[UR44][R12.64] ;  /* 0x0000002c0c3d0981 */ /* 0x000ea2000c1e1100 */
[----:B------:R-:W-:-:S03]  /*fac0*/  ISETP.GT.AND P1, PT, R2, 0x1, PT ;  /* 0x000000010200780c */ /* 0x000fc60003f24270 */
        /* <DEDUP_REMOVED lines=801> */
[----:B------:R0:W4:Y:S04]  /*12ce0*/  @P1 LDG.E.U8 R42, desc[UR44][R12.64] ;  /* 0x0000002c0c2a1981 */ /* 0x000128000c1e1100 */
[----:B------:R-:W0:Y:S04]  /*12cf0*/  LDL R12, [R1+0x1094] ;  /* 0x00109400010c7983 */ /* 0x000e280000100800 */
[----:B------:R-:W0:Y:S01]  /*12d00*/  LDL R13, [R1+0x1098] ;  /* 0x00109800010d7983 */ /* 0x000e220000100800 */
[----:B------:R-:W-:Y:S02]  /*12d10*/  ISETP.GT.AND P0, PT, R2, 0xc, PT ;  /* 0x0000000c0200780c */ /* 0x000fe40003f04270 */
[----:B--2---:R-:W-:-:S11]  /*12d20*/  PRMT R61, RZ, 0x7610, R61 ;  /* 0x00007610ff3d7816 */ /* 0x004fd6000000003d */
[----:B0-----:R-:W-:-:S04]  /*12d30*/  @P0 LOP3.LUT R13, R13, R12, RZ, 0x3c, !PT ;  /* 0x0000000c0d0d0212 */ /* 0x001fc800078e3cff */
[----:B------:R-:W-:-:S04]  /*12d40*/  @P0 LOP3.LUT R12, R13, R12, RZ, 0x3c, !PT ;  /* 0x0000000c0d0c0212 */ /* 0x000fc800078e3cff */
[----:B------:R-:W-:-:S05]  /*12d50*/  @P0 LOP3.LUT R13, R13, R12, RZ, 0x3c, !PT ;  /* 0x0000000c0d0d0212 */ /* 0x000fca00078e3cff */
[----:B------:R-:W2:Y:S04]  /*12d60*/  @P0 LDG.E.U8 R61, desc[UR44][R12.64] ;  /* 0x0000002c0c3d0981 */ /* 0x000ea8000c1e1100 */
[----:B----4-:R-:W-:Y:S04]  /*12d70*/  STL [R1+0x1ca4], R42 ;  /* 0x001ca42a01007387 */ /* 0x010fe80000100800 */
        /* <DEDUP_REMOVED lines=62> */
[----:B------:R-:W3:Y:S01]  /*13160*/  @P0 LDG.E.U8 R60, desc[UR44][R12.64] ;  /* 0x0000002c0c3c0981 */ /* 0x000ee2000c1e1100 */
[----:B------:R-:W-:-:S03]  /*13170*/  ISETP.GT.AND P1, PT, R2, 0xd, PT ;  /* 0x0000000d0200780c */ /* 0x000fc60003f24270 */
        /* <DEDUP_REMOVED lines=155> */
[----:B------:R-:W2:Y:S04]  /*13b30*/  LDL R12, [R1+0xfcc] ;  /* 0x000fcc00010c7983 */ /* 0x000ea80000100800 */
[----:B------:R-:W2:Y:S01]  /*13b40*/  LDL R13, [R1+0xfd0] ;  /* 0x000fd000010d7983 */ /* 0x000ea20000100800 */
[----:B------:R-:W-:-:S03]  /*13b50*/  PRMT R46, RZ, 0x7610, R46 ;  /* 0x00007610ff2e7816 */ /* 0x000fc6000000002e */
[----:B----4-:R-:W-:Y:S01]  /*13b60*/  STL [R1+0x1ca8], R45 ;  /* 0x001ca82d01007387 */ /* 0x010fe20000100800 */
[----:B--2---:R-:W-:-:S04]  /*13b70*/  @P1 LOP3.LUT R13, R13, R12, RZ, 0x3c, !PT ;  /* 0x0000000c0d0d1212 */ /* 0x004fc800078e3cff */
[----:B------:R-:W-:-:S04]  /*13b80*/  @P1 LOP3.LUT R12, R13, R12, RZ, 0x3c, !PT ;  /* 0x0000000c0d0c1212 */ /* 0x000fc800078e3cff */
[----:B------:R-:W-:-:S05]  /*13b90*/  @P1 LOP3.LUT R13, R13, R12, RZ, 0x3c, !PT ;  /* 0x0000000c0d0d1212 */ /* 0x000fca00078e3cff */
[----:B------:R-:W2:Y:S04]  /*13ba0*/  @P1 LDG.E.U8 R46, desc[UR44][R12.64] ;  /* 0x0000002c0c2e1981 */ /* 0x000ea8000c1e1100 */
[----:B------:R-:W4:Y:S04]  /*13bb0*/  LDL R12, [R1+0xfc4] ;  /* 0x000fc400010c7983 */ /* 0x000f280000100800 */
[----:B------:R-:W4:Y:S01]  /*13bc0*/  LDL R13, [R1+0xfc8] ;  /* 0x000fc800010d7983 */ /* 0x000f220000100800 */
[----:B------:R-:W-:-:S03]  /*13bd0*/  PRMT R47, RZ, 0x7610, R47 ;  /* 0x00007610ff2f7816 */ /* 0x000fc6000000002f */
[----:B--2---:R-:W-:Y:S01]  /*13be0*/  STL [R1+0x1cac], R46 ;  /* 0x001cac2e01007387 */ /* 0x004fe20000100800 */
[----:B----4-:R-:W-:-:S04]  /*13bf0*/  @P1 LOP3.LUT R13, R13, R12, RZ, 0x3c, !PT ;  /* 0x0000000c0d0d1212 */ /* 0x010fc800078e3cff */
        /* <DEDUP_REMOVED lines=42> */
[----:B------:R0:W2:Y:S04]  /*13ea0*/  @P1 LDG.E.U8 R55, desc[UR44][R12.64] ;  /* 0x0000002c0c371981 */ /* 0x0000a8000c1e1100 */
[----:B------:R-:W0:Y:S04]  /*13eb0*/  LDL R12, [R1+0xf94] ;  /* 0x000f9400010c7983 */ /* 0x000e280000100800 */
[----:B------:R-:W0:Y:S01]  /*13ec0*/  LDL R13, [R1+0xf98] ;  /* 0x000f9800010d7983 */ /* 0x000e220000100800 */
[----:B------:R-:W-:Y:S02]  /*13ed0*/  ISETP.GT.AND P0, PT, R2, 0x10, PT ;  /* 0x000000100200780c */ /* 0x000fe40003f04270 */
[----:B---3--:R-:W-:-:S11]  /*13ee0*/  PRMT R60, RZ, 0x7610, R60 ;  /* 0x00007610ff3c7816 */ /* 0x008fd6000000003c */
[----:B0-----:R-:W-:-:S04]  /*13ef0*/  @P0 LOP3.LUT R13, R13, R12, RZ, 0x3c, !PT ;  /* 0x0000000c0d0d0212 */ /* 0x001fc800078e3cff */
[----:B------:R-:W-:-:S04]  /*13f00*/  @P0 LOP3.LUT R12, R13, R12, RZ, 0x3c, !PT ;  /* 0x0000000c0d0c0212 */ /* 0x000fc800078e3cff */
[----:B------:R-:W-:-:S05]  /*13f10*/  @P0 LOP3.LUT R13, R13, R12, RZ, 0x3c, !PT ;  /* 0x0000000c0d0d0212 */ /* 0x000fca00078e3cff */
[----:B------:R-:W3:Y:S04]  /*13f20*/  @P0 LDG.E.U8 R60, desc[UR44][R12.64] ;  /* 0x0000002c0c3c0981 */ /* 0x000ee8000c1e1100 */
[----:B--2---:R-:W-:Y:S04]  /*13f30*/  STL [R1+0x1cc4], R55 ;  /* 0x001cc43701007387 */ /* 0x004fe80000100800 */
[----:B---3--:R0:W-:Y:S04]  /*13f40*/  STL [R1+0x920], R60 ;  /* 0x0009203c01007387 */ /* 0x0081e80000100800 */
        /* <DEDUP_REMOVED lines=112> */
[----:B------:R-:W-:-:S02]  /*14650*/  PRMT R38, RZ, 0x7610, R38 ;  /* 0x00007610ff267816 */ /* 0x000fc40000000026 */
[----:B--2---:R-:W-:-:S04]  /*14660*/  @P1 LOP3.LUT R13, R13, R12, RZ, 0x3c, !PT ;  /* 0x0000000c0d0d1212 */ /* 0x004fc800078e3cff */
[----:B------:R-:W-:-:S04]  /*14670*/  @P1 LOP3.LUT R12, R13, R12, RZ, 0x3c, !PT ;  /* 0x0000000c0d0c1212 */ /* 0x000fc800078e3cff */
[----:B------:R-:W-:-:S05]  /*14680*/  @P1 LOP3.LUT R13, R13, R12, RZ, 0x3c, !PT ;  /* 0x0000000c0d0d1212 */ /* 0x000fca00078e3cff */
[----:B------:R-:W2:Y:S04]  /*14690*/  @P1 LDG.E.U8 R38, desc[UR44][R12.64] ;  /* 0x0000002c0c261981 */ /* 0x000ea8000c1e1100 */
[----:B--2---:R0:W-:Y:S04]  /*146a0*/  STL [R1+0x8ec], R38 ;  /* 0x0008ec2601007387 */ /* 0x0041e80000100800 */
[----:B0-----:R-:W2:Y:S04]  /*146b0*/  LDL.LU R38, [R1+0x1e04] ;  /* 0x001e040001267983 */ /* 0x001ea80000300800 */
        /* <DEDUP_REMOVED lines=15> */
[----:B------:R-:W2:Y:S01]  /*147b0*/  @P1 LDG.E.U8 R36, desc[UR44][R12.64] ;  /* 0x0000002c0c241981 */ /* 0x000ea2000c1e1100 */
[----:B------:R-:W-:-:S03]  /*147c0*/  ISETP.GT.AND P0, PT, R2, 0x12, PT ;  /* 0x000000120200780c */ /* 0x000fc60003f04270 */
        /* <DEDUP_REMOVED lines=82> */
[----:B------:R-:W3:Y:S04]  /*14cf0*/  LDL R12, [R1+0xecc] ;  /* 0x000ecc00010c7983 */ /* 0x000ee80000100800 */
[----:B------:R-:W3:Y:S01]  /*14d00*/  LDL R13, [R1+0xed0] ;  /* 0x000ed000010d7983 */ /* 0x000ee20000100800 */
[----:B------:R-:W-:-:S03]  /*14d10*/  PRMT R58, RZ, 0x7610, R58 ;  /* 0x00007610ff3a7816 */ /* 0x000fc6000000003a */
[----:B--2---:R-:W-:Y:S01]  /*14d20*/  STL [R1+0x1cc8], R59 ;  /* 0x001cc83b01007387 */ /* 0x004fe20000100800 */
[----:B---3--:R-:W-:-:S04]  /*14d30*/  @P1 LOP3.LUT R13, R13, R12, RZ, 0x3c, !PT ;  /* 0x0000000c0d0d1212 */ /* 0x008fc800078e3cff */
        /* <DEDUP_REMOVED lines=50> */
[----:B------:R0:W2:Y:S04]  /*15060*/  @P1 LDG.E.U8 R4, desc[UR44][R12.64] ;  /* 0x0000002c0c041981 */ /* 0x0000a8000c1e1100 */
[----:B------:R-:W0:Y:S04]  /*15070*/  LDL R12, [R1+0xe94] ;  /* 0x000e9400010c7983 */ /* 0x000e280000100800 */
[----:B------:R-:W0:Y:S01]  /*15080*/  LDL R13, [R1+0xe98] ;  /* 0x000e9800010d7983 */ /* 0x000e220000100800 */
[----:B------:R-:W-:Y:S02]  /*15090*/  ISETP.GT.AND P0, PT, R2, 0x14, PT ;  /* 0x000000140200780c */ /* 0x000fe40003f04270 */
[----:B------:R-:W-:-:S11]  /*150a0*/  PRMT R27, RZ, 0x7610, R27 ;  /* 0x00007610ff1b7816 */ /* 0x000fd6000000001b */
        /* <DEDUP_REMOVED lines=77> */
[----:B------:R0:W2:Y:S04]  /*15580*/  @P1 LDG.E.U8 R57, desc[UR44][R12.64] ;  /* 0x0000002c0c391981 */ /* 0x0000a8000c1e1100 */
[----:B------:R-:W0:Y:S04]  /*15590*/  LDL R12, [R1+0xe4c] ;  /* 0x000e4c00010c7983 */ /* 0x000e280000100800 */
[----:B------:R-:W0:Y:S01]  /*155a0*/  LDL R13, [R1+0xe50] ;  /* 0x000e5000010d7983 */ /* 0x000e220000100800 */
[----:B------:R-:W-:Y:S02]  /*155b0*/  PRMT R56, RZ, 0x7610, R56 ;  /* 0x00007610ff387816 */ /* 0x000fe40000000038 */
[----:B0-----:R-:W-:-:S04]  /*155c0*/  @P1 LOP3.LUT R13, R13, R12, RZ, 0x3c, !PT ;  /* 0x0000000c0d0d1212 */ /* 0x001fc800078e3cff */
[----:B------:R-:W-:-:S04]  /*155d0*/  @P1 LOP3.LUT R12, R13, R12, RZ, 0x3c, !PT ;  /* 0x0000000c0d0c1212 */ /* 0x000fc800078e3cff */
[----:B------:R-:W-:Y:S01]  /*155e0*/  @P1 LOP3.LUT R13, R13, R12, RZ, 0x3c, !PT ;  /* 0x0000000c0d0d1212 */ /* 0x000fe200078e3cff */
[----:B--2---:R0:W-:Y:S04]  /*155f0*/  STL [R1+0x1d5c], R57 ;  /* 0x001d5c3901007387 */ /* 0x0041e80000100800 */
[----:B------:R1:W2:Y:S01]  /*15600*/  @P1 LDG.E.U8 R56, desc[UR44][R12.64] ;  /* 0x0000002c0c381981 */ /* 0x0002a2000c1e1100 */
[----:B------:R-:W-:-:S03]  /*15610*/  PRMT R19, RZ, 0x7610, R19 ;  /* 0x00007610ff137816 */ /* 0x000fc60000000013 */
[----:B0-----:R-:W2:Y:S04]  /*15620*/  LDL R57, [R1+0xe38] ;  /* 0x000e380001397983 */ /* 0x001ea80000100800 */
[----:B------:R-:W1:Y:S04]  /*15630*/  LDL R12, [R1+0xe44] ;  /* 0x000e4400010c7983 */ /* 0x000e680000100800 */
[----:B------:R-:W1:Y:S02]  /*15640*/  LDL R13, [R1+0xe48] ;  /* 0x000e4800010d7983 */ /* 0x000e640000100800 */
[----:B-1----:R-:W-:-:S04]  /*15650*/  @P1 LOP3.LUT R13, R13, R12, RZ, 0x3c, !PT ;  /* 0x0000000c0d0d1212 */ /* 0x002fc800078e3cff */
        /* <DEDUP_REMOVED lines=12> */
[----:B------:R-:W3:Y:S01]  /*15720*/  @P1 LDG.E.U8 R18, desc[UR44][R12.64] ;  /* 0x0000002c0c121981 */ /* 0x000ee2000c1e1100 */
[----:B------:R-:W-:-:S03]  /*15730*/  PRMT R17, RZ, 0x7610, R17 ;  /* 0x00007610ff117816 */ /* 0x000fc60000000011 */
[----:B---3--:R0:W-:Y:S04]  /*15740*/  STL [R1+0x870], R18 ;  /* 0x0008701201007387 */ /* 0x0081e80000100800 */
[----:B0-----:R-:W3:Y:S04]  /*15750*/  LDL.LU R18, [R1+0x1db4] ;  /* 0x001db40001127983 */ /* 0x001ee80000300800 */
[----:B------:R-:W2:Y:S01]  /*15760*/  LDL R13, [R1+0xe34] ;  /* 0x000e3400010d7983 */ /* 0x000ea20000100800 */
[----:B------:R-:W-:-:S03]  /*15770*/  @P1 IMAD.MOV.U32 R12, RZ, RZ, R57 ;  /* 0x000000ffff0c1224 */ /* 0x000fc600078e0039 */
[----:B------:R-:W3:Y:S04]  /*15780*/  LDL R57, [R1+0xe10] ;  /* 0x000e100001397983 */ /* 0x000ee80000100800 */
[----:B--2---:R-:W2:Y:S04]  /*15790*/  @P1 LDG.E.U8 R17, desc[UR44][R12.64] ;  /* 0x0000002c0c111981 */ /* 0x004ea8000c1e1100 */
        /* <DEDUP_REMOVED lines=14> */
[----:B------:R-:W-:-:S05]  /*15880*/  @P1 LOP3.LUT R13, R13, R12, RZ, 0x3c, !PT ;  /* 0x0000000c0d0d1212 */ /* 0x000fca00078e3cff */
[----:B------:R-:W3:Y:S04]  /*15890*/  @P1 LDG.E.U8 R16, desc[UR44][R12.64] ;  /* 0x0000002c0c101981 */ /* 0x000ee8000c1e1100 */
[----:B--2---:R0:W-:Y:S04]  /*158a0*/  STL [R1+0x868], R59 ;  /* 0x0008683b01007387 */ /* 0x0041e80000100800 */
[----:B0-----:R-:W2:Y:S04]  /*158b0*/  LDL R59, [R1+0xe08] ;  /* 0x000e0800013b7983 */ /* 0x001ea80000100800 */
        /* <DEDUP_REMOVED lines=19> */
[----:B------:R-:W3:Y:S01]  /*159f0*/  LDL R13, [R1+0xe0c] ;  /* 0x000e0c00010d7983 */ /* 0x000ee20000100800 */
[----:B------:R-:W-:Y:S01]  /*15a00*/  PRMT R54, RZ, 0x7610, R54 ;  /* 0x00007610ff367816 */ /* 0x000fe20000000036 */
[----:B0-----:R-:W-:Y:S02]  /*15a10*/  @P0 IMAD.MOV.U32 R12, RZ, RZ, R57 ;  /* 0x000000ffff0c0224 */ /* 0x001fe400078e0039 */
[----:B--2---:R-:W-:Y:S01]  /*15a20*/  STL [R1+0x1cfc], R55 ;  /* 0x001cfc3701007387 */ /* 0x004fe20000100800 */
[----:B------:R-:W-:-:S03]  /*15a30*/  PRMT R52, RZ, 0x7610, R52 ;  /* 0x00007610ff347816 */ /* 0x000fc60000000034 */
[----:B------:R-:W2:Y:S04]  /*15a40*/  LDL R57, [R1+0xdf0] ;  /* 0x000df00001397983 */ /* 0x000ea80000100800 */
[----:B---3--:R0:W3:Y:S04]  /*15a50*/  @P0 LDG.E.U8 R54, desc[UR44][R12.64] ;  /* 0x0000002c0c360981 */ /* 0x0080e8000c1e1100 */
[----:B------:R-:W2:Y:S01]  /*15a60*/  LDL R13, [R1+0xe04] ;  /* 0x000e0400010d7983 */ /* 0x000ea20000100800 */
[----:B0-----:R-:W-:-:S03]  /*15a70*/  @P0 IMAD.MOV.U32 R12, RZ, RZ, R59 ;  /* 0x000000ffff0c0224 */ /* 0x001fc600078e003b */
[----:B---3--:R-:W-:Y:S01]  /*15a80*/  STL [R1+0x1d00], R54 ;  /* 0x001d003601007387 */ /* 0x008fe20000100800 */
[----:B------:R-:W-:-:S03]  /*15a90*/  PRMT R51, RZ, 0x7610, R51 ;  /* 0x00007610ff337816 */ /* 0x000fc60000000033 */
[----:B------:R-:W3:Y:S04]  /*15aa0*/  LDL R59, [R1+0xde8] ;  /* 0x000de800013b7983 */ /* 0x000ee80000100800 */
[----:B--2---:R0:W2:Y:S04]  /*15ab0*/  @P0 LDG.E.U8 R52, desc[UR44][R12.64] ;  /* 0x0000002c0c340981 */ /* 0x0040a8000c1e1100 */
[----:B------:R-:W0:Y:S04]  /*15ac0*/  LDL R12, [R1+0xdfc] ;  /* 0x000dfc00010c7983 */ /* 0x000e280000100800 */
[----:B------:R-:W0:Y:S02]  /*15ad0*/  LDL R13, [R1+0xe00] ;  /* 0x000e0000010d7983 */ /* 0x000e240000100800 */
[----:B0-----:R-:W-:-:S04]  /*15ae0*/  @P0 LOP3.LUT R13, R13, R12, RZ, 0x3c, !PT ;  /* 0x0000000c0d0d0212 */ /* 0x001fc800078e3cff */
[----:B------:R-:W-:-:S04]  /*15af0*/  @P0 LOP3.LUT R12, R13, R12, RZ, 0x3c, !PT ;  /* 0x0000000c0d0c0212 */ /* 0x000fc800078e3cff */
[----:B------:R-:W-:Y:S01]  /*15b00*/  @P0 LOP3.LUT R13, R13, R12, RZ, 0x3c, !PT ;  /* 0x0000000c0d0d0212 */ /* 0x000fe200078e3cff */
[----:B--2---:R-:W-:Y:S04]  /*15b10*/  STL [R1+0x1d04], R52 ;  /* 0x001d043401007387 */ /* 0x004fe80000100800 */
[----:B------:R0:W2:Y:S04]  /*15b20*/  @P0 LDG.E.U8 R51, desc[UR44][R12.64] ;  /* 0x0000002c0c330981 */ /* 0x0000a8000c1e1100 */
[----:B------:R-:W0:Y:S04]  /*15b30*/  LDL R12, [R1+0xdf4] ;  /* 0x000df400010c7983 */ /* 0x000e280000100800 */
[----:B------:R-:W0:Y:S01]  /*15b40*/  LDL R13, [R1+0xdf8] ;  /* 0x000df800010d7983 */ /* 0x000e220000100800 */
[----:B------:R-:W-:-:S02]  /*15b50*/  PRMT R50, RZ, 0x7610, R50 ;  /* 0x00007610ff327816 */ /* 0x000fc40000000032 */
[----:B0-----:R-:W-:-:S04]  /*15b60*/  @P0 LOP3.LUT R13, R13, R12, RZ, 0x3c, !PT ;  /* 0x0000000c0d0d0212 */ /* 0x001fc800078e3cff */
[----:B------:R-:W-:-:S04]  /*15b70*/  @P0 LOP3.LUT R12, R13, R12, RZ, 0x3c, !PT ;  /* 0x0000000c0d0c0212 */ /* 0x000fc800078e3cff */
[----:B------:R-:W-:Y:S01]  /*15b80*/  @P0 LOP3.LUT R13, R13, R12, RZ, 0x3c, !PT ;  /* 0x0000000c0d0d0212 */ /* 0x000fe200078e3cff */
[----:B--2---:R-:W-:Y:S04]  /*15b90*/  STL [R1+0x1d08], R51 ;  /* 0x001d083301007387 */ /* 0x004fe80000100800 */
[----:B------:R0:W2:Y:S04]  /*15ba0*/  @P0 LDG.E.U8 R50, desc[UR44][R12.64] ;  /* 0x0000002c0c320981 */ /* 0x0000a8000c1e1100 */
[----:B------:R-:W3:Y:S01]  /*15bb0*/  LDL R13, [R1+0xdec] ;  /* 0x000dec00010d7983 */ /* 0x000ee20000100800 */
[----:B------:R-:W-:Y:S01]  /*15bc0*/  PRMT R47, RZ, 0x7610, R47 ;  /* 0x00007610ff2f7816 */ /* 0x000fe2000000002f */
[----:B0-----:R-:W-:-:S02]  /*15bd0*/  @P0 IMAD.MOV.U32 R12, RZ, RZ, R57 ;  /* 0x000000ffff0c0224 */ /* 0x001fc400078e0039 */
[----:B--2---:R0:W-:Y:S01]  /*15be0*/  STL [R1+0x1d0c], R50 ;  /* 0x001d0c3201007387 */ /* 0x0041e20000100800 */
[----:B------:R-:W-:-:S03]  /*15bf0*/  PRMT R46, RZ, 0x7610, R46 ;  /* 0x00007610ff2e7816 */ /* 0x000fc6000000002e */
[----:B------:R-:W2:Y:S04]  /*15c00*/  LDL R57, [R1+0xdd0] ;  /* 0x000dd00001397983 */ /* 0x000ea80000100800 */
[----:B---3--:R1:W3:Y:S04]  /*15c10*/  @P0 LDG.E.U8 R47, desc[UR44][R12.64] ;  /* 0x0000002c0c2f0981 */ /* 0x0082e8000c1e1100 */
[----:B------:R-:W2:Y:S01]  /*15c20*/  LDL R13, [R1+0xde4] ;  /* 0x000de400010d7983 */ /* 0x000ea20000100800 */
[----:B-1----:R-:W-:-:S03]  /*15c30*/  @P0 IMAD.MOV.U32 R12, RZ, RZ, R59 ;  /* 0x000000ffff0c0224 */ /* 0x002fc600078e003b */
[----:B---3--:R-:W-:Y:S01]  /*15c40*/  STL [R1+0x1d10], R47 ;  /* 0x001d102f01007387 */ /* 0x008fe20000100800 */
[----:B------:R-:W-:-:S03]  /*15c50*/  PRMT R45, RZ, 0x7610, R45 ;  /* 0x00007610ff2d7816 */ /* 0x000fc6000000002d */
[----:B------:R-:W3:Y:S04]  /*15c60*/  LDL R59, [R1+0xdc8] ;  /* 0x000dc800013b7983 */ /* 0x000ee80000100800 */
[----:B--2---:R1:W2:Y:S04]  /*15c70*/  @P0 LDG.E.U8 R46, desc[UR44][R12.64] ;  /* 0x0000002c0c2e0981 */ /* 0x0042a8000c1e1100 */
[----:B------:R-:W1:Y:S04]  /*15c80*/  LDL R12, [R1+0xddc] ;  /* 0x000ddc00010c7983 */ /* 0x000e680000100800 */
[----:B------:R-:W1:Y:S02]  /*15c90*/  LDL R13, [R1+0xde0] ;  /* 0x000de000010d7983 */ /* 0x000e640000100800 */
[----:B-1----:R-:W-:-:S04]  /*15ca0*/  @P0 LOP3.LUT R13, R13, R12, RZ, 0x3c, !PT ;  /* 0x0000000c0d0d0212 */ /* 0x002fc800078e3cff */
[----:B------:R-:W-:-:S04]  /*15cb0*/  @P0 LOP3.LUT R12, R13, R12, RZ, 0x3c, !PT ;  /* 0x0000000c0d0c0212 */ /* 0x000fc800078e3cff */
[----:B------:R-:W-:Y:S01]  /*15cc0*/  @P0 LOP3.LUT R13, R13, R12, RZ, 0x3c, !PT ;  /* 0x0000000c0d0d0212 */ /* 0x000fe200078e3cff */
[----:B--2---:R-:W-:Y:S04]  /*15cd0*/  STL [R1+0x1d14], R46 ;  /* 0x001d142e01007387 */ /* 0x004fe80000100800 */
[----:B------:R1:W2:Y:S04]  /*15ce0*/  @P0 LDG.E.U8 R45, desc[UR44][R12.64] ;  /* 0x0000002c0c2d0981 */ /* 0x0002a8000c1e1100 */
[----:B------:R-:W1:Y:S04]  /*15cf0*/  LDL R12, [R1+0xdd4] ;  /* 0x000dd400010c7983 */ /* 0x000e680000100800 */
[----:B------:R-:W1:Y:S01]  /*15d00*/  LDL R13, [R1+0xdd8] ;  /* 0x000dd800010d7983 */ /* 0x000e620000100800 */
[----:B------:R-:W-:-:S02]  /*15d10*/  ISETP.GT.AND P1, PT, R2, 0x17, PT ;  /* 0x000000170200780c */ /* 0x000fc40003f24270 */
[----:B------:R-:W-:-:S11]  /*15d20*/  PRMT R49, RZ, 0x7610, R49 ;  /* 0x00007610ff317816 */ /* 0x000fd60000000031 */
[----:B-1----:R-:W-:-:S04]  /*15d30*/  @P1 LOP3.LUT R13, R13, R12, RZ, 0x3c, !PT ;  /* 0x0000000c0d0d1212 */ /* 0x002fc800078e3cff */
[----:B------:R-:W-:-:S04]  /*15d40*/  @P1 LOP3.LUT R12, R13, R12, RZ, 0x3c, !PT ;  /* 0x0000000c0d0c1212 */ /* 0x000fc800078e3cff */
[----:B------:R-:W-:Y:S01]  /*15d50*/  @P1 LOP3.LUT R13, R13, R12, RZ, 0x3c, !PT ;  /* 0x0000000c0d0d1212 */ /* 0x000fe200078e3cff */
[----:B--2---:R-:W-:Y:S04]  /*15d60*/  STL [R1+0x1d18], R45 ;  /* 0x001d182d01007387 */ /* 0x004fe80000100800 */
[----:B------:R1:W2:Y:S04]  /*15d70*/  @P1 LDG.E.U8 R49, desc[UR44][R12.64] ;  /* 0x0000002c0c311981 */ /* 0x0002a8000c1e1100 */
[----:B------:R-:W3:Y:S01]  /*15d80*/  LDL R13, [R1+0xdcc] ;  /* 0x000dcc00010d7983 */ /* 0x000ee20000100800 */
[----:B------:R-:W-:Y:S01]  /*15d90*/  PRMT R48, RZ, 0x7610, R48 ;  /* 0x00007610ff307816 */ /* 0x000fe20000000030 */
[----:B-1----:R-:W-:-:S02]  /*15da0*/  @P1 IMAD.MOV.U32 R12, RZ, RZ, R57 ;  /* 0x000000ffff0c1224 */ /* 0x002fc400078e0039 */
[----:B--2---:R-:W-:Y:S01]  /*15db0*/  STL [R1+0x1ce8], R49 ;  /* 0x001ce83101007387 */ /* 0x004fe20000100800 */
        /* <DEDUP_REMOVED lines=18> */
[----:B------:R-:W-:-:S02]  /*15ee0*/  PRMT R9, RZ, 0x7610, R9 ;  /* 0x00007610ff097816 */ /* 0x000fc40000000009 */
        /* <DEDUP_REMOVED lines=28> */
[----:B0-----:R-:W-:-:S11]  /*160b0*/  PRMT R50, RZ, 0x7610, R50 ;  /* 0x00007610ff327816 */ /* 0x001fd60000000032 */
[----:B-1----:R-:W-:-:S04]  /*160c0*/  @P0 LOP3.LUT R13, R13, R12, RZ, 0x3c, !PT ;  /* 0x0000000c0d0d0212 */ /* 0x002fc800078e3cff */
[----:B------:R-:W-:-:S04]  /*160d0*/  @P0 LOP3.LUT R12, R13, R12, RZ, 0x3c, !PT ;  /* 0x0000000c0d0c0212 */ /* 0x000fc800078e3cff */
[----:B------:R-:W-:Y:S01]  /*160e0*/  @P0 LOP3.LUT R13, R13, R12, RZ, 0x3c, !PT ;  /* 0x0000000c0d0d0212 */ /* 0x000fe200078e3cff */
[----:B--2---:R-:W-:Y:S04]  /*160f0*/  STL [R1+0x1d24], R53 ;  /* 0x001d243501007387 */ /* 0x004fe80000100800 */
[----:B------:R0:W2:Y:S04]  /*16100*/  @P0 LDG.E.U8 R50, desc[UR44][R12.64] ;  /* 0x0000002c0c320981 */ /* 0x0000a8000c1e1100 */
[----:B------:R-:W3:Y:S01]  /*16110*/  LDL R13, [R1+0xd8c] ;  /* 0x000d8c00010d7983 */ /* 0x000ee20000100800 */
[----:B------:R-:W-:Y:S01]  /*16120*/  PRMT R56, RZ, 0x7610, R56 ;  /* 0x00007610ff387816 */ /* 0x000fe20000000038 */
[----:B0-----:R-:W-:-:S02]  /*16130*/  @P0 IMAD.MOV.U32 R12, RZ, RZ, R57 ;  /* 0x000000ffff0c0224 */ /* 0x001fc400078e0039 */
[----:B--2---:R-:W-:Y:S01]  /*16140*/  STL [R1+0x1d80], R50 ;  /* 0x001d803201007387 */ /* 0x004fe20000100800 */
[----:B------:R-:W-:-:S03]  /*16150*/  PRMT R14, RZ, 0x7610, R14 ;  /* 0x00007610ff0e7816 */ /* 0x000fc6000000000e */
[----:B------:R-:W2:Y:S04]  /*16160*/  LDL R57, [R1+0xd64] ;  /* 0x000d640001397983 */ /* 0x000ea80000100800 */
[----:B---3--:R0:W3:Y:S04]  /*16170*/  @P0 LDG.E.U8 R56, desc[UR44][R12.64] ;  /* 0x0000002c0c380981 */ /* 0x0080e8000c1e1100 */
[----:B------:R-:W0:Y:S04]  /*16180*/  LDL R12, [R1+0xd84] ;  /* 0x000d8400010c7983 */ /* 0x000e280000100800 */
[----:B------:R-:W0:Y:S02]  /*16190*/  LDL R13, [R1+0xd88] ;  /* 0x000d8800010d7983 */ /* 0x000e240000100800 */
[----:B0-----:R-:W-:-:S04]  /*161a0*/  @P0 LOP3.LUT R13, R13, R12, RZ, 0x3c, !PT ;  /* 0x0000000c0d0d0212 */ /* 0x001fc800078e3cff */
[----:B------:R-:W-:-:S04]  /*161b0*/  @P0 LOP3.LUT R12, R13, R12, RZ, 0x3c, !PT ;  /* 0x0000000c0d0c0212 */ /* 0x000fc800078e3cff */
[----:B------:R-:W-:-:S05]  /*161c0*/  @P0 LOP3.LUT R13, R13, R12, RZ, 0x3c, !PT ;  /* 0x0000000c0d0d0212 */ /* 0x000fca00078e3cff */
[----:B------:R-:W2:Y:S04]  /*161d0*/  @P0 LDG.E.U8 R14, desc[UR44][R12.64] ;  /* 0x0000002c0c0e0981 */ /* 0x000ea8000c1e1100 */
[----:B---3--:R0:W-:Y:S04]  /*161e0*/  STL [R1+0x818], R56 ;  /* 0x0008183801007387 */ /* 0x0081e80000100800 */
[----:B0-----:R-:W3:Y:S04]  /*161f0*/  LDL R56, [R1+0xd68] ;  /* 0x000d680001387983 */ /* 0x001ee80000100800 */
[----:B--2---:R0:W-:Y:S04]  /*16200*/  STL [R1+0x814], R14 ;  /* 0x0008140e01007387 */ /* 0x0041e80000100800 */
[----:B0-----:R-:W2:Y:S04]  /*16210*/  LDL.LU R14, [R1+0x1da4] ;  /* 0x001da400010e7983 */ /* 0x001ea80000300800 */
[----:B------:R-:W2:Y:S01]  /*16220*/  LDL R13, [R1+0xd7c] ;  /* 0x000d7c00010d7983 */ /* 0x000ea20000100800 */
[----:B------:R-:W-:Y:S01]  /*16230*/  PRMT R41, RZ, 0x7610, R41 ;  /* 0x00007610ff297816 */ /* 0x000fe20000000029 */
[----:B------:R-:W-:Y:S01]  /*16240*/  @P0 IMAD.MOV.U32 R12, RZ, RZ, R59 ;  /* 0x000000ffff0c0224 */ /* 0x000fe200078e003b */
[----:B------:R-:W-:Y:S01]  /*16250*/  PRMT R3, RZ, 0x7610, R3 ;  /* 0x00007610ff037816 */ /* 0x000fe20000000003 */
[----:B------:R-:W3:Y:S04]  /*16260*/  LDL R59, [R1+0xd5c] ;  /* 0x000d5c00013b7983 */ /* 0x000ee80000100800 */
[----:B--2---:R0:W2:Y:S04]  /*16270*/  @P0 LDG.E.U8 R41, desc[UR44][R12.64] ;  /* 0x0000002c0c290981 */ /* 0x0040a8000c1e1100 */
[----:B------:R-:W0:Y:S04]  /*16280*/  LDL R12, [R1+0xd74] ;  /* 0x000d7400010c7983 */ /* 0x000e280000100800 */
[----:B------:R-:W0:Y:S02]  /*16290*/  LDL R13, [R1+0xd78] ;  /* 0x000d7800010d7983 */ /* 0x000e240000100800 */
        /* <DEDUP_REMOVED lines=11> */
[----:B------:R-:W-:Y:S02]  /*16350*/  PRMT R58, RZ, 0x7610, R58 ;  /* 0x00007610ff3a7816 */ /* 0x000fe4000000003a */
[----:B--2---:R-:W-:-:S04]  /*16360*/  @P0 LOP3.LUT R13, R13, R12, RZ, 0x3c, !PT ;  /* 0x0000000c0d0d0212 */ /* 0x004fc800078e3cff */
[----:B------:R-:W-:-:S04]  /*16370*/  @P0 LOP3.LUT R12, R13, R12, RZ, 0x3c, !PT ;  /* 0x0000000c0d0c0212 */ /* 0x000fc800078e3cff */
[----:B------:R-:W-:-:S05]  /*16380*/  @P0 LOP3.LUT R13, R13, R12, RZ, 0x3c, !PT ;  /* 0x0000000c0d0d0212 */ /* 0x000fca00078e3cff */
[----:B------:R0:W2:Y:S02]  /*16390*/  @P0 LDG.E.U8 R50, desc[UR44][R12.64] ;  /* 0x0000002c0c320981 */ /* 0x0000a4000c1e1100 */
[----:B0-----:R-:W-:Y:S02]  /*163a0*/  @P0 IMAD.MOV.U32 R12, RZ, RZ, R56 ;  /* 0x000000ffff0c0224 */ /* 0x001fe400078e0038 */
[----:B------:R-:W-:-:S05]  /*163b0*/  @P0 IMAD.MOV.U32 R13, RZ, RZ, R57 ;  /* 0x000000ffff0d0224 */ /* 0x000fca00078e0039 */
[----:B------:R0:W3:Y:S01]  /*163c0*/  @P0 LDG.E.U8 R58, desc[UR44][R12.64] ;  /* 0x0000002c0c3a0981 */ /* 0x0000e2000c1e1100 */
[----:B------:R-:W-:Y:S01]  /*163d0*/  PRMT R55, RZ, 0x7610, R55 ;  /* 0x00007610ff377816 */ /* 0x000fe20000000037 */
[----:B0-----:R-:W-:Y:S02]  /*163e0*/  @P0 IMAD.MOV.U32 R12, RZ, RZ, R41 ;  /* 0x000000ffff0c0224 */ /* 0x001fe400078e0029 */
[----:B------:R-:W-:-:S05]  /*163f0*/  @P0 IMAD.MOV.U32 R13, RZ, RZ, R59 ;  /* 0x000000ffff0d0224 */ /* 0x000fca00078e003b */
[----:B------:R0:W4:Y:S04]  /*16400*/  @P0 LDG.E.U8 R55, desc[UR44][R12.64] ;  /* 0x0000002c0c370981 */ /* 0x000128000c1e1100 */
[----:B--2---:R1:W-:Y:S04]  /*16410*/  STL [R1+0x808], R50 ;  /* 0x0008083201007387 */ /* 0x0043e80000100800 */
[----:B------:R-:W2:Y:S04]  /*16420*/  LDL R57, [R1+0xd44] ;  /* 0x000d440001397983 */ /* 0x000ea80000100800 */
[----:B------:R-:W2:Y:S04]  /*16430*/  LDL R56, [R1+0xd48] ;  /* 0x000d480001387983 */ /* 0x000ea80000100800 */
[----:B-1----:R-:W2:Y:S04]  /*16440*/  LDL R50, [R1+0xd50] ;  /* 0x000d500001327983 */ /* 0x002ea80000100800 */
[----:B---3--:R1:W-:Y:S04]  /*16450*/  STL [R1+0x1d84], R58 ;  /* 0x001d843a01007387 */ /* 0x0083e80000100800 */
[----:B------:R-:W0:Y:S04]  /*16460*/  LDL R12, [R1+0xd54] ;  /* 0x000d5400010c7983 */ /* 0x000e280000100800 */
[----:B------:R-:W0:Y:S01]  /*16470*/  LDL R13, [R1+0xd58] ;  /* 0x000d5800010d7983 */ /* 0x000e220000100800 */
[----:B------:R-:W-:-:S02]  /*16480*/  ISETP.GT.AND P1, PT, R2, 0x19, PT ;  /* 0x000000190200780c */ /* 0x000fc40003f24270 */
[----:B------:R-:W-:Y:S02]  /*16490*/  PRMT R60, RZ, 0x7610, R60 ;  /* 0x00007610ff3c7816 */ /* 0x000fe4000000003c */
[----:B------:R-:W-:Y:S01]  /*164a0*/  PRMT R53, RZ, 0x7610, R53 ;  /* 0x00007610ff357816 */ /* 0x000fe20000000035 */
[----:B------:R-:W3:Y:S04]  /*164b0*/  LDL R59, [R1+0xd3c] ;  /* 0x000d3c00013b7983 */ /* 0x000ee80000100800 */
[----:B------:R-:W2:Y:S04]  /*164c0*/  LDL R41, [R1+0xd40] ;  /* 0x000d400001297983 */ /* 0x000ea80000100800 */
[----:B-1----:R-:W2:Y:S01]  /*164d0*/  LDL R58, [R1+0xd4c] ;  /* 0x000d4c00013a7983 */ /* 0x002ea20000100800 */
[----:B0-----:R-:W-:-:S04]  /*164e0*/  @P1 LOP3.LUT R13, R13, R12, RZ, 0x3c, !PT ;  /* 0x0000000c0d0d1212 */ /* 0x001fc800078e3cff */
[----:B------:R-:W-:-:S04]  /*164f0*/  @P1 LOP3.LUT R12, R13, R12, RZ, 0x3c, !PT ;  /* 0x0000000c0d0c1212 */ /* 0x000fc800078e3cff */
[----:B------:R-:W-:-:S05]  /*16500*/  @P1 LOP3.LUT R13, R13, R12, RZ, 0x3c, !PT ;  /* 0x0000000c0d0d1212 */ /* 0x000fca00078e3cff */
[----:B------:R2:W3:Y:S02]  /*16510*/  @P1 LDG.E.U8 R60, desc[UR44][R12.64] ;  /* 0x0000002c0c3c1981 */ /* 0x0004e4000c1e1100 */
[----:B--2---:R-:W-:Y:S02]  /*16520*/  @P1 IMAD.MOV.U32 R12, RZ, RZ, R50 ;  /* 0x000000ffff0c1224 */ /* 0x004fe400078e0032 */
[----:B------:R-:W-:-:S05]  /*16530*/  @P1 IMAD.MOV.U32 R13, RZ, RZ, R58 ;  /* 0x000000ffff0d1224 */ /* 0x000fca00078e003a */
[----:B------:R0:W2:Y:S04]  /*16540*/  @P1 LDG.E.U8 R53, desc[UR44][R12.64] ;  /* 0x0000002c0c351981 */ /* 0x0000a8000c1e1100 */
[----:B----4-:R1:W-:Y:S01]  /*16550*/  STL [R1+0x1d88], R55 ;  /* 0x001d883701007387 */ /* 0x0103e20000100800 */
[----:B------:R-:W-:Y:S01]  /*16560*/  PRMT R49, RZ, 0x7610, R49 ;  /* 0x00007610ff317816 */ /* 0x000fe20000000031 */
[----:B0-----:R-:W-:Y:S02]  /*16570*/  @P1 IMAD.MOV.U32 R12, RZ, RZ, R56 ;  /* 0x000000ffff0c1224 */ /* 0x001fe400078e0038 */
[----:B------:R-:W-:-:S05]  /*16580*/  @P1 IMAD.MOV.U32 R13, RZ, RZ, R57 ;  /* 0x000000ffff0d1224 */ /* 0x000fca00078e0039 */
[----:B------:R0:W4:Y:S01]  /*16590*/  @P1 LDG.E.U8 R49, desc[UR44][R12.64] ;  /* 0x0000002c0c311981 */ /* 0x000122000c1e1100 */
[----:B------:R-:W-:Y:S01]  /*165a0*/  PRMT R48, RZ, 0x7610, R48 ;  /* 0x00007610ff307816 */ /* 0x000fe20000000030 */
[----:B0-----:R-:W-:Y:S02]  /*165b0*/  @P1 IMAD.MOV.U32 R12, RZ, RZ, R41 ;  /* 0x000000ffff0c1224 */ /* 0x001fe400078e0029 */
[----:B---3--:R-:W-:-:S05]  /*165c0*/  @P1 IMAD.MOV.U32 R13, RZ, RZ, R59 ;  /* 0x000000ffff0d1224 */ /* 0x008fca00078e003b */
[----:B------:R-:W3:Y:S04]  /*165d0*/  @P1 LDG.E.U8 R48, desc[UR44][R12.64] ;  /* 0x0000002c0c301981 */ /* 0x000ee8000c1e1100 */
[----:B------:R-:W-:Y:S04]  /*165e0*/  STL [R1+0x1d64], R60 ;  /* 0x001d643c01007387 */ /* 0x000fe80000100800 */
[----:B------:R-:W3:Y:S04]  /*165f0*/  LDL R58, [R1+0xd34] ;  /* 0x000d3400013a7983 */ /* 0x000ee80000100800 */
[----:B------:R-:W3:Y:S04]  /*16600*/  LDL R50, [R1+0xd38] ;  /* 0x000d380001327983 */ /* 0x000ee80000100800 */
[----:B--2---:R0:W-:Y:S04]  /*16610*/  STL [R1+0x1d68], R53 ;  /* 0x001d683501007387 */ /* 0x0041e80000100800 */
[----:B------:R-:W2:Y:S04]  /*16620*/  LDL R57, [R1+0xd2c] ;  /* 0x000d2c0001397983 */ /* 0x000ea80000100800 */
[----:B------:R-:W2:Y:S01]  /*16630*/  LDL R56, [R1+0xd30] ;  /* 0x000d300001387983 */ /* 0x000ea20000100800 */
[----:B------:R-:W-:-:S02]  /*16640*/  PRMT R47, RZ, 0x7610, R47 ;  /* 0x00007610ff2f7816 */ /* 0x000fc4000000002f */
[----:B------:R-:W-:Y:S01]  /*16650*/  PRMT R46, RZ, 0x7610, R46 ;  /* 0x00007610ff2e7816 */ /* 0x000fe2000000002e */
[----:B----4-:R4:W-:Y:S04]  /*16660*/  STL [R1+0x1d6c], R49 ;  /* 0x001d6c3101007387 */ /* 0x0109e80000100800 */
[----:B-1----:R-:W4:Y:S04]  /*16670*/  LDL R55, [R1+0xd24] ;  /* 0x000d240001377983 */ /* 0x002f280000100800 */
[----:B------:R-:W4:Y:S04]  /*16680*/  LDL R41, [R1+0xd28] ;  /* 0x000d280001297983 */ /* 0x000f280000100800 */
[----:B---3--:R-:W-:Y:S04]  /*16690*/  STL [R1+0x1d70], R48 ;  /* 0x001d703001007387 */ /* 0x008fe80000100800 */
[----:B0-----:R-:W3:Y:S01]  /*166a0*/  LDL R53, [R1+0xd1c] ;  /* 0x000d1c0001357983 */ /* 0x001ee20000100800 */
[----:B------:R-:W-:-:S02]  /*166b0*/  @P1 IMAD.MOV.U32 R13, RZ, RZ, R58 ;  /* 0x000000ffff0d1224 */ /* 0x000fc400078e003a */
[----:B------:R-:W-:Y:S02]  /*166c0*/  @P1 IMAD.MOV.U32 R12, RZ, RZ, R50 ;  /* 0x000000ffff0c1224 */ /* 0x000fe400078e0032 */
[----:B------:R-:W3:Y:S04]  /*166d0*/  LDL R50, [R1+0xd20] ;  /* 0x000d200001327983 */ /* 0x000ee80000100800 */
[----:B------:R2:W3:Y:S02]  /*166e0*/  @P1 LDG.E.U8 R47, desc[UR44][R12.64] ;  /* 0x0000002c0c2f1981 */ /* 0x0004e4000c1e1100 */
[----:B--2---:R-:W-:Y:S02]  /*166f0*/  @P1 IMAD.MOV.U32 R13, RZ, RZ, R57 ;  /* 0x000000ffff0d1224 */ /* 0x004fe400078e0039 */
[----:B------:R-:W-:-:S05]  /*16700*/  @P1 IMAD.MOV.U32 R12, RZ, RZ, R56 ;  /* 0x000000ffff0c1224 */ /* 0x000fca00078e0038 */
[----:B------:R4:W2:Y:S01]  /*16710*/  @P1 LDG.E.U8 R46, desc[UR44][R12.64] ;  /* 0x0000002c0c2e1981 */ /* 0x0008a2000c1e1100 */
[----:B------:R-:W-:Y:S01]  /*16720*/  PRMT R45, RZ, 0x7610, R45 ;  /* 0x00007610ff2d7816 */ /* 0x000fe2000000002d */
[----:B----4-:R-:W-:Y:S02]  /*16730*/  @P1 IMAD.MOV.U32 R13, RZ, RZ, R55 ;  /* 0x000000ffff0d1224 */ /* 0x010fe400078e0037 */
[----:B------:R-:W-:-:S05]  /*16740*/  @P1 IMAD.MOV.U32 R12, RZ, RZ, R41 ;  /* 0x000000ffff0c1224 */ /* 0x000fca00078e0029 */
[----:B------:R3:W4:Y:S01]  /*16750*/  @P1 LDG.E.U8 R45, desc[UR44][R12.64] ;  /* 0x0000002c0c2d1981 */ /* 0x000722000c1e1100 */
[----:B------:R-:W-:Y:S01]  /*16760*/  PRMT R8, RZ, 0x7610, R8 ;  /* 0x00007610ff087816 */ /* 0x000fe20000000008 */
[----:B---3--:R-:W-:Y:S02]  /*16770*/  @P1 IMAD.MOV.U32 R13, RZ, RZ, R53 ;  /* 0x000000ffff0d1224 */ /* 0x008fe400078e0035 */
[----:B------:R-:W-:Y:S04]  /*16780*/  STL [R1+0x1d74], R47 ;  /* 0x001d742f01007387 */ /* 0x000fe80000100800 */
[----:B------:R-:W3:Y:S04]  /*16790*/  LDL R58, [R1+0xd14] ;  /* 0x000d1400013a7983 */ /* 0x000ee80000100800 */
[----:B------:R-:W3:Y:S04]  /*167a0*/  LDL R49, [R1+0xd18] ;  /* 0x000d180001317983 */ /* 0x000ee80000100800 */
[----:B--2---:R-:W-:Y:S04]  /*167b0*/  STL [R1+0x1d78], R46 ;  /* 0x001d782e01007387 */ /* 0x004fe80000100800 */
[----:B------:R-:W2:Y:S04]  /*167c0*/  LDL R57, [R1+0xd0c] ;  /* 0x000d0c0001397983 */ /* 0x000ea80000100800 */
[----:B------:R-:W2:Y:S01]  /*167d0*/  LDL R56, [R1+0xd10] ;  /* 0x000d100001387983 */ /* 0x000ea20000100800 */
[----:B------:R-:W-:Y:S01]  /*167e0*/  @P1 IMAD.MOV.U32 R12, RZ, RZ, R50 ;  /* 0x000000ffff0c1224 */ /* 0x000fe200078e0032 */
[----:B------:R-:W-:-:S02]  /*167f0*/  ISETP.GT.AND P0, PT, R2, 0x1a, PT ;  /* 0x0000001a0200780c */ /* 0x000fc40003f04270 */
[----:B------:R-:W-:Y:S01]  /*16800*/  PRMT R42, RZ, 0x7610, R42 ;  /* 0x00007610ff2a7816 */ /* 0x000fe2000000002a */
[----:B------:R-:W2:Y:S04]  /*16810*/  LDL R55, [R1+0xc94] ;  /* 0x000c940001377983 */ /* 0x000ea80000100800 */
[----:B------:R3:W2:Y:S04]  /*16820*/  @P1 LDG.E.U8 R8, desc[UR44][R12.64] ;  /* 0x0000002c0c081981 */ /* 0x0006a8000c1e1100 */
[----:B------:R-:W2:Y:S01]  /*16830*/  LDL R41, [R1+0xc98] ;  /* 0x000c980001297983 */ /* 0x000ea20000100800 */
[----:B------:R-:W-:-:S03]  /*16840*/  PRMT R11, RZ, 0x7610, R11 ;  /* 0x00007610ff0b7816 */ /* 0x000fc6000000000b */
[----:B----4-:R-:W-:Y:S04]  /*16850*/  STL [R1+0x1d7c], R45 ;  /* 0x001d7c2d01007387 */ /* 0x010fe80000100800 */
[----:B------:R-:W4:Y:S04]  /*16860*/  LDL R53, [R1+0xc8c] ;  /* 0x000c8c0001357983 */ /* 0x000f280000100800 */
[----:B------:R-:W4:Y:S01]  /*16870*/  LDL R50, [R1+0xc90] ;  /* 0x000c900001327983 */ /* 0x000f220000100800 */
[----:B---3--:R-:W-:Y:S02]  /*16880*/  @P0 IMAD.MOV.U32 R13, RZ, RZ, R58 ;  /* 0x000000ffff0d0224 */ /* 0x008fe400078e003a */
[----:B------:R-:W-:-:S05]  /*16890*/  @P0 IMAD.MOV.U32 R12, RZ, RZ, R49 ;  /* 0x000000ffff0c0224 */ /* 0x000fca00078e0031 */
[----:B------:R2:W3:Y:S02]  /*168a0*/  @P0 LDG.E.U8 R42, desc[UR44][R12.64] ;  /* 0x0000002c0c2a0981 */ /* 0x0004e4000c1e1100 */
[----:B--2---:R-:W-:Y:S02]  /*168b0*/  @P0 IMAD.MOV.U32 R13, RZ, RZ, R57 ;  /* 0x000000ffff0d0224 */ /* 0x004fe400078e0039 */
[----:B------:R-:W-:-:S05]  /*168c0*/  @P0 IMAD.MOV.U32 R12, RZ, RZ, R56 ;  /* 0x000000ffff0c0224 */ /* 0x000fca00078e0038 */
[----:B------:R0:W2:Y:S04]  /*168d0*/  @P0 LDG.E.U8 R11, desc[UR44][R12.64] ;  /* 0x0000002c0c0b0981 */ /* 0x0000a8000c1e1100 */
[----:B------:R1:W-:Y:S04]  /*168e0*/  STL [R1+0x1d8c], R8 ;  /* 0x001d8c0801007387 */ /* 0x0003e80000100800 */
[----:B------:R-:W2:Y:S04]  /*168f0*/  LDL R49, [R1+0xc84] ;  /* 0x000c840001317983 */ /* 0x000ea80000100800 */
[----:B-1----:R-:W2:Y:S01]  /*16900*/  LDL R8, [R1+0xc88] ;  /* 0x000c880001087983 */ /* 0x002ea20000100800 */
[----:B------:R-:W-:-:S02]  /*16910*/  ISETP.GT.AND P2, PT, R2, 0x1c, PT ;  /* 0x0000001c0200780c */ /* 0x000fc40003f44270 */
[----:B------:R-:W-:Y:S02]  /*16920*/  PRMT R54, RZ, 0x7610, R54 ;  /* 0x00007610ff367816 */ /* 0x000fe40000000036 */
[----:B------:R-:W-:-:S09]  /*16930*/  PRMT R52, RZ, 0x7610, R52 ;  /* 0x00007610ff347816 */ /* 0x000fd20000000034 */
[----:B0-----:R-:W-:Y:S02]  /*16940*/  @P2 IMAD.MOV.U32 R12, RZ, RZ, R41 ;  /* 0x000000ffff0c2224 */ /* 0x001fe400078e0029 */
[----:B------:R-:W-:-:S05]  /*16950*/  @P2 IMAD.MOV.U32 R13, RZ, RZ, R55 ;  /* 0x000000ffff0d2224 */ /* 0x000fca00078e0037 */
[----:B------:R4:W2:Y:S02]  /*16960*/  @P2 LDG.E.U8 R54, desc[UR44][R12.64] ;  /* 0x0000002c0c362981 */ /* 0x0008a4000c1e1100 */
[----:B----4-:R-:W-:Y:S02]  /*16970*/  @P2 IMAD.MOV.U32 R12, RZ, RZ, R50 ;  /* 0x000000ffff0c2224 */ /* 0x010fe400078e0032 */
[----:B------:R-:W-:-:S05]  /*16980*/  @P2 IMAD.MOV.U32 R13, RZ, RZ, R53 ;  /* 0x000000ffff0d2224 */ /* 0x000fca00078e0035 */
[----:B------:R0:W4:Y:S01]  /*16990*/  @P2 LDG.E.U8 R52, desc[UR44][R12.64] ;  /* 0x0000002c0c342981 */ /* 0x000122000c1e1100 */
[----:B------:R-:W-:-:S03]  /*169a0*/  PRMT R51, RZ, 0x7610, R51 ;  /* 0x00007610ff337816 */ /* 0x000fc60000000033 */
[----:B---3--:R-:W-:Y:S04]  /*169b0*/  STL [R1+0x1d28], R42 ;  /* 0x001d282a01007387 */ /* 0x008fe80000100800 */
[----:B--2---:R1:W-:Y:S04]  /*169c0*/  STL [R1+0x1d2c], R11 ;  /* 0x001d2c0b01007387 */ /* 0x0043e80000100800 */
[----:B------:R-:W2:Y:S04]  /*169d0*/  LDL R41, [R1+0xc7c] ;  /* 0x000c7c0001297983 */ /* 0x000ea80000100800 */
[----:B-1----:R-:W3:Y:S01]  /*169e0*/  LDL R11, [R1+0xc80] ;  /* 0x000c8000010b7983 */ /* 0x002ee20000100800 */
[----:B0-----:R-:W-:-:S02]  /*169f0*/  @P2 IMAD.MOV.U32 R12, RZ, RZ, R8 ;  /* 0x000000ffff0c2224 */ /* 0x001fc400078e0008 */
[----:B------:R-:W-:-:S05]  /*16a00*/  @P2 IMAD.MOV.U32 R13, RZ, RZ, R49 ;  /* 0x000000ffff0d2224 */ /* 0x000fca00078e0031 */
[----:B------:R2:W3:Y:S01]  /*16a10*/  @P2 LDG.E.U8 R51, desc[UR44][R12.64] ;  /* 0x0000002c0c332981 */ /* 0x0004e2000c1e1100 */
[----:B------:R-:W-:-:S03]  /*16a20*/  PRMT R0, RZ, 0x7610, R0 ;  /* 0x00007610ff007816 */ /* 0x000fc60000000000 */
[----:B------:R0:W-:Y:S04]  /*16a30*/  STL [R1+0x1d90], R54 ;  /* 0x001d903601007387 */ /* 0x0001e80000100800 */
[----:B------:R-:W3:Y:S04]  /*16a40*/  LDL R55, [R1+0xc74] ;  /* 0x000c740001377983 */ /* 0x000ee80000100800 */
[----:B0-----:R-:W3:Y:S04]  /*16a50*/  LDL R54, [R1+0xc78] ;  /* 0x000c780001367983 */ /* 0x001ee80000100800 */
[----:B----4-:R0:W-:Y:S04]  /*16a60*/  STL [R1+0x1d94], R52 ;  /* 0x001d943401007387 */ /* 0x0101e80000100800 */
[----:B------:R-:W4:Y:S04]  /*16a70*/  LDL R42, [R1+0xc6c] ;  /* 0x000c6c00012a7983 */ /* 0x000f280000100800 */
[----:B------:R-:W4:Y:S04]  /*16a80*/  LDL R8, [R1+0xc70] ;  /* 0x000c700001087983 */ /* 0x000f280000100800 */
[----:B------:R-:W4:Y:S04]  /*16a90*/  LDL R53, [R1+0xc64] ;  /* 0x000c640001357983 */ /* 0x000f280000100800 */
[----:B0-----:R-:W4:Y:S01]  /*16aa0*/  LDL R52, [R1+0xc68] ;  /* 0x000c680001347983 */ /* 0x001f220000100800 */
[----:B--2---:R-:W-:-:S02]  /*16ab0*/  @P2 IMAD.MOV.U32 R13, RZ, RZ, R41 ;  /* 0x000000ffff0d2224 */ /* 0x004fc400078e0029 */
[----:B---3--:R-:W-:-:S05]  /*16ac0*/  @P2 IMAD.MOV.U32 R12, RZ, RZ, R11 ;  /* 0x000000ffff0c2224 */ /* 0x008fca00078e000b */
[----:B------:R0:W2:Y:S04]  /*16ad0*/  @P2 LDG.E.U8 R0, desc[UR44][R12.64] ;  /* 0x0000002c0c002981 */ /* 0x0000a8000c1e1100 */
[----:B------:R1:W-:Y:S04]  /*16ae0*/  STL [R1+0x1d98], R51 ;  /* 0x001d983301007387 */ /* 0x0003e80000100800 */
[----:B------:R-:W3:Y:S04]  /*16af0*/  LDL R41, [R1+0xc5c] ;  /* 0x000c5c0001297983 */ /* 0x000ee80000100800 */
[----:B------:R-:W3:Y:S04]  /*16b00*/  LDL R11, [R1+0xc60] ;  /* 0x000c6000010b7983 */ /* 0x000ee80000100800 */
[----:B------:R-:W3:Y:S04]  /*16b10*/  LDL R50, [R1+0xd04] ;  /* 0x000d040001327983 */ /* 0x000ee80000100800 */
[----:B------:R-:W3:Y:S01]  /*16b20*/  LDL R49, [R1+0xd08] ;  /* 0x000d080001317983 */ /* 0x000ee20000100800 */
[----:B------:R-:W-:Y:S01]  /*16b30*/  PRMT R45, RZ, 0x7610, R45 ;  /* 0x00007610ff2d7816 */ /* 0x000fe2000000002d */
[----:B0-----:R-:W-:-:S02]  /*16b40*/  @P2 IMAD.MOV.U32 R13, RZ, RZ, R55 ;  /* 0x000000ffff0d2224 */ /* 0x001fc400078e0037 */
[----:B------:R-:W-:-:S05]  /*16b50*/  @P2 IMAD.MOV.U32 R12, RZ, RZ, R54 ;  /* 0x000000ffff0c2224 */ /* 0x000fca00078e0036 */
[----:B------:R4:W3:Y:S01]  /*16b60*/  @P2 LDG.E.U8 R45, desc[UR44][R12.64] ;  /* 0x0000002c0c2d2981 */ /* 0x0008e2000c1e1100 */
[----:B------:R-:W-:Y:S01]  /*16b70*/  PRMT R46, RZ, 0x7610, R46 ;  /* 0x00007610ff2e7816 */ /* 0x000fe2000000002e */
[----:B----4-:R-:W-:Y:S02]  /*16b80*/  @P2 IMAD.MOV.U32 R12, RZ, RZ, R8 ;  /* 0x000000ffff0c2224 */ /* 0x010fe400078e0008 */
[----:B------:R-:W-:Y:S01]  /*16b90*/  @P2 IMAD.MOV.U32 R13, RZ, RZ, R42 ;  /* 0x000000ffff0d2224 */ /* 0x000fe200078e002a */
[----:B------:R-:W-:-:S04]  /*16ba0*/  PRMT R47, RZ, 0x7610, R47 ;  /* 0x00007610ff2f7816 */ /* 0x000fc8000000002f */
[----:B------:R0:W4:Y:S01]  /*16bb0*/  @P2 LDG.E.U8 R46, desc[UR44][R12.64] ;  /* 0x0000002c0c2e2981 */ /* 0x000122000c1e1100 */
[----:B------:R-:W-:Y:S01]  /*16bc0*/  PRMT R48, RZ, 0x7610, R48 ;  /* 0x00007610ff307816 */ /* 0x000fe20000000030 */
[----:B0-----:R-:W-:Y:S02]  /*16bd0*/  @P2 IMAD.MOV.U32 R12, RZ, RZ, R52 ;  /* 0x000000ffff0c2224 */ /* 0x001fe400078e0034 */
[----:B------:R-:W-:-:S05]  /*16be0*/  @P2 IMAD.MOV.U32 R13, RZ, RZ, R53 ;  /* 0x000000ffff0d2224 */ /* 0x000fca00078e0035 */
[----:B------:R3:W4:Y:S01]  /*16bf0*/  @P2 LDG.E.U8 R47, desc[UR44][R12.64] ;  /* 0x0000002c0c2f2981 */ /* 0x000722000c1e1100 */
[----:B------:R-:W-:-:S03]  /*16c00*/  PRMT R10, RZ, 0x7610, R10 ;  /* 0x00007610ff0a7816 */ /* 0x000fc6000000000a */
[----:B--2---:R0:W-:Y:S04]  /*16c10*/  STL [R1+0x1d9c], R0 ;  /* 0x001d9c0001007387 */ /* 0x0041e80000100800 */
[----:B------:R-:W2:Y:S04]  /*16c20*/  LDL R42, [R1+0xcfc] ;  /* 0x000cfc00012a7983 */ /* 0x000ea80000100800 */
[----:B------:R-:W4:Y:S01]  /*16c30*/  LDL R8, [R1+0xd00] ;  /* 0x000d000001087983 */ /* 0x000f220000100800 */
[----:B---3--:R-:W-:Y:S02]  /*16c40*/  @P2 IMAD.MOV.U32 R12, RZ, RZ, R11 ;  /* 0x000000ffff0c2224 */ /* 0x008fe400078e000b */
[----:B------:R-:W-:Y:S01]  /*16c50*/  @P2 IMAD.MOV.U32 R13, RZ, RZ, R41 ;  /* 0x000000ffff0d2224 */ /* 0x000fe200078e0029 */
[----:B------:R-:W3:Y:S04]  /*16c60*/  LDL R11, [R1+0xcf8] ;  /* 0x000cf800010b7983 */ /* 0x000ee80000100800 */
[----:B------:R-:W3:Y:S04]  /*16c70*/  LDL R41, [R1+0xcf4] ;  /* 0x000cf40001297983 */ /* 0x000ee80000100800 */
[----:B------:R0:W3:Y:S04]  /*16c80*/  @P2 LDG.E.U8 R48, desc[UR44][R12.64] ;  /* 0x0000002c0c302981 */ /* 0x0000e8000c1e1100 */
[----:B-1----:R-:W3:Y:S01]  /*16c90*/  LDL R51, [R1+0xcec] ;  /* 0x000cec0001337983 */ /* 0x002ee20000100800 */
[----:B------:R-:W-:-:S02]  /*16ca0*/  PRMT R9, RZ, 0x7610, R9 ;  /* 0x00007610ff097816 */ /* 0x000fc40000000009 */
[----:B------:R-:W-:Y:S02]  /*16cb0*/  PRMT R7, RZ, 0x7610, R7 ;  /* 0x00007610ff077816 */ /* 0x000fe40000000007 */
[----:B------:R-:W-:Y:S01]  /*16cc0*/  PRMT R6, RZ, 0x7610, R6 ;  /* 0x00007610ff067816 */ /* 0x000fe20000000006 */
[----:B0-----:R-:W3:Y:S01]  /*16cd0*/  LDL R0, [R1+0xce8] ;  /* 0x000ce80001007983 */ /* 0x001ee20000100800 */
[----:B------:R-:W-:Y:S02]  /*16ce0*/  @P0 IMAD.MOV.U32 R12, RZ, RZ, R49 ;  /* 0x000000ffff0c0224 */ /* 0x000fe400078e0031 */
[----:B------:R-:W-:Y:S02]  /*16cf0*/  @P0 IMAD.MOV.U32 R13, RZ, RZ, R50 ;  /* 0x000000ffff0d0224 */ /* 0x000fe400078e0032 */
[----:B------:R-:W3:Y:S04]  /*16d00*/  LDL R50, [R1+0xcf0] ;  /* 0x000cf00001327983 */ /* 0x000ee80000100800 */
[----:B------:R2:W3:Y:S02]  /*16d10*/  @P0 LDG.E.U8 R10, desc[UR44][R12.64] ;  /* 0x0000002c0c0a0981 */ /* 0x0004e4000c1e1100 */
[----:B--2---:R-:W-:-:S02]  /*16d20*/  @P0 IMAD.MOV.U32 R13, RZ, RZ, R42 ;  /* 0x000000ffff0d0224 */ /* 0x004fc400078e002a */
[----:B----4-:R-:W-:-:S05]  /*16d30*/  @P0 IMAD.MOV.U32 R12, RZ, RZ, R8 ;  /* 0x000000ffff0c0224 */ /* 0x010fca00078e0008 */
[----:B------:R3:W2:Y:S02]  /*16d40*/  @P0 LDG.E.U8 R9, desc[UR44][R12.64] ;  /* 0x0000002c0c090981 */ /* 0x0006a4000c1e1100 */
[----:B---3--:R-:W-:Y:S02]  /*16d50*/  @P0 IMAD.MOV.U32 R12, RZ, RZ, R11 ;  /* 0x000000ffff0c0224 */ /* 0x008fe400078e000b */
[----:B------:R-:W-:-:S05]  /*16d60*/  @P0 IMAD.MOV.U32 R13, RZ, RZ, R41 ;  /* 0x000000ffff0d0224 */ /* 0x000fca00078e0029 */
[----:B------:R0:W3:Y:S04]  /*16d70*/  @P0 LDG.E.U8 R7, desc[UR44][R12.64] ;  /* 0x0000002c0c070981 */ /* 0x0000e8000c1e1100 */
[----:B------:R1:W-:Y:S04]  /*16d80*/  STL [R1+0x1d30], R10 ;  /* 0x001d300a01007387 */ /* 0x0003e80000100800 */
[----:B------:R-:W4:Y:S04]  /*16d90*/  LDL R8, [R1+0xce4] ;  /* 0x000ce40001087983 */ /* 0x000f280000100800 */
[----:B------:R-:W4:Y:S01]  /*16da0*/  LDL R42, [R1+0xce0] ;  /* 0x000ce000012a7983 */ /* 0x000f220000100800 */
[----:B0-----:R-:W-:-:S02]  /*16db0*/  @P0 IMAD.MOV.U32 R12, RZ, RZ, R50 ;  /* 0x000000ffff0c0224 */ /* 0x001fc400078e0032 */
[----:B------:R-:W-:-:S05]  /*16dc0*/  @P0 IMAD.MOV.U32 R13, RZ, RZ, R51 ;  /* 0x000000ffff0d0224 */ /* 0x000fca00078e0033 */
[----:B------:R0:W4:Y:S02]  /*16dd0*/  @P0 LDG.E.U8 R6, desc[UR44][R12.64] ;  /* 0x0000002c0c060981 */ /* 0x000124000c1e1100 */
[----:B0-----:R-:W-:Y:S02]  /*16de0*/  @P0 IMAD.MOV.U32 R12, RZ, RZ, R0 ;  /* 0x000000ffff0c0224 */ /* 0x001fe400078e0000 */
[----:B--2---:R0:W-:Y:S04]  /*16df0*/  STL [R1+0x1d34], R9 ;  /* 0x001d340901007387 */ /* 0x0041e80000100800 */
[----:B------:R-:W2:Y:S04]  /*16e00*/  LDL R49, [R1+0xcdc] ;  /* 0x000cdc0001317983 */ /* 0x000ea80000100800 */
[----:B------:R-:W2:Y:S04]  /*16e10*/  LDL R41, [R1+0xcd4] ;  /* 0x000cd40001297983 */ /* 0x000ea80000100800 */
[----:B------:R-:W2:Y:S04]  /*16e20*/  LDL R11, [R1+0xcd8] ;  /* 0x000cd800010b7983 */ /* 0x000ea80000100800 */
[----:B---3--:R3:W-:Y:S04]  /*16e30*/  STL [R1+0x1d38], R7 ;  /* 0x001d380701007387 */ /* 0x0087e80000100800 */
[----:B-1----:R-:W3:Y:S04]  /*16e40*/  LDL R10, [R1+0xccc] ;  /* 0x000ccc00010a7983 */ /* 0x002ee80000100800 */
[----:B0-----:R-:W3:Y:S01]  /*16e50*/  LDL R9, [R1+0xcd0] ;  /* 0x000cd00001097983 */ /* 0x001ee20000100800 */
[----:B----4-:R-:W-:-:S03]  /*16e60*/  @P0 IMAD.MOV.U32 R13, RZ, RZ, R8 ;  /* 0x000000ffff0d0224 */ /* 0x010fc600078e0008 */
[----:B------:R-:W-:Y:S04]  /*16e70*/  STL [R1+0x1d3c], R6 ;  /* 0x001d3c0601007387 */ /* 0x000fe80000100800 */
[----:B------:R-:W4:Y:S04]  /*16e80*/  LDL R8, [R1+0xcc4] ;  /* 0x000cc40001087983 */ /* 0x000f280000100800 */
[----:B------:R-:W4:Y:S01]  /*16e90*/  LDL R0, [R1+0xcc8] ;  /* 0x000cc80001007983 */ /* 0x000f220000100800 */
[----:B------:R-:W-:Y:S02]  /*16ea0*/  ISETP.GT.AND P1, PT, R2, 0x1b, PT ;  /* 0x0000001b0200780c */ /* 0x000fe40003f24270 */
[----:B------:R-:W-:-:S02]  /*16eb0*/  PRMT R5, RZ, 0x7610, R5 ;  /* 0x00007610ff057816 */ /* 0x000fc40000000005 */
[----:B------:R-:W-:-:S04]  /*16ec0*/  PRMT R4, RZ, 0x7610, R4 ;  /* 0x00007610ff047816 */ /* 0x000fc80000000004 */
[----:B------:R0:W4:Y:S01]  /*16ed0*/  @P0 LDG.E.U8 R5, desc[UR44][R12.64] ;  /* 0x0000002c0c050981 */ /* 0x000122000c1e1100 */
[----:B------:R-:W-:Y:S01]  /*16ee0*/  PRMT R44, RZ, 0x7610, R44 ;  /* 0x00007610ff2c7816 */ /* 0x000fe2000000002c */
[----:B0-----:R-:W-:Y:S01]  /*16ef0*/  @P0 IMAD.MOV.U32 R12, RZ, RZ, R42 ;  /* 0x000000ffff0c0224 */ /* 0x001fe200078e002a */
[----:B------:R-:W-:Y:S02]  /*16f00*/  PRMT R43, RZ, 0x7610, R43 ;  /* 0x00007610ff2b7816 */ /* 0x000fe4000000002b */
[----:B------:R-:W-:Y:S01]  /*16f10*/  PRMT R40, RZ, 0x7610, R40 ;  /* 0x00007610ff287816 */ /* 0x000fe20000000028 */
[----:B--2---:R-:W-:-:S05]  /*16f20*/  @P0 IMAD.MOV.U32 R13, RZ, RZ, R49 ;  /* 0x000000ffff0d0224 */ /* 0x004fca00078e0031 */
[----:B------:R0:W2:Y:S02]  /*16f30*/  @P0 LDG.E.U8 R4, desc[UR44][R12.64] ;  /* 0x0000002c0c040981 */ /* 0x0000a4000c1e1100 */
[----:B0-----:R-:W-:Y:S02]  /*16f40*/  @P1 IMAD.MOV.U32 R12, RZ, RZ, R11 ;  /* 0x000000ffff0c1224 */ /* 0x001fe400078e000b */
[----:B------:R-:W-:-:S05]  /*16f50*/  @P1 IMAD.MOV.U32 R13, RZ, RZ, R41 ;  /* 0x000000ffff0d1224 */ /* 0x000fca00078e0029 */
[----:B------:R3:W2:Y:S02]  /*16f60*/  @P1 LDG.E.U8 R44, desc[UR44][R12.64] ;  /* 0x0000002c0c2c1981 */ /* 0x0006a4000c1e1100 */
[----:B---3--:R-:W-:Y:S02]  /*16f70*/  @P1 IMAD.MOV.U32 R12, RZ, RZ, R9 ;  /* 0x000000ffff0c1224 */ /* 0x008fe400078e0009 */
[----:B------:R-:W-:-:S05]  /*16f80*/  @P1 IMAD.MOV.U32 R13, RZ, RZ, R10 ;  /* 0x000000ffff0d1224 */ /* 0x000fca00078e000a */
[----:B------:R4:W3:Y:S02]  /*16f90*/  @P1 LDG.E.U8 R43, desc[UR44][R12.64] ;  /* 0x0000002c0c2b1981 */ /* 0x0008e4000c1e1100 */
[----:B----4-:R-:W-:Y:S02]  /*16fa0*/  @P1 IMAD.MOV.U32 R12, RZ, RZ, R0 ;  /* 0x000000ffff0c1224 */ /* 0x010fe400078e0000 */
[----:B------:R-:W-:-:S05]  /*16fb0*/  @P1 IMAD.MOV.U32 R13, RZ, RZ, R8 ;  /* 0x000000ffff0d1224 */ /* 0x000fca00078e0008 */
[----:B------:R-:W4:Y:S04]  /*16fc0*/  @P1 LDG.E.U8 R40, desc[UR44][R12.64] ;  /* 0x0000002c0c281981 */ /* 0x000f28000c1e1100 */
[----:B------:R0:W-:Y:S04]  /*16fd0*/  STL [R1+0x1d40], R5 ;  /* 0x001d400501007387 */ /* 0x0001e80000100800 */
[----:B------:R-:W4:Y:S04]  /*16fe0*/  LDL R42, [R1+0xc54] ;  /* 0x000c5400012a7983 */ /* 0x000f280000100800 */
[----:B------:R-:W4:Y:S04]  /*16ff0*/  LDL R7, [R1+0xc58] ;  /* 0x000c580001077983 */ /* 0x000f280000100800 */
[----:B--2---:R-:W-:Y:S04]  /*17000*/  STL [R1+0x1d44], R4 ;  /* 0x001d440401007387 */ /* 0x004fe80000100800 */
[----:B------:R-:W2:Y:S04]  /*17010*/  LDL R11, [R1+0xc4c] ;  /* 0x000c4c00010b7983 */ /* 0x000ea80000100800 */
[----:B0-----:R-:W2:Y:S04]  /*17020*/  LDL R5, [R1+0xc50] ;  /* 0x000c500001057983 */ /* 0x001ea80000100800 */
[----:B------:R-:W-:Y:S04]  /*17030*/  STL [R1+0x1d48], R44 ;  /* 0x001d482c01007387 */ /* 0x000fe80000100800 */
[----:B------:R-:W2:Y:S04]  /*17040*/  LDL R41, [R1+0xc44] ;  /* 0x000c440001297983 */ /* 0x000ea80000100800 */
[----:B------:R-:W2:Y:S04]  /*17050*/  LDL R9, [R1+0xc48] ;  /* 0x000c480001097983 */ /* 0x000ea80000100800 */
[----:B------:R-:W2:Y:S04]  /*17060*/  LDL R10, [R1+0xc3c] ;  /* 0x000c3c00010a7983 */ /* 0x000ea80000100800 */
[----:B------:R-:W2:Y:S04]  /*17070*/  LDL R6, [R1+0xc40] ;  /* 0x000c400001067983 */ /* 0x000ea80000100800 */
[----:B---3--:R-:W-:Y:S04]  /*17080*/  STL [R1+0x1d4c], R43 ;  /* 0x001d4c2b01007387 */ /* 0x008fe80000100800 */
[----:B------:R-:W3:Y:S04]  /*17090*/  LDL R8, [R1+0xc34] ;  /* 0x000c340001087983 */ /* 0x000ee80000100800 */
[----:B------:R-:W3:Y:S04]  /*170a0*/  LDL R0, [R1+0xc38] ;  /* 0x000c380001007983 */ /* 0x000ee80000100800 */
[----:B----4-:R0:W-:Y:S04]  /*170b0*/  STL [R1+0x1d50], R40 ;  /* 0x001d502801007387 */ /* 0x0101e80000100800 */
[----:B0-----:R-:W4:Y:S01]  /*170c0*/  LDL R40, [R1+0xc2c] ;  /* 0x000c2c0001287983 */ /* 0x001f220000100800 */
[----:B------:R-:W-:-:S02]  /*170d0*/  ISETP.GT.AND P2, PT, R2, 0x1d, PT ;  /* 0x0000001d0200780c */ /* 0x000fc40003f44270 */
[----:B------:R-:W-:Y:S02]  /*170e0*/  PRMT R4, RZ, 0x7610, R4 ;  /* 0x00007610ff047816 */ /* 0x000fe40000000004 */
[----:B------:R-:W-:-:S09]  /*170f0*/  PRMT R61, RZ, 0x7610, R61 ;  /* 0x00007610ff3d7816 */ /* 0x000fd2000000003d */
[----:B------:R-:W-:Y:S02]  /*17100*/  @P2 IMAD.MOV.U32 R12, RZ, RZ, R7 ;  /* 0x000000ffff0c2224 */ /* 0x000fe400078e0007 */
[----:B------:R-:W-:Y:S01]  /*17110*/  @P2 IMAD.MOV.U32 R13, RZ, RZ, R42 ;  /* 0x000000ffff0d2224 */ /* 0x000fe200078e002a */
[----:B------:R-:W4:Y:S04]  /*17120*/  LDL R7, [R1+0xc30] ;  /* 0x000c300001077983 */ /* 0x000f280000100800 */
[----:B------:R2:W4:Y:S01]  /*17130*/  @P2 LDG.E.U8 R4, desc[UR44][R12.64] ;  /* 0x0000002c0c042981 */ /* 0x000522000c1e1100 */
[----:B------:R-:W-:Y:S02]  /*17140*/  PRMT R39, RZ, 0x7610, R39 ;  /* 0x00007610ff277816 */ /* 0x000fe40000000027 */
[----:B------:R-:W-:-:S02]  /*17150*/  PRMT R38, RZ, 0x7610, R38 ;  /* 0x00007610ff267816 */ /* 0x000fc40000000026 */
[----:B------:R-:W-:Y:S01]  /*17160*/  PRMT R37, RZ, 0x7610, R37 ;  /* 0x00007610ff257816 */ /* 0x000fe20000000025 */
[----:B--2---:R-:W-:Y:S02]  /*17170*/  @P2 IMAD.MOV.U32 R13, RZ, RZ, R11 ;  /* 0x000000ffff0d2224 */ /* 0x004fe400078e000b */
[----:B------:R-:W-:Y:S01]  /*17180*/  @P2 IMAD.MOV.U32 R12, RZ, RZ, R5 ;  /* 0x000000ffff0c2224 */ /* 0x000fe200078e0005 */
[----:B------:R-:W2:Y:S04]  /*17190*/  LDL R11, [R1+0xc24] ;  /* 0x000c2400010b7983 */ /* 0x000ea80000100800 */
[----:B------:R-:W2:Y:S04]  /*171a0*/  LDL R5, [R1+0xc28] ;  /* 0x000c280001057983 */ /* 0x000ea80000100800 */
[----:B------:R0:W2:Y:S02]  /*171b0*/  @P2 LDG.E.U8 R61, desc[UR44][R12.64] ;  /* 0x0000002c0c3d2981 */ /* 0x0000a4000c1e1100 */
[----:B0-----:R-:W-:-:S02]  /*171c0*/  @P2 IMAD.MOV.U32 R13, RZ, RZ, R41 ;  /* 0x000000ffff0d2224 */ /* 0x001fc400078e0029 */
[----:B------:R-:W-:Y:S01]  /*171d0*/  @P2 IMAD.MOV.U32 R12, RZ, RZ, R9 ;  /* 0x000000ffff0c2224 */ /* 0x000fe200078e0009 */
[----:B------:R-:W-:Y:S01]  /*171e0*/  PRMT R36, RZ, 0x7610, R36 ;  /* 0x00007610ff247816 */ /* 0x000fe20000000024 */
[----:B------:R-:W2:Y:S04]  /*171f0*/  LDL R9, [R1+0xc20] ;  /* 0x000c200001097983 */ /* 0x000ea80000100800 */
[----:B------:R0:W2:Y:S01]  /*17200*/  @P2 LDG.E.U8 R39, desc[UR44][R12.64] ;  /* 0x0000002c0c272981 */ /* 0x0000a2000c1e1100 */
[----:B------:R-:W-:Y:S02]  /*17210*/  PRMT R35, RZ, 0x7610, R35 ;  /* 0x00007610ff237816 */ /* 0x000fe40000000023 */
[----:B------:R-:W-:Y:S02]  /*17220*/  PRMT R34, RZ, 0x7610, R34 ;  /* 0x00007610ff227816 */ /* 0x000fe40000000022 */
[----:B------:R-:W-:-:S02]  /*17230*/  PRMT R33, RZ, 0x7610, R33 ;  /* 0x00007610ff217816 */ /* 0x000fc40000000021 */
[----:B------:R-:W-:Y:S01]  /*17240*/  PRMT R32, RZ, 0x7610, R32 ;  /* 0x00007610ff207816 */ /* 0x000fe20000000020 */
[----:B------:R-:W2:Y:S01]  /*17250*/  LDL R41, [R1+0xc14] ;  /* 0x000c140001297983 */ /* 0x000ea20000100800 */
[----:B0-----:R-:W-:Y:S02]  /*17260*/  @P2 IMAD.MOV.U32 R12, RZ, RZ, R6 ;  /* 0x000000ffff0c2224 */ /* 0x001fe400078e0006 */
[----:B------:R-:W-:Y:S01]  /*17270*/  @P2 IMAD.MOV.U32 R13, RZ, RZ, R10 ;  /* 0x000000ffff0d2224 */ /* 0x000fe200078e000a */
[----:B------:R-:W2:Y:S04]  /*17280*/  LDL R6, [R1+0xcc0] ;  /* 0x000cc00001067983 */ /* 0x000ea80000100800 */
[----:B------:R-:W2:Y:S04]  /*17290*/  LDL R10, [R1+0xc1c] ;  /* 0x000c1c00010a7983 */ /* 0x000ea80000100800 */
[----:B------:R3:W2:Y:S02]  /*172a0*/  @P2 LDG.E.U8 R38, desc[UR44][R12.64] ;  /* 0x0000002c0c262981 */ /* 0x0006a4000c1e1100 */
[----:B---3--:R-:W-:-:S02]  /*172b0*/  @P2 IMAD.MOV.U32 R12, RZ, RZ, R0 ;  /* 0x000000ffff0c2224 */ /* 0x008fc400078e0000 */
[----:B------:R-:W-:Y:S01]  /*172c0*/  @P2 IMAD.MOV.U32 R13, RZ, RZ, R8 ;  /* 0x000000ffff0d2224 */ /* 0x000fe200078e0008 */
[----:B------:R-:W3:Y:S04]  /*172d0*/  LDL R0, [R1+0xcb8] ;  /* 0x000cb80001007983 */ /* 0x000ee80000100800 */
[----:B------:R-:W3:Y:S04]  /*172e0*/  LDL R8, [R1+0xcbc] ;  /* 0x000cbc0001087983 */ /* 0x000ee80000100800 */
[----:B------:R4:W3:Y:S02]  /*172f0*/  @P2 LDG.E.U8 R37, desc[UR44][R12.64] ;  /* 0x0000002c0c252981 */ /* 0x0008e4000c1e1100 */
[----:B----4-:R-:W-:-:S02]  /*17300*/  @P2 IMAD.MOV.U32 R13, RZ, RZ, R40 ;  /* 0x000000ffff0d2224 */ /* 0x010fc400078e0028 */
[----:B------:R-:W4:Y:S01]  /*17310*/  LDL R40, [R1+0xcb4] ;  /* 0x000cb40001287983 */ /* 0x000f220000100800 */
[----:B------:R-:W-:-:S03]  /*17320*/  @P2 IMAD.MOV.U32 R12, RZ, RZ, R7 ;  /* 0x000000ffff0c2224 */ /* 0x000fc600078e0007 */
[----:B------:R-:W4:Y:S04]  /*17330*/  LDL R7, [R1+0xc18] ;  /* 0x000c180001077983 */ /* 0x000f280000100800 */
[----:B------:R2:W4:Y:S02]  /*17340*/  @P2 LDG.E.U8 R36, desc[UR44][R12.64] ;  /* 0x0000002c0c242981 */ /* 0x000524000c1e1100 */
[----:B--2---:R-:W-:Y:S02]  /*17350*/  @P2 IMAD.MOV.U32 R13, RZ, RZ, R11 ;  /* 0x000000ffff0d2224 */ /* 0x004fe400078e000b */
[----:B------:R-:W-:Y:S01]  /*17360*/  @P2 IMAD.MOV.U32 R12, RZ, RZ, R5 ;  /* 0x000000ffff0c2224 */ /* 0x000fe200078e0005 */
[----:B------:R-:W2:Y:S04]  /*17370*/  LDL R11, [R1+0xc0c] ;  /* 0x000c0c00010b7983 */ /* 0x000ea80000100800 */
[----:B------:R-:W2:Y:S04]  /*17380*/  LDL R5, [R1+0xc10] ;  /* 0x000c100001057983 */ /* 0x000ea80000100800 */
[----:B------:R0:W2:Y:S02]  /*17390*/  @P2 LDG.E.U8 R35, desc[UR44][R12.64] ;  /* 0x0000002c0c232981 */ /* 0x0000a4000c1e1100 */
[----:B0-----:R-:W-:-:S02]  /*173a0*/  @P2 IMAD.MOV.U32 R12, RZ, RZ, R9 ;  /* 0x000000ffff0c2224 */ /* 0x001fc400078e0009 */
[----:B------:R-:W2:Y:S01]  /*173b0*/  LDL R9, [R1+0xc08] ;  /* 0x000c080001097983 */ /* 0x000ea20000100800 */
[----:B------:R-:W-:-:S03]  /*173c0*/  @P2 IMAD.MOV.U32 R13, RZ, RZ, R10 ;  /* 0x000000ffff0d2224 */ /* 0x000fc600078e000a */
[----:B------:R-:W2:Y:S04]  /*173d0*/  LDL R10, [R1+0xc04] ;  /* 0x000c0400010a7983 */ /* 0x000ea80000100800 */
[----:B------:R0:W2:Y:S02]  /*173e0*/  @P2 LDG.E.U8 R34, desc[UR44][R12.64] ;  /* 0x0000002c0c222981 */ /* 0x0000a4000c1e1100 */
[----:B0-----:R-:W-:Y:S02]  /*173f0*/  @P1 IMAD.MOV.U32 R12, RZ, RZ, R6 ;  /* 0x000000ffff0c1224 */ /* 0x001fe400078e0006 */
[----:B---3--:R-:W-:Y:S01]  /*17400*/  @P1 IMAD.MOV.U32 R13, RZ, RZ, R8 ;  /* 0x000000ffff0d1224 */ /* 0x008fe200078e0008 */
[----:B------:R-:W-:Y:S01]  /*17410*/  ISETP.GT.AND P0, PT, R2, 0x1e, PT ;  /* 0x0000001e0200780c */ /* 0x000fe20003f04270 */
[----:B------:R-:W3:Y:S04]  /*17420*/  LDL R8, [R1+0xbfc] ;  /* 0x000bfc0001087983 */ /* 0x000ee80000100800 */
[----:B------:R0:W3:Y:S04]  /*17430*/  @P1 LDG.E.U8 R33, desc[UR44][R12.64] ;  /* 0x0000002c0c211981 */ /* 0x0000e8000c1e1100 */
[----:B------:R-:W3:Y:S01]  /*17440*/  LDL R6, [R1+0xc00] ;  /* 0x000c000001067983 */ /* 0x000ee20000100800 */
[----:B0-----:R-:W-:-:S02]  /*17450*/  @P1 IMAD.MOV.U32 R12, RZ, RZ, R0 ;  /* 0x000000ffff0c1224 */ /* 0x001fc400078e0000 */
[----:B----4-:R-:W-:-:S05]  /*17460*/  @P1 IMAD.MOV.U32 R13, RZ, RZ, R40 ;  /* 0x000000ffff0d1224 */ /* 0x010fca00078e0028 */
[----:B------:R0:W4:Y:S01]  /*17470*/  @P1 LDG.E.U8 R32, desc[UR44][R12.64] ;  /* 0x0000002c0c201981 */ /* 0x000122000c1e1100 */
[----:B------:R-:W-:Y:S01]  /*17480*/  PRMT R31, RZ, 0x7610, R31 ;  /* 0x00007610ff1f7816 */ /* 0x000fe2000000001f */
[----:B0-----:R-:W-:Y:S02]  /*17490*/  @P0 IMAD.MOV.U32 R12, RZ, RZ, R7 ;  /* 0x000000ffff0c0224 */ /* 0x001fe400078e0007 */
[----:B------:R-:W-:-:S05]  /*174a0*/  @P0 IMAD.MOV.U32 R13, RZ, RZ, R41 ;  /* 0x000000ffff0d0224 */ /* 0x000fca00078e0029 */
[----:B------:R2:W4:Y:S02]  /*174b0*/  @P0 LDG.E.U8 R31, desc[UR44][R12.64] ;  /* 0x0000002c0c1f0981 */ /* 0x000524000c1e1100 */
[----:B--2---:R-:W-:Y:S02]  /*174c0*/  @P0 IMAD.MOV.U32 R12, RZ, RZ, R5 ;  /* 0x000000ffff0c0224 */ /* 0x004fe400078e0005 */
[----:B---3--:R0:W-:Y:S04]  /*174d0*/  STL [R1+0x1d54], R33 ;  /* 0x001d542101007387 */ /* 0x0081e80000100800 */
[----:B------:R-:W2:Y:S04]  /*174e0*/  LDL R40, [R1+0xbf4] ;  /* 0x000bf40001287983 */ /* 0x000ea80000100800 */
[----:B------:R-:W3:Y:S04]  /*174f0*/  LDL R0, [R1+0xbf0] ;  /* 0x000bf00001007983 */ /* 0x000ee80000100800 */
[----:B0-----:R-:W3:Y:S04]  /*17500*/  LDL R33, [R1+0xbf8] ;  /* 0x000bf80001217983 */ /* 0x001ee80000100800 */
[----:B----4-:R0:W-:Y:S04]  /*17510*/  STL [R1+0x1d58], R32 ;  /* 0x001d582001007387 */ /* 0x0101e80000100800 */
[----:B------:R-:W4:Y:S04]  /*17520*/  LDL R7, [R1+0xbec] ;  /* 0x000bec0001077983 */ /* 0x000f280000100800 */
[----:B------:R-:W4:Y:S01]  /*17530*/  LDL R5, [R1+0xbe8] ;  /* 0x000be80001057983 */ /* 0x000f220000100800 */
[----:B------:R-:W-:Y:S01]  /*17540*/  PRMT R30, RZ, 0x7610, R30 ;  /* 0x00007610ff1e7816 */ /* 0x000fe2000000001e */
[----:B------:R-:W-:Y:S01]  /*17550*/  @P0 IMAD.MOV.U32 R13, RZ, RZ, R11 ;  /* 0x000000ffff0d0224 */ /* 0x000fe200078e000b */
[----:B------:R-:W-:Y:S01]  /*17560*/  PRMT R29, RZ, 0x7610, R29 ;  /* 0x00007610ff1d7816 */ /* 0x000fe2000000001d */
[----:B------:R-:W4:Y:S04]  /*17570*/  LDL R11, [R1+0xbe4] ;  /* 0x000be400010b7983 */ /* 0x000f280000100800 */
[----:B------:R1:W4:Y:S01]  /*17580*/  @P0 LDG.E.U8 R30, desc[UR44][R12.64] ;  /* 0x0000002c0c1e0981 */ /* 0x000322000c1e1100 */
[----:B------:R-:W-:-:S02]  /*17590*/  PRMT R28, RZ, 0x7610, R28 ;  /* 0x00007610ff1c7816 */ /* 0x000fc4000000001c */
[----:B------:R-:W-:Y:S02]  /*175a0*/  PRMT R27, RZ, 0x7610, R27 ;  /* 0x00007610ff1b7816 */ /* 0x000fe4000000001b */
[----:B------:R-:W-:Y:S01]  /*175b0*/  PRMT R26, RZ, 0x7610, R26 ;  /* 0x00007610ff1a7816 */ /* 0x000fe2000000001a */
[----:B------:R-:W4:Y:S04]  /*175c0*/  LDL R42, [R1+0xca4] ;  /* 0x000ca400012a7983 */ /* 0x000f280000100800 */
[----:B------:R-:W4:Y:S04]  /*175d0*/  LDL R41, [R1+0xbd4] ;  /* 0x000bd40001297983 */ /* 0x000f280000100800 */
[----:B0-----:R-:W4:Y:S01]  /*175e0*/  LDL R32, [R1+0xbd0] ;  /* 0x000bd00001207983 */ /* 0x001f220000100800 */
[----:B-1----:R-:W-:-:S02]  /*175f0*/  @P0 IMAD.MOV.U32 R12, RZ, RZ, R9 ;  /* 0x000000ffff0c0224 */ /* 0x002fc400078e0009 */
[----:B------:R-:W-:Y:S01]  /*17600*/  @P0 IMAD.MOV.U32 R13, RZ, RZ, R10 ;  /* 0x000000ffff0d0224 */ /* 0x000fe200078e000a */
[----:B------:R-:W4:Y:S04]  /*17610*/  LDL R9, [R1+0xbe0] ;  /* 0x000be00001097983 */ /* 0x000f280000100800 */
[----:B------:R-:W4:Y:S04]  /*17620*/  LDL R10, [R1+0xbdc] ;  /* 0x000bdc00010a7983 */ /* 0x000f280000100800 */
[----:B------:R0:W4:Y:S02]  /*17630*/  @P0 LDG.E.U8 R29, desc[UR44][R12.64] ;  /* 0x0000002c0c1d0981 */ /* 0x000124000c1e1100 */
[----:B0-----:R-:W-:-:S02]  /*17640*/  @P0 IMAD.MOV.U32 R12, RZ, RZ, R6 ;  /* 0x000000ffff0c0224 */ /* 0x001fc400078e0006 */
[----:B------:R-:W-:Y:S01]  /*17650*/  @P0 IMAD.MOV.U32 R13, RZ, RZ, R8 ;  /* 0x000000ffff0d0224 */ /* 0x000fe200078e0008 */
[----:B------:R-:W4:Y:S04]  /*17660*/  LDL R6, [R1+0xcb0] ;  /* 0x000cb00001067983 */ /* 0x000f280000100800 */
[----:B------:R-:W4:Y:S04]  /*17670*/  LDL R8, [R1+0xcac] ;  /* 0x000cac0001087983 */ /* 0x000f280000100800 */
[----:B------:R2:W4:Y:S02]  /*17680*/  @P0 LDG.E.U8 R28, desc[UR44][R12.64] ;  /* 0x0000002c0c1c0981 */ /* 0x000524000c1e1100 */
[----:B--2---:R-:W-:-:S02]  /*17690*/  @P0 IMAD.MOV.U32 R13, RZ, RZ, R40 ;  /* 0x000000ffff0d0224 */ /* 0x004fc400078e0028 */
[----:B------:R-:W2:Y:S01]  /*176a0*/  LDL R40, [R1+0xbd8] ;  /* 0x000bd80001287983 */ /* 0x000ea20000100800 */
[----:B---3--:R-:W-:-:S03]  /*176b0*/  @P0 IMAD.MOV.U32 R12, RZ, RZ, R33 ;  /* 0x000000ffff0c0224 */ /* 0x008fc600078e0021 */
[----:B------:R-:W3:Y:S04]  /*176c0*/  LDL R33, [R1+0xbcc] ;  /* 0x000bcc0001217983 */ /* 0x000ee80000100800 */
[----:B------:R0:W2:Y:S02]  /*176d0*/  @P0 LDG.E.U8 R27, desc[UR44][R12.64] ;  /* 0x0000002c0c1b0981 */ /* 0x0000a4000c1e1100 */
[----:B0-----:R-:W-:Y:S02]  /*176e0*/  @P0 IMAD.MOV.U32 R12, RZ, RZ, R0 ;  /* 0x000000ffff0c0224 */ /* 0x001fe400078e0000 */
[----:B----4-:R-:W-:Y:S01]  /*176f0*/  @P0 IMAD.MOV.U32 R13, RZ, RZ, R7 ;  /* 0x000000ffff0d0224 */ /* 0x010fe200078e0007 */
[----:B------:R-:W4:Y:S04]  /*17700*/  LDL R0, [R1+0xca0] ;  /* 0x000ca00001007983 */ /* 0x000f280000100800 */
[----:B------:R-:W2:Y:S04]  /*17710*/  LDL R7, [R1+0xca8] ;  /* 0x000ca80001077983 */ /* 0x000ea80000100800 */
[----:B------:R0:W3:Y:S02]  /*17720*/  @P0 LDG.E.U8 R26, desc[UR44][R12.64] ;  /* 0x0000002c0c1a0981 */ /* 0x0000e4000c1e1100 */
[----:B0-----:R-:W-:-:S02]  /*17730*/  @P0 IMAD.MOV.U32 R12, RZ, RZ, R5 ;  /* 0x000000ffff0c0224 */ /* 0x001fc400078e0005 */
[----:B------:R-:W3:Y:S01]  /*17740*/  LDL R5, [R1+0xc9c] ;  /* 0x000c9c0001057983 */ /* 0x000ee20000100800 */
[----:B------:R-:W-:Y:S01]  /*17750*/  PRMT R25, RZ, 0x7610, R25 ;  /* 0x00007610ff197816 */ /* 0x000fe20000000019 */
[----:B------:R-:W-:Y:S01]  /*17760*/  @P0 IMAD.MOV.U32 R13, RZ, RZ, R11 ;  /* 0x000000ffff0d0224 */ /* 0x000fe200078e000b */
[----:B------:R-:W-:Y:S01]  /*17770*/  PRMT R24, RZ, 0x7610, R24 ;  /* 0x00007610ff187816 */ /* 0x000fe20000000018 */
[----:B------:R-:W4:Y:S04]  /*17780*/  LDL R11, [R1+0xbc4] ;  /* 0x000bc400010b7983 */ /* 0x000f280000100800 */
[----:B------:R0:W4:Y:S01]  /*17790*/  @P0 LDG.E.U8 R25, desc[UR44][R12.64] ;  /* 0x0000002c0c190981 */ /* 0x000122000c1e1100 */
[----:B------:R-:W-:Y:S01]  /*177a0*/  PRMT R23, RZ, 0x7610, R23 ;  /* 0x00007610ff177816 */ /* 0x000fe20000000017 */
[----:B0-----:R-:W-:-:S02]  /*177b0*/  @P0 IMAD.MOV.U32 R12, RZ, RZ, R9 ;  /* 0x000000ffff0c0224 */ /* 0x001fc400078e0009 */
[----:B------:R-:W-:Y:S01]  /*177c0*/  @P0 IMAD.MOV.U32 R13, RZ, RZ, R10 ;  /* 0x000000ffff0d0224 */ /* 0x000fe200078e000a */
[----:B------:R-:W4:Y:S04]  /*177d0*/  LDL R9, [R1+0xbbc] ;  /* 0x000bbc0001097983 */ /* 0x000f280000100800 */
[----:B------:R-:W4:Y:S04]  /*177e0*/  LDL R10, [R1+0xbc8] ;  /* 0x000bc800010a7983 */ /* 0x000f280000100800 */
[----:B------:R0:W4:Y:S01]  /*177f0*/  @P0 LDG.E.U8 R24, desc[UR44][R12.64] ;  /* 0x0000002c0c180981 */ /* 0x000122000c1e1100 */
[----:B------:R-:W-:Y:S01]  /*17800*/  PRMT R22, RZ, 0x7610, R22 ;  /* 0x00007610ff167816 */ /* 0x000fe20000000016 */
[----:B0-----:R-:W-:-:S02]  /*17810*/  @P1 IMAD.MOV.U32 R12, RZ, RZ, R6 ;  /* 0x000000ffff0c1224 */ /* 0x001fc400078e0006 */
[----:B------:R-:W-:Y:S01]  /*17820*/  @P1 IMAD.MOV.U32 R13, RZ, RZ, R8 ;  /* 0x000000ffff0d1224 */ /* 0x000fe200078e0008 */
[----:B------:R-:W4:Y:S04]  /*17830*/  LDL R6, [R1+0xbb8] ;  /* 0x000bb80001067983 */ /* 0x000f280000100800 */
[----:B------:R-:W4:Y:S04]  /*17840*/  LDL R8, [R1+0xbc0] ;  /* 0x000bc00001087983 */ /* 0x000f280000100800 */
[----:B------:R0:W4:Y:S02]  /*17850*/  @P1 LDG.E.U8 R23, desc[UR44][R12.64] ;  /* 0x0000002c0c171981 */ /* 0x000124000c1e1100 */
[----:B0-----:R-:W-:-:S02]  /*17860*/  @P1 IMAD.MOV.U32 R13, RZ, RZ, R42 ;  /* 0x000000ffff0d1224 */ /* 0x001fc400078e002a */
[----:B--2---:R-:W-:Y:S02]  /*17870*/  @P1 IMAD.MOV.U32 R12, RZ, RZ, R7 ;  /* 0x000000ffff0c1224 */ /* 0x004fe400078e0007 */
[----:B------:R-:W2:Y:S04]  /*17880*/  LDL R7, [R1+0xbb4] ;  /* 0x000bb40001077983 */ /* 0x000ea80000100800 */
[----:B------:R3:W2:Y:S02]  /*17890*/  @P1 LDG.E.U8 R22, desc[UR44][R12.64] ;  /* 0x0000002c0c161981 */ /* 0x0006a4000c1e1100 */
[----:B---3--:R-:W-:Y:S02]  /*178a0*/  @P1 IMAD.MOV.U32 R13, RZ, RZ, R5 ;  /* 0x000000ffff0d1224 */ /* 0x008fe400078e0005 */
[----:B------:R-:W3:Y:S01]  /*178b0*/  LDL R5, [R1+0xbac] ;  /* 0x000bac0001057983 */ /* 0x000ee20000100800 */
[----:B----4-:R-:W-:-:S03]  /*178c0*/  @P1 IMAD.MOV.U32 R12, RZ, RZ, R0 ;  /* 0x000000ffff0c1224 */ /* 0x010fc600078e0000 */
[----:B------:R-:W4:Y:S01]  /*178d0*/  LDL R0, [R1+0xbb0] ;  /* 0x000bb00001007983 */ /* 0x000f220000100800 */
[----:B------:R-:W-:Y:S02]  /*178e0*/  ISETP.GT.AND P0, PT, R2, 0x1f, PT ;  /* 0x0000001f0200780c */ /* 0x000fe40003f04270 */
[----:B------:R-:W-:Y:S02]  /*178f0*/  PRMT R21, RZ, 0x7610, R21 ;  /* 0x00007610ff157816 */ /* 0x000fe40000000015 */
[----:B------:R-:W-:-:S04]  /*17900*/  PRMT R20, RZ, 0x7610, R20 ;  /* 0x00007610ff147816 */ /* 0x000fc80000000014 */
[----:B------:R0:W4:Y:S05]  /*17910*/  @P1 LDG.E.U8 R21, desc[UR44][R12.64] ;  /* 0x0000002c0c151981 */ /* 0x00012a000c1e1100 */
[----:B0-----:R-:W-:Y:S02]  /*17920*/  @P0 IMAD.MOV.U32 R12, RZ, RZ, R40 ;  /* 0x000000ffff0c0224 */ /* 0x001fe400078e0028 */
[----:B------:R-:W-:Y:S01]  /*17930*/  @P0 IMAD.MOV.U32 R13, RZ, RZ, R41 ;  /* 0x000000ffff0d0224 */ /* 0x000fe200078e0029 */
[----:B------:R-:W4:Y:S04]  /*17940*/  LDL R40, [R1+0xba8] ;  /* 0x000ba80001287983 */ /* 0x000f280000100800 */
[----:B------:R-:W4:Y:S04]  /*17950*/  LDL R41, [R1+0xba4] ;  /* 0x000ba40001297983 */ /* 0x000f280000100800 */
[----:B------:R0:W4:Y:S04]  /*17960*/  @P0 LDG.E.U8 R20, desc[UR44][R12.64] ;  /* 0x0000002c0c140981 */ /* 0x000128000c1e1100 */
[----:B------:R-:W4:Y:S01]  /*17970*/  LDL.LU R57, [R1+0xb2c] ;  /* 0x000b2c0001397983 */ /* 0x000f220000300800 */
[----:B------:R-:W-:Y:S01]  /*17980*/  PRMT R19, RZ, 0x7610, R19 ;  /* 0x00007610ff137816 */ /* 0x000fe20000000013 */
[----:B0-----:R-:W-:-:S02]  /*17990*/  @P0 IMAD.MOV.U32 R12, RZ, RZ, R32 ;  /* 0x000000ffff0c0224 */ /* 0x001fc400078e0020 */
[----:B------:R-:W-:Y:S01]  /*179a0*/  @P0 IMAD.MOV.U32 R13, RZ, RZ, R33 ;  /* 0x000000ffff0d0224 */ /* 0x000fe200078e0021 */
[----:B------:R-:W4:Y:S04]  /*179b0*/  LDL R32, [R1+0xba0] ;  /* 0x000ba00001207983 */ /* 0x000f280000100800 */
[----:B------:R-:W4:Y:S04]  /*179c0*/  LDL R33, [R1+0xb9c] ;  /* 0x000b9c0001217983 */ /* 0x000f280000100800 */
[----:B------:R0:W4:Y:S01]  /*179d0*/  @P0 LDG.E.U8 R19, desc[UR44][R12.64] ;  /* 0x0000002c0c130981 */ /* 0x000122000c1e1100 */
[----:B------:R-:W-:-:S02]  /*179e0*/  PRMT R18, RZ, 0x7610, R18 ;  /* 0x00007610ff127816 */ /* 0x000fc40000000012 */
[----:B------:R-:W-:Y:S02]  /*179f0*/  PRMT R17, RZ, 0x7610, R17 ;  /* 0x00007610ff117816 */ /* 0x000fe40000000011 */
[----:B------:R-:W-:Y:S01]  /*17a00*/  PRMT R16, RZ, 0x7610, R16 ;  /* 0x00007610ff107816 */ /* 0x000fe20000000010 */
[----:B------:R-:W4:Y:S01]  /*17a10*/  LDL.LU R44, [R1+0xb28] ;  /* 0x000b2800012c7983 */ /* 0x000f220000300800 */
[----:B0-----:R-:W-:Y:S02]  /*17a20*/  @P0 IMAD.MOV.U32 R12, RZ, RZ, R10 ;  /* 0x000000ffff0c0224 */ /* 0x001fe400078e000a */
[----:B------:R-:W-:-:S05]  /*17a30*/  @P0 IMAD.MOV.U32 R13, RZ, RZ, R11 ;  /* 0x000000ffff0d0224 */ /* 0x000fca00078e000b */
[----:B------:R0:W4:Y:S02]  /*17a40*/  @P0 LDG.E.U8 R18, desc[UR44][R12.64] ;  /* 0x0000002c0c120981 */ /* 0x000124000c1e1100 */
[----:B0-----:R-:W-:Y:S02]  /*17a50*/  @P0 IMAD.MOV.U32 R12, RZ, RZ, R8 ;  /* 0x000000ffff0c0224 */ /* 0x001fe400078e0008 */
[----:B------:R-:W-:-:S05]  /*17a60*/  @P0 IMAD.MOV.U32 R13, RZ, RZ, R9 ;  /* 0x000000ffff0d0224 */ /* 0x000fca00078e0009 */
[----:B------:R0:W4:Y:S02]  /*17a70*/  @P0 LDG.E.U8 R17, desc[UR44][R12.64] ;  /* 0x0000002c0c110981 */ /* 0x000124000c1e1100 */
[----:B0-----:R-:W-:Y:S02]  /*17a80*/  @P0 IMAD.MOV.U32 R12, RZ, RZ, R6 ;  /* 0x000000ffff0c0224 */ /* 0x001fe400078e0006 */
[----:B--2---:R-:W-:-:S05]  /*17a90*/  @P0 IMAD.MOV.U32 R13, RZ, RZ, R7 ;  /* 0x000000ffff0d0224 */ /* 0x004fca00078e0007 */
[----:B------:R3:W2:Y:S02]  /*17aa0*/  @P0 LDG.E.U8 R16, desc[UR44][R12.64] ;  /* 0x0000002c0c100981 */ /* 0x0006a4000c1e1100 */
[----:B---3--:R-:W-:Y:S02]  /*17ab0*/  @P0 IMAD.MOV.U32 R13, RZ, RZ, R5 ;  /* 0x000000ffff0d0224 */ /* 0x008fe400078e0005 */
[----:B------:R-:W3:Y:S04]  /*17ac0*/  LDL.LU R5, [R1+0xb24] ;  /* 0x000b240001057983 */ /* 0x000ee80000300800 */
[----:B------:R-:W2:Y:S04]  /*17ad0*/  LDL.LU R6, [R1+0xb20] ;  /* 0x000b200001067983 */ /* 0x000ea80000300800 */
[----:B------:R-:W2:Y:S04]  /*17ae0*/  LDL.LU R7, [R1+0xb1c] ;  /* 0x000b1c0001077983 */ /* 0x000ea80000300800 */
[----:B------:R-:W2:Y:S01]  /*17af0*/  LDL.LU R9, [R1+0xb18] ;  /* 0x000b180001097983 */ /* 0x000ea20000300800 */
[----:B----4-:R-:W-:-:S03]  /*17b00*/  @P0 IMAD.MOV.U32 R12, RZ, RZ, R0 ;  /* 0x000000ffff0c0224 */ /* 0x010fc600078e0000 */
[----:B------:R-:W4:Y:S04]  /*17b10*/  LDL.LU R10, [R1+0xb14] ;  /* 0x000b1400010a7983 */ /* 0x000f280000300800 */
        /* <DEDUP_REMOVED lines=12> */
[----:B------:R-:W4:Y:S01]  /*17be0*/  LDL.LU R50, [R1+0xa20] ;  /* 0x000a200001327983 */ /* 0x000f220000300800 */
[----:B------:R-:W-:Y:S01]  /*17bf0*/  PRMT R15, RZ, 0x7610, R15 ;  /* 0x00007610ff0f7816 */ /* 0x000fe2000000000f */
[----:B------:R-:W0:Y:S01]  /*17c00*/  S2R R59, SR_TID.X ;  /* 0x00000000003b7919 */ /* 0x000e220000002100 */
[----:B------:R-:W-:-:S02]  /*17c10*/  PRMT R14, RZ, 0x7610, R14 ;  /* 0x00007610ff0e7816 */ /* 0x000fc4000000000e */
[----:B------:R-:W-:Y:S01]  /*17c20*/  PRMT R3, RZ, 0x7610, R3 ;  /* 0x00007610ff037816 */ /* 0x000fe20000000003 */
[----:B------:R-:W4:Y:S04]  /*17c30*/  LDL.LU R56, [R1+0xa1c] ;  /* 0x000a1c0001387983 */ /* 0x000f280000300800 */
[----:B------:R1:W4:Y:S02]  /*17c40*/  @P0 LDG.E.U8 R15, desc[UR44][R12.64] ;  /* 0x0000002c0c0f0981 */ /* 0x000324000c1e1100 */
[----:B-1----:R-:W-:Y:S02]  /*17c50*/  @P0 IMAD.MOV.U32 R12, RZ, RZ, R40 ;  /* 0x000000ffff0c0224 */ /* 0x002fe400078e0028 */
[----:B------:R-:W-:-:S05]  /*17c60*/  @P0 IMAD.MOV.U32 R13, RZ, RZ, R41 ;  /* 0x000000ffff0d0224 */ /* 0x000fca00078e0029 */
[----:B------:R1:W4:Y:S02]  /*17c70*/  @P0 LDG.E.U8 R14, desc[UR44][R12.64] ;  /* 0x0000002c0c0e0981 */ /* 0x000324000c1e1100 */
[----:B-1----:R-:W-:Y:S02]  /*17c80*/  @P0 IMAD.MOV.U32 R12, RZ, RZ, R32 ;  /* 0x000000ffff0c0224 */ /* 0x002fe400078e0020 */
[----:B------:R-:W-:-:S05]  /*17c90*/  @P0 IMAD.MOV.U32 R13, RZ, RZ, R33 ;  /* 0x000000ffff0d0224 */ /* 0x000fca00078e0021 */
[----:B------:R-:W4:Y:S01]  /*17ca0*/  @P0 LDG.E.U8 R3, desc[UR44][R12.64] ;  /* 0x0000002c0c030981 */ /* 0x000f22000c1e1100 */
[----:B------:R-:W-:Y:S01]  /*17cb0*/  BAR.SYNC.DEFER_BLOCKING 0x0 ;  /* 0x0000000000007b1d */ /* 0x000fe20000010000 */
[----:B0-----:R-:W-:-:S05]  /*17cc0*/  LOP3.LUT R41, R59, 0x1f, RZ, 0xc0, !PT ;  /* 0x0000001f3b297812 */ /* 0x001fca00078ec0ff */
[----:B------:R0:W-:Y:S04]  /*17cd0*/  STS.U8 [R41+UR5], R57 ;  /* 0x0000003929007988 */ /* 0x0001e80008000005 */
[----:B------:R-:W-:Y:S04]  /*17ce0*/  STS.U8 [R41+UR5+0x20], R44 ;  /* 0x0000202c29007988 */ /* 0x000fe80008000005 */
[----:B0-----:R-:W4:Y:S04]  /*17cf0*/  LDL.LU R57, [R1+0xa18] ;  /* 0x000a180001397983 */ /* 0x001f280000300800 */
[----:B---3--:R-:W-:Y:S04]  /*17d00*/  STS.U8 [R41+UR5+0x40], R5 ;  /* 0x0000400529007988 */ /* 0x008fe80008000005 */
[----:B--2---:R-:W-:Y:S04]  /*17d10*/  STS.U8 [R41+UR5+0x60], R6 ;  /* 0x0000600629007988 */ /* 0x004fe80008000005 */
[----:B------:R-:W-:Y:S04]  /*17d20*/  STS.U8 [R41+UR5+0x80], R7 ;  /* 0x0000800729007988 */ /* 0x000fe80008000005 */
[----:B------:R-:W-:Y:S04]  /*17d30*/  STS.U8 [R41+UR5+0xa0], R9 ;  /* 0x0000a00929007988 */ /* 0x000fe80008000005 */
[----:B----4-:R-:W-:Y:S04]  /*17d40*/  STS.U8 [R41+UR5+0xc0], R10 ;  /* 0x0000c00a29007988 */ /* 0x010fe80008000005 */
[----:B------:R0:W-:Y:S04]  /*17d50*/  STS.U8 [R41+UR5+0xe0], R0 ;  /* 0x0000e00029007988 */ /* 0x0001e80008000005 */
[----:B------:R1:W-:Y:S04]  /*17d60*/  STS.U8 [R41+UR5+0x420], R51 ;  /* 0x0004203329007988 */ /* 0x0003e80008000005 */
[----:B------:R2:W-:Y:S04]  /*17d70*/  STS.U8 [R41+UR5+0x400], R52 ;  /* 0x0004003429007988 */ /* 0x0005e80008000005 */
[----:B------:R3:W-:Y:S04]  /*17d80*/  STS.U8 [R41+UR5+0x460], R54 ;  /* 0x0004603629007988 */ /* 0x0007e80008000005 */
[----:B------:R-:W-:Y:S04]  /*17d90*/  STS.U8 [R41+UR5+0x440], R11 ;  /* 0x0004400b29007988 */ /* 0x000fe80008000005 */
[----:B------:R-:W-:Y:S04]  /*17da0*/  STS.U8 [R41+UR5+0x4a0], R42 ;  /* 0x0004a02a29007988 */ /* 0x000fe80008000005 */
[----:B------:R4:W-:Y:S04]  /*17db0*/  STS.U8 [R41+UR5+0x480], R8 ;  /* 0x0004800829007988 */ /* 0x0009e80008000005 */
[----:B0-----:R-:W4:Y:S04]  /*17dc0*/  LDL.LU R0, [R1+0xa14] ;  /* 0x000a140001007983 */ /* 0x001f280000300800 */
[----:B-1----:R-:W4:Y:S04]  /*17dd0*/  LDL.LU R51, [R1+0xa10] ;  /* 0x000a100001337983 */ /* 0x002f280000300800 */
[----:B--2---:R-:W2:Y:S04]  /*17de0*/  LDL.LU R52, [R1+0x9a0] ;  /* 0x0009a00001347983 */ /* 0x004ea80000300800 */
[----:B---3--:R-:W3:Y:S04]  /*17df0*/  LDL.LU R54, [R1+0x99c] ;  /* 0x00099c0001367983 */ /* 0x008ee80000300800 */
[----:B------:R-:W-:Y:S04]  /*17e00*/  STS.U8 [R41+UR5+0x4e0], R49 ;  /* 0x0004e03129007988 */ /* 0x000fe80008000005 */
[----:B----4-:R-:W4:Y:S04]  /*17e10*/  LDL.LU R8, [R1+0x998] ;  /* 0x0009980001087983 */ /* 0x010f280000300800 */
[----:B------:R-:W4:Y:S04]  /*17e20*/  LDL.LU R44, [R1+0x994] ;  /* 0x00099400012c7983 */ /* 0x000f280000300800 */
[----:B------:R-:W4:Y:S04]  /*17e30*/  LDL.LU R5, [R1+0x990] ;  /* 0x0009900001057983 */ /* 0x000f280000300800 */
[----:B------:R-:W-:Y:S04]  /*17e40*/  STS.U8 [R41+UR5+0x4c0], R53 ;  /* 0x0004c03529007988 */ /* 0x000fe80008000005 */
[----:B------:R-:W4:Y:S04]  /*17e50*/  LDL.LU R6, [R1+0x98c] ;  /* 0x00098c0001067983 */ /* 0x000f280000300800 */
[----:B------:R-:W-:Y:S04]  /*17e60*/  STS.U8 [R41+UR5+0x840], R60 ;  /* 0x0008403c29007988 */ /* 0x000fe80008000005 */
[----:B------:R-:W4:Y:S04]  /*17e70*/  LDL.LU R7, [R1+0x988] ;  /* 0x0009880001077983 */ /* 0x000f280000300800 */
[----:B------:R-:W4:Y:S04]  /*17e80*/  LDL.LU R9, [R1+0x984] ;  /* 0x0009840001097983 */ /* 0x000f280000300800 */
[----:B------:R0:W-:Y:S04]  /*17e90*/  STS.U8 [R41+UR5+0x860], R55 ;  /* 0x0008603729007988 */ /* 0x0001e80008000005 */
[----:B------:R1:W-:Y:S04]  /*17ea0*/  STS.U8 [R41+UR5+0x800], R58 ;  /* 0x0008003a29007988 */ /* 0x0003e80008000005 */
[----:B------:R1:W-:Y:S04]  /*17eb0*/  STS.U8 [R41+UR5+0x820], R50 ;  /* 0x0008203229007988 */ /* 0x0003e80008000005 */
[----:B0-----:R-:W4:Y:S04]  /*17ec0*/  LDL.LU R55, [R1+0x920] ;  /* 0x0009200001377983 */ /* 0x001f280000300800 */
[----:B-1----:R-:W4:Y:S04]  /*17ed0*/  LDL.LU R58, [R1+0x91c] ;  /* 0x00091c00013a7983 */ /* 0x002f280000300800 */
[----:B------:R-:W4:Y:S01]  /*17ee0*/  LDL.LU R50, [R1+0x918] ;  /* 0x0009180001327983 */ /* 0x000f220000300800 */
[----:B------:R-:W-:-:S03]  /*17ef0*/  ISETP.GE.AND P0, PT, R41, R2, PT ;  /* 0x000000022900720c */ /* 0x000fc60003f06270 */
        /* <DEDUP_REMOVED lines=10> */
[----:B------:R0:W-:Y:S04]  /*17fa0*/  STS.U8 [R41+UR5+0x8c0], R56 ;  /* 0x0008c03829007988 */ /* 0x0001e80008000005 */
[----:B------:R-:W4:Y:S04]  /*17fb0*/  LDL.LU R60, [R1+0x88c] ;  /* 0x00088c00013c7983 */ /* 0x000f280000300800 */
[----:B0-----:R-:W4:Y:S04]  /*17fc0*/  LDL.LU R56, [R1+0x888] ;  /* 0x0008880001387983 */ /* 0x001f280000300800 */
[----:B------:R0:W-:Y:S04]  /*17fd0*/  STS.U8 [R41+UR5+0x8e0], R57 ;  /* 0x0008e03929007988 */ /* 0x0001e80008000005 */
[----:B0-----:R-:W4:Y:S04]  /*17fe0*/  LDL.LU R57, [R1+0x884] ;  /* 0x0008840001397983 */ /* 0x001f280000300800 */
[----:B------:R0:W-:Y:S04]  /*17ff0*/  STS.U8 [R41+UR5+0x880], R0 ;  /* 0x0008800029007988 */ /* 0x0001e80008000005 */
[----:B------:R1:W-:Y:S04]  /*18000*/  STS.U8 [R41+UR5+0x8a0], R51 ;  /* 0x0008a03329007988 */ /* 0x0003e80008000005 */
[----:B--2---:R2:W-:Y:S04]  /*18010*/  STS.U8 [R41+UR5+0xc60], R52 ;  /* 0x000c603429007988 */ /* 0x0045e80008000005 */
[----:B---3--:R3:W-:Y:S04]  /*18020*/  STS.U8 [R41+UR5+0xc40], R54 ;  /* 0x000c403629007988 */ /* 0x0087e80008000005 */
[----:B----4-:R4:W-:Y:S04]  /*18030*/  STS.U8 [R41+UR5+0xc20], R8 ;  /* 0x000c200829007988 */ /* 0x0109e80008000005 */
[----:B------:R2:W-:Y:S04]  /*18040*/  STS.U8 [R41+UR5+0xc00], R44 ;  /* 0x000c002c29007988 */ /* 0x0005e80008000005 */
[----:B0-----:R-:W4:Y:S04]  /*18050*/  LDL.LU R0, [R1+0x1d9c] ;  /* 0x001d9c0001007983 */ /* 0x001f280000300800 */
[----:B-1----:R-:W4:Y:S04]  /*18060*/  LDL.LU R51, [R1+0x1d98] ;  /* 0x001d980001337983 */ /* 0x002f280000300800 */
[----:B--2---:R-:W2:Y:S04]  /*18070*/  LDL.LU R52, [R1+0x1d94] ;  /* 0x001d940001347983 */ /* 0x004ea80000300800 */
[----:B---3--:R-:W3:Y:S04]  /*18080*/  LDL.LU R54, [R1+0x1d90] ;  /* 0x001d900001367983 */ /* 0x008ee80000300800 */
[----:B------:R0:W-:Y:S04]  /*18090*/  STS.U8 [R41+UR5+0xce0], R5 ;  /* 0x000ce00529007988 */ /* 0x0001e80008000005 */
[----:B----4-:R-:W4:Y:S04]  /*180a0*/  LDL.LU R8, [R1+0x1d8c] ;  /* 0x001d8c0001087983 */ /* 0x010f280000300800 */
[----:B------:R-:W2:Y:S04]  /*180b0*/  LDL.LU R44, [R1+0x818] ;  /* 0x00081800012c7983 */ /* 0x000ea80000300800 */
[----:B------:R1:W-:Y:S04]  /*180c0*/  STS.U8 [R41+UR5+0xcc0], R6 ;  /* 0x000cc00629007988 */ /* 0x0003e80008000005 */
[----:B------:R1:W-:Y:S04]  /*180d0*/  STS.U8 [R41+UR5+0xca0], R7 ;  /* 0x000ca00729007988 */ /* 0x0003e80008000005 */
[----:B------:R1:W-:Y:S04]  /*180e0*/  STS.U8 [R41+UR5+0xc80], R9 ;  /* 0x000c800929007988 */ /* 0x0003e80008000005 */
[----:B0-----:R-:W2:Y:S04]  /*180f0*/  LDL.LU R5, [R1+0x814] ;  /* 0x0008140001057983 */ /* 0x001ea80000300800 */
[----:B-1----:R-:W2:Y:S04]  /*18100*/  LDL.LU R6, [R1+0x810] ;  /* 0x0008100001067983 */ /* 0x002ea80000300800 */
[----:B------:R0:W-:Y:S04]  /*18110*/  STS.U8 [R41+UR5+0x1000], R55 ;  /* 0x0010003729007988 */ /* 0x0001e80008000005 */
[----:B------:R-:W2:Y:S04]  /*18120*/  LDL.LU R7, [R1+0x80c] ;  /* 0x00080c0001077983 */ /* 0x000ea80000300800 */
[----:B------:R-:W2:Y:S04]  /*18130*/  LDL.LU R9, [R1+0x808] ;  /* 0x0008080001097983 */ /* 0x000ea80000300800 */
[----:B------:R1:W-:Y:S04]  /*18140*/  STS.U8 [R41+UR5+0x1020], R58 ;  /* 0x0010203a29007988 */ /* 0x0003e80008000005 */
[----:B------:R1:W-:Y:S04]  /*18150*/  STS.U8 [R41+UR5+0x1040], R50 ;  /* 0x0010403229007988 */ /* 0x0003e80008000005 */
[----:B0-----:R-:W2:Y:S04]  /*18160*/  LDL.LU R55, [R1+0x1d88] ;  /* 0x001d880001377983 */ /* 0x001ea80000300800 */
[----:B-1----:R-:W2:Y:S04]  /*18170*/  LDL.LU R58, [R1+0x1d84] ;  /* 0x001d8400013a7983 */ /* 0x002ea80000300800 */
[----:B------:R-:W2:Y:S04]  /*18180*/  LDL.LU R50, [R1+0x1d80] ;  /* 0x001d800001327983 */ /* 0x000ea80000300800 */
[----:B------:R-:W-:Y:S04]  /*18190*/  STS.U8 [R41+UR5+0x1060], R2 ;  /* 0x0010600229007988 */ /* 0x000fe80008000005 */
[----:B------:R-:W-:Y:S04]  /*181a0*/  STS.U8 [R41+UR5+0x1080], R32 ;  /* 0x0010802029007988 */ /* 0x000fe80008000005 */
[----:B------:R-:W-:Y:S04]  /*181b0*/  STS.U8 [R41+UR5+0x10a0], R33 ;  /* 0x0010a02129007988 */ /* 0x000fe80008000005 */
[----:B------:R-:W-:Y:S04]  /*181c0*/  STS.U8 [R41+UR5+0x10c0], R40 ;  /* 0x0010c02829007988 */ /* 0x000fe80008000005 */
[----:B------:R-:W-:Y:S04]  /*181d0*/  STS.U8 [R41+UR5+0x10e0], R43 ;  /* 0x0010e02b29007988 */ /* 0x000fe80008000005 */
[----:B------:R0:W-:Y:S04]  /*181e0*/  STS.U8 [R41+UR5+0x1420], R10 ;  /* 0x0014200a29007988 */ /* 0x0001e80008000005 */
[----:B------:R1:W-:Y:S04]  /*181f0*/  STS.U8 [R41+UR5+0x1400], R11 ;  /* 0x0014000b29007988 */ /* 0x0003e80008000005 */
[----:B------:R0:W-:Y:S04]  /*18200*/  STS.U8 [R41+UR5+0x1460], R42 ;  /* 0x0014602a29007988 */ /* 0x0001e80008000005 */
[----:B------:R0:W-:Y:S04]  /*18210*/  STS.U8 [R41+UR5+0x1440], R49 ;  /* 0x0014403129007988 */ /* 0x0001e80008000005 */
[----:B------:R0:W-:Y:S04]  /*18220*/  STS.U8 [R41+UR5+0x14a0], R53 ;  /* 0x0014a03529007988 */ /* 0x0001e80008000005 */
[----:B------:R1:W-:Y:S04]  /*18230*/  STS.U8 [R41+UR5+0x1480], R60 ;  /* 0x0014803c29007988 */ /* 0x0003e80008000005 */
[----:B------:R-:W-:Y:S04]  /*18240*/  STS.U8 [R41+UR5+0x14e0], R56 ;  /* 0x0014e03829007988 */ /* 0x000fe80008000005 */
[----:B0-----:R-:W4:Y:S04]  /*18250*/  LDL.LU R10, [R1+0xb0c] ;  /* 0x000b0c00010a7983 */ /* 0x001f280000300800 */
[----:B-1----:R-:W4:Y:S04]  /*18260*/  LDL.LU R11, [R1+0xb08] ;  /* 0x000b0800010b7983 */ /* 0x002f280000300800 */
[----:B------:R-:W4:Y:S04]  /*18270*/  LDL.LU R42, [R1+0xb04] ;  /* 0x000b0400012a7983 */ /* 0x000f280000300800 */
[----:B------:R-:W4:Y:S04]  /*18280*/  LDL.LU R49, [R1+0xb00] ;  /* 0x000b000001317983 */ /* 0x000f280000300800 */
[----:B------:R-:W4:Y:S04]  /*18290*/  LDL.LU R53, [R1+0xafc] ;  /* 0x000afc0001357983 */ /* 0x000f280000300800 */
[----:B------:R-:W4:Y:S04]  /*182a0*/  LDL.LU R60, [R1+0xaf8] ;  /* 0x000af800013c7983 */ /* 0x000f280000300800 */
[----:B------:R-:W-:Y:S04]  /*182b0*/  STS.U8 [R41+UR5+0x14c0], R57 ;  /* 0x0014c03929007988 */ /* 0x000fe80008000005 */
[----:B--2---:R0:W-:Y:S04]  /*182c0*/  STS.U8 [R41+UR5+0x1840], R50 ;  /* 0x0018403229007988 */ /* 0x0041e80008000005 */
[----:B0-----:R-:W2:Y:S04]  /*182d0*/  LDL.LU R50, [R1+0xaf4] ;  /* 0x000af40001327983 */ /* 0x001ea80000300800 */
[----:B------:R-:W2:Y:S04]  /*182e0*/  LDL.LU R56, [R1+0xaf0] ;  /* 0x000af00001387983 */ /* 0x000ea80000300800 */
[----:B------:R-:W2:Y:S04]  /*182f0*/  LDL.LU R57, [R1+0xa8c] ;  /* 0x000a8c0001397983 */ /* 0x000ea80000300800 */
[----:B------:R-:W-:Y:S04]  /*18300*/  STS.U8 [R41+UR5+0x1860], R44 ;  /* 0x0018602c29007988 */ /* 0x000fe80008000005 */
[----:B------:R-:W-:Y:S04]  /*18310*/  STS.U8 [R41+UR5+0x1800], R5 ;  /* 0x0018000529007988 */ /* 0x000fe80008000005 */
[----:B------:R-:W-:Y:S04]  /*18320*/  STS.U8 [R41+UR5+0x1820], R6 ;  /* 0x0018200629007988 */ /* 0x000fe80008000005 */
[----:B------:R-:W-:Y:S04]  /*18330*/  STS.U8 [R41+UR5+0x18c0], R7 ;  /* 0x0018c00729007988 */ /* 0x000fe80008000005 */
[----:B------:R-:W-:Y:S04]  /*18340*/  STS.U8 [R41+UR5+0x18e0], R9 ;  /* 0x0018e00929007988 */ /* 0x000fe80008000005 */
[----:B------:R-:W-:Y:S04]  /*18350*/  STS.U8 [R41+UR5+0x1880], R58 ;  /* 0x0018803a29007988 */ /* 0x000fe80008000005 */
[----:B------:R-:W-:Y:S04]  /*18360*/  STS.U8 [R41+UR5+0x18a0], R55 ;  /* 0x0018a03729007988 */ /* 0x000fe80008000005 */
[----:B---3--:R-:W-:Y:S04]  /*18370*/  STS.U8 [R41+UR5+0x1c60], R54 ;  /* 0x001c603629007988 */ /* 0x008fe80008000005 */
[----:B------:R-:W-:Y:S04]  /*18380*/  STS.U8 [R41+UR5+0x1c40], R52 ;  /* 0x001c403429007988 */ /* 0x000fe80008000005 */
[----:B------:R0:W-:Y:S04]  /*18390*/  STS.U8 [R41+UR5+0x1c20], R51 ;  /* 0x001c203329007988 */ /* 0x0001e80008000005 */
[----:B0-----:R-:W3:Y:S04]  /*183a0*/  LDL.LU R51, [R1+0xa88] ;  /* 0x000a880001337983 */ /* 0x001ee80000300800 */
[----:B------:R-:W3:Y:S04]  /*183b0*/  LDL.LU R52, [R1+0xa84] ;  /* 0x000a840001347983 */ /* 0x000ee80000300800 */
[----:B------:R-:W3:Y:S04]  /*183c0*/  LDL.LU R54, [R1+0xa80] ;  /* 0x000a800001367983 */ /* 0x000ee80000300800 */
[----:B------:R-:W3:Y:S04]  /*183d0*/  LDL.LU R55, [R1+0xa7c] ;  /* 0x000a7c0001377983 */ /* 0x000ee80000300800 */
[----:B------:R0:W-:Y:S04]  /*183e0*/  STS.U8 [R41+UR5+0x1c00], R0 ;  /* 0x001c000029007988 */ /* 0x0001e80008000005 */
[----:B------:R1:W-:Y:S04]  /*183f0*/  STS.U8 [R41+UR5+0x1ce0], R45 ;  /* 0x001ce02d29007988 */ /* 0x0003e80008000005 */
[----:B------:R1:W-:Y:S04]  /*18400*/  STS.U8 [R41+UR5+0x1cc0], R46 ;  /* 0x001cc02e29007988 */ /* 0x0003e80008000005 */
[----:B------:R1:W-:Y:S04]  /*18410*/  STS.U8 [R41+UR5+0x1ca0], R47 ;  /* 0x001ca02f29007988 */ /* 0x0003e80008000005 */
[----:B------:R-:W3:Y:S01]  /*18420*/  LDL.LU R58, [R1+0xa78] ;  /* 0x000a7800013a7983 */ /* 0x000ee20000300800 */
[----:B0-----:R-:W-:-:S03]  /*18430*/  LOP3.LUT R0, R59, 0x1f, RZ, 0xc0, !PT ;  /* 0x0000001f3b007812 */ /* 0x001fc600078ec0ff */
[----:B------:R0:W-:Y:S04]  /*18440*/  STS.U8 [R41+UR5+0x1c80], R48 ;  /* 0x001c803029007988 */ /* 0x0001e80008000005 */
[----:B------:R-:W3:Y:S04]  /*18450*/  LDL.LU R59, [R1+0xa74] ;  /* 0x000a7400013b7983 */ /* 0x000ee80000300800 */
[----:B-1----:R-:W3:Y:S01]  /*18460*/  LDL.LU R45, [R1+0x1d7c] ;  /* 0x001d7c00012d7983 */ /* 0x002ee20000300800 */
[----:B------:R-:W-:-:S03]  /*18470*/  LOP3.LUT R0, R0, 0x8, RZ, 0x3c, !PT ;  /* 0x0000000800007812 */ /* 0x000fc600078e3cff */
[----:B------:R-:W3:Y:S04]  /*18480*/  LDL.LU R46, [R1+0x1d78] ;  /* 0x001d7800012e7983 */ /* 0x000ee80000300800 */
[----:B------:R-:W3:Y:S04]  /*18490*/  LDL.LU R47, [R1+0x1d74] ;  /* 0x001d7400012f7983 */ /* 0x000ee80000300800 */
[----:B----4-:R-:W-:Y:S04]  /*184a0*/  STS.U8 [R0+UR5+0x100], R10 ;  /* 0x0001000a00007988 */ /* 0x010fe80008000005 */
[----:B------:R-:W-:Y:S04]  /*184b0*/  STS.U8 [R0+UR5+0x120], R11 ;  /* 0x0001200b00007988 */ /* 0x000fe80008000005 */
[----:B------:R-:W-:Y:S04]  /*184c0*/  STS.U8 [R0+UR5+0x140], R42 ;  /* 0x0001402a00007988 */ /* 0x000fe80008000005 */
[----:B------:R1:W-:Y:S04]  /*184d0*/  STS.U8 [R0+UR5+0x160], R49 ;  /* 0x0001603100007988 */ /* 0x0003e80008000005 */
[----:B0-----:R-:W4:Y:S04]  /*184e0*/  LDL.LU R48, [R1+0x1d70] ;  /* 0x001d700001307983 */ /* 0x001f280000300800 */
[----:B------:R0:W-:Y:S04]  /*184f0*/  STS.U8 [R0+UR5+0x180], R53 ;  /* 0x0001803500007988 */ /* 0x0001e80008000005 */
[----:B------:R0:W-:Y:S04]  /*18500*/  STS.U8 [R0+UR5+0x1a0], R60 ;  /* 0x0001a03c00007988 */ /* 0x0001e80008000005 */
[----:B-1----:R-:W4:Y:S04]  /*18510*/  LDL.LU R49, [R1+0xa70] ;  /* 0x000a700001317983 */ /* 0x002f280000300800 */
[----:B0-----:R-:W4:Y:S04]  /*18520*/  LDL.LU R53, [R1+0xa08] ;  /* 0x000a080001357983 */ /* 0x001f280000300800 */
[----:B------:R-:W4:Y:S04]  /*18530*/  LDL.LU R60, [R1+0xa04] ;  /* 0x000a0400013c7983 */ /* 0x000f280000300800 */
[----:B--2---:R-:W-:Y:S04]  /*18540*/  STS.U8 [R0+UR5+0x1c0], R50 ;  /* 0x0001c03200007988 */ /* 0x004fe80008000005 */
[----:B------:R0:W-:Y:S04]  /*18550*/  STS.U8 [R0+UR5+0x1e0], R56 ;  /* 0x0001e03800007988 */ /* 0x0001e80008000005 */
[----:B------:R1:W-:Y:S04]  /*18560*/  STS.U8 [R0+UR5+0x520], R57 ;  /* 0x0005203900007988 */ /* 0x0003e80008000005 */
[----:B0-----:R-:W2:Y:S04]  /*18570*/  LDL.LU R56, [R1+0xa00] ;  /* 0x000a000001387983 */ /* 0x001ea80000300800 */
[----:B-1----:R-:W2:Y:S04]  /*18580*/  LDL.LU R57, [R1+0x9fc] ;  /* 0x0009fc0001397983 */ /* 0x002ea80000300800 */
[----:B------:R-:W2:Y:S04]  /*18590*/  LDL.LU R6, [R1+0x9f8] ;  /* 0x0009f80001067983 */ /* 0x000ea80000300800 */
        /* <DEDUP_REMOVED lines=12> */
[----:B---3--:R0:W-:Y:S04]  /*18660*/  STS.U8 [R0+UR5+0x500], R51 ;  /* 0x0005003300007988 */ /* 0x0081e80008000005 */
[----:B------:R-:W3:Y:S04]  /*18670*/  LDL.LU R50, [R1+0x8fc] ;  /* 0x0008fc0001327983 */ /* 0x000ee80000300800 */
[----:B------:R1:W-:Y:S04]  /*18680*/  STS.U8 [R0+UR5+0x560], R52 ;  /* 0x0005603400007988 */ /* 0x0003e80008000005 */
[----:B------:R1:W-:Y:S04]  /*18690*/  STS.U8 [R0+UR5+0x540], R54 ;  /* 0x0005403600007988 */ /* 0x0003e80008000005 */
[----:B------:R1:W-:Y:S04]  /*186a0*/  STS.U8 [R0+UR5+0x5a0], R55 ;  /* 0x0005a03700007988 */ /* 0x0003e80008000005 */
[----:B0-----:R-:W3:Y:S04]  /*186b0*/  LDL.LU R51, [R1+0x8f8] ;  /* 0x0008f80001337983 */ /* 0x001ee80000300800 */
[----:B-1----:R-:W3:Y:S04]  /*186c0*/  LDL.LU R52, [R1+0x8f4] ;  /* 0x0008f40001347983 */ /* 0x002ee80000300800 */
[----:B------:R-:W3:Y:S04]  /*186d0*/  LDL.LU R54, [R1+0x8f0] ;  /* 0x0008f00001367983 */ /* 0x000ee80000300800 */
[----:B------:R-:W3:Y:S04]  /*186e0*/  LDL.LU R55, [R1+0x8ec] ;  /* 0x0008ec0001377983 */ /* 0x000ee80000300800 */
[----:B------:R0:W-:Y:S04]  /*186f0*/  STS.U8 [R0+UR5+0x580], R58 ;  /* 0x0005803a00007988 */ /* 0x0001e80008000005 */
[----:B------:R1:W-:Y:S04]  /*18700*/  STS.U8 [R0+UR5+0x5e0], R59 ;  /* 0x0005e03b00007988 */ /* 0x0003e80008000005 */
[----:B0-----:R-:W3:Y:S04]  /*18710*/  LDL.LU R58, [R1+0x8e8] ;  /* 0x0008e800013a7983 */ /* 0x001ee80000300800 */
[----:B-1----:R-:W3:Y:S04]  /*18720*/  LDL.LU R59, [R1+0x8e4] ;  /* 0x0008e400013b7983 */ /* 0x002ee80000300800 */
[----:B----4-:R0:W-:Y:S04]  /*18730*/  STS.U8 [R0+UR5+0x5c0], R49 ;  /* 0x0005c03100007988 */ /* 0x0101e80008000005 */
[----:B------:R1:W-:Y:S04]  /*18740*/  STS.U8 [R0+UR5+0x940], R53 ;  /* 0x0009403500007988 */ /* 0x0003e80008000005 */
[----:B------:R4:W-:Y:S04]  /*18750*/  STS.U8 [R0+UR5+0x960], R60 ;  /* 0x0009603c00007988 */ /* 0x0009e80008000005 */
[----:B0-----:R-:W3:Y:S04]  /*18760*/  LDL.LU R49, [R1+0x1d6c] ;  /* 0x001d6c0001317983 */ /* 0x001ee80000300800 */
[----:B-1----:R-:W3:Y:S04]  /*18770*/  LDL.LU R53, [R1+0x1d68] ;  /* 0x001d680001357983 */ /* 0x002ee80000300800 */
[----:B----4-:R-:W4:Y:S04]  /*18780*/  LDL.LU R60, [R1+0x1d64] ;  /* 0x001d6400013c7983 */ /* 0x010f280000300800 */
[----:B--2---:R0:W-:Y:S04]  /*18790*/  STS.U8 [R0+UR5+0x900], R56 ;  /* 0x0009003800007988 */ /* 0x0041e80008000005 */
[----:B------:R1:W-:Y:S04]  /*187a0*/  STS.U8 [R0+UR5+0x920], R57 ;  /* 0x0009203900007988 */ /* 0x0003e80008000005 */
[----:B------:R2:W-:Y:S04]  /*187b0*/  STS.U8 [R0+UR5+0x9c0], R6 ;  /* 0x0009c00600007988 */ /* 0x0005e80008000005 */
[----:B------:R0:W-:Y:S04]  /*187c0*/  STS.U8 [R0+UR5+0x9e0], R7 ;  /* 0x0009e00700007988 */ /* 0x0001e80008000005 */
[----:B------:R1:W-:Y:S04]  /*187d0*/  STS.U8 [R0+UR5+0x980], R9 ;  /* 0x0009800900007988 */ /* 0x0003e80008000005 */
[----:B------:R2:W-:Y:S04]  /*187e0*/  STS.U8 [R0+UR5+0x9a0], R10 ;  /* 0x0009a00a00007988 */ /* 0x0005e80008000005 */
[----:B0-----:R-:W4:Y:S04]  /*187f0*/  LDL.LU R56, [R1+0x1d60] ;  /* 0x001d600001387983 */ /* 0x001f280000300800 */
[----:B-1----:R-:W4:Y:S04]  /*18800*/  LDL.LU R57, [R1+0x1d5c] ;  /* 0x001d5c0001397983 */ /* 0x002f280000300800 */
[----:B--2---:R-:W2:Y:S04]  /*18810*/  LDL.LU R6, [R1+0x878] ;  /* 0x0008780001067983 */ /* 0x004ea80000300800 */
[----:B------:R-:W2:Y:S04]  /*18820*/  LDL.LU R7, [R1+0x870] ;  /* 0x0008700001077983 */ /* 0x000ea80000300800 */
[----:B------:R-:W2:Y:S04]  /*18830*/  LDL.LU R9, [R1+0x86c] ;  /* 0x00086c0001097983 */ /* 0x000ea80000300800 */
[----:B------:R0:W-:Y:S04]  /*18840*/  STS.U8 [R0+UR5+0xd60], R11 ;  /* 0x000d600b00007988 */ /* 0x0001e80008000005 */
[----:B------:R-:W2:Y:S04]  /*18850*/  LDL.LU R10, [R1+0x868] ;  /* 0x00086800010a7983 */ /* 0x000ea80000300800 */
[----:B------:R1:W-:Y:S04]  /*18860*/  STS.U8 [R0+UR5+0xd40], R42 ;  /* 0x000d402a00007988 */ /* 0x0003e80008000005 */
[----:B0-----:R-:W2:Y:S04]  /*18870*/  LDL.LU R11, [R1+0x864] ;  /* 0x00086400010b7983 */ /* 0x001ea80000300800 */
[----:B-1----:R-:W2:Y:S04]  /*18880*/  LDL.LU R42, [R1+0x860] ;  /* 0x00086000012a7983 */ /* 0x002ea80000300800 */
[----:B------:R-:W-:Y:S04]  /*18890*/  STS.U8 [R0+UR5+0xd20], R2 ;  /* 0x000d200200007988 */ /* 0x000fe80008000005 */
[----:B------:R-:W-:Y:S04]  /*188a0*/  STS.U8 [R0+UR5+0xd00], R32 ;  /* 0x000d002000007988 */ /* 0x000fe80008000005 */
[----:B------:R-:W-:Y:S04]  /*188b0*/  STS.U8 [R0+UR5+0xde0], R33 ;  /* 0x000de02100007988 */ /* 0x000fe80008000005 */
[----:B------:R-:W-:Y:S04]  /*188c0*/  STS.U8 [R0+UR5+0xdc0], R40 ;  /* 0x000dc02800007988 */ /* 0x000fe80008000005 */
[----:B------:R-:W-:Y:S04]  /*188d0*/  STS.U8 [R0+UR5+0xda0], R43 ;  /* 0x000da02b00007988 */ /* 0x000fe80008000005 */
[----:B------:R-:W-:Y:S04]  /*188e0*/  STS.U8 [R0+UR5+0xd80], R44 ;  /* 0x000d802c00007988 */ /* 0x000fe80008000005 */
[----:B------:R-:W-:Y:S04]  /*188f0*/  STS.U8 [R0+UR5+0x1100], R5 ;  /* 0x0011000500007988 */ /* 0x000fe80008000005 */
[----:B---3--:R0:W-:Y:S04]  /*18900*/  STS.U8 [R0+UR5+0x1120], R50 ;  /* 0x0011203200007988 */ /* 0x0081e80008000005 */
[----:B------:R1:W-:Y:S04]  /*18910*/  STS.U8 [R0+UR5+0x1140], R51 ;  /* 0x0011403300007988 */ /* 0x0003e80008000005 */
[----:B------:R3:W-:Y:S04]  /*18920*/  STS.U8 [R0+UR5+0x1160], R52 ;  /* 0x0011603400007988 */ /* 0x0007e80008000005 */
[----:B------:R1:W-:Y:S04]  /*18930*/  STS.U8 [R0+UR5+0x1180], R54 ;  /* 0x0011803600007988 */ /* 0x0003e80008000005 */
[----:B------:R3:W-:Y:S04]  /*18940*/  STS.U8 [R0+UR5+0x11a0], R55 ;  /* 0x0011a03700007988 */ /* 0x0007e80008000005 */
[----:B0-----:R-:W2:Y:S04]  /*18950*/  LDL.LU R50, [R1+0xaec] ;  /* 0x000aec0001327983 */ /* 0x001ea80000300800 */
[----:B-1----:R-:W2:Y:S04]  /*18960*/  LDL.LU R51, [R1+0xae8] ;  /* 0x000ae80001337983 */ /* 0x002ea80000300800 */
[----:B---3--:R-:W3:Y:S04]  /*18970*/  LDL.LU R52, [R1+0xae4] ;  /* 0x000ae40001347983 */ /* 0x008ee80000300800 */
[----:B------:R-:W3:Y:S04]  /*18980*/  LDL.LU R54, [R1+0xae0] ;  /* 0x000ae00001367983 */ /* 0x000ee80000300800 */
[----:B------:R-:W3:Y:S04]  /*18990*/  LDL.LU R55, [R1+0xadc] ;  /* 0x000adc0001377983 */ /* 0x000ee80000300800 */
[----:B------:R-:W-:Y:S04]  /*189a0*/  STS.U8 [R0+UR5+0x11c0], R58 ;  /* 0x0011c03a00007988 */ /* 0x000fe80008000005 */
[----:B------:R-:W-:Y:S04]  /*189b0*/  STS.U8 [R0+UR5+0x11e0], R59 ;  /* 0x0011e03b00007988 */ /* 0x000fe80008000005 */
[----:B----4-:R-:W-:Y:S04]  /*189c0*/  STS.U8 [R0+UR5+0x1520], R57 ;  /* 0x0015203900007988 */ /* 0x010fe80008000005 */
[----:B------:R0:W-:Y:S04]  /*189d0*/  STS.U8 [R0+UR5+0x1500], R56 ;  /* 0x0015003800007988 */ /* 0x0001e80008000005 */
[----:B--2---:R-:W-:Y:S04]  /*189e0*/  STS.U8 [R0+UR5+0x1560], R6 ;  /* 0x0015600600007988 */ /* 0x004fe80008000005 */
[----:B------:R-:W-:Y:S04]  /*189f0*/  STS.U8 [R0+UR5+0x1540], R7 ;  /* 0x0015400700007988 */ /* 0x000fe80008000005 */
[----:B------:R-:W-:Y:S04]  /*18a00*/  STS.U8 [R0+UR5+0x15a0], R9 ;  /* 0x0015a00900007988 */ /* 0x000fe80008000005 */
[----:B------:R-:W-:Y:S04]  /*18a10*/  STS.U8 [R0+UR5+0x1580], R10 ;  /* 0x0015800a00007988 */ /* 0x000fe80008000005 */
[----:B0-----:R-:W2:Y:S04]  /*18a20*/  LDL.LU R56, [R1+0xad8] ;  /* 0x000ad80001387983 */ /* 0x001ea80000300800 */
[----:B------:R-:W-:Y:S04]  /*18a30*/  STS.U8 [R0+UR5+0x15e0], R11 ;  /* 0x0015e00b00007988 */ /* 0x000fe80008000005 */
[----:B------:R-:W-:Y:S04]  /*18a40*/  STS.U8 [R0+UR5+0x15c0], R42 ;  /* 0x0015c02a00007988 */ /* 0x000fe80008000005 */
[----:B------:R0:W-:Y:S04]  /*18a50*/  STS.U8 [R0+UR5+0x1940], R60 ;  /* 0x0019403c00007988 */ /* 0x0001e80008000005 */
[----:B------:R-:W4:Y:S01]  /*18a60*/  LDL.LU R57, [R1+0xad4] ;  /* 0x000ad40001397983 */ /* 0x000f220000300800 */
[----:B0-----:R-:W0:Y:S03]  /*18a70*/  S2R R60, SR_TID.X ;  /* 0x00000000003c7919 */ /* 0x001e260000002100 */
[----:B------:R-:W-:Y:S04]  /*18a80*/  STS.U8 [R0+UR5+0x1960], R53 ;  /* 0x0019603500007988 */ /* 0x000fe80008000005 */
[----:B------:R-:W4:Y:S04]  /*18a90*/  LDL.LU R58, [R1+0xad0] ;  /* 0x000ad000013a7983 */ /* 0x000f280000300800 */
[----:B------:R-:W-:Y:S04]  /*18aa0*/  STS.U8 [R0+UR5+0x1900], R49 ;  /* 0x0019003100007988 */ /* 0x000fe80008000005 */
[----:B------:R-:W4:Y:S04]  /*18ab0*/  LDL.LU R59, [R1+0xa6c] ;  /* 0x000a6c00013b7983 */ /* 0x000f280000300800 */
[----:B------:R-:W-:Y:S04]  /*18ac0*/  STS.U8 [R0+UR5+0x1920], R48 ;  /* 0x0019203000007988 */ /* 0x000fe80008000005 */
[----:B------:R-:W-:Y:S04]  /*18ad0*/  STS.U8 [R0+UR5+0x19c0], R47 ;  /* 0x0019c02f00007988 */ /* 0x000fe80008000005 */
[----:B------:R-:W4:Y:S04]  /*18ae0*/  LDL.LU R32, [R1+0xa68] ;  /* 0x000a680001207983 */ /* 0x000f280000300800 */
[----:B------:R-:W-:Y:S04]  /*18af0*/  STS.U8 [R0+UR5+0x19e0], R46 ;  /* 0x0019e02e00007988 */ /* 0x000fe80008000005 */
[----:B------:R-:W4:Y:S04]  /*18b00*/  LDL.LU R33, [R1+0xa64] ;  /* 0x000a640001217983 */ /* 0x000f280000300800 */
[----:B------:R-:W-:Y:S04]  /*18b10*/  STS.U8 [R0+UR5+0x1980], R45 ;  /* 0x0019802d00007988 */ /* 0x000fe80008000005 */
[----:B------:R-:W4:Y:S04]  /*18b20*/  LDL.LU R40, [R1+0xa60] ;  /* 0x000a600001287983 */ /* 0x000f280000300800 */
[----:B------:R-:W-:Y:S04]  /*18b30*/  STS.U8 [R0+UR5+0x19a0], R8 ;  /* 0x0019a00800007988 */ /* 0x000fe80008000005 */
[----:B------:R-:W4:Y:S04]  /*18b40*/  LDL.LU R43, [R1+0xa5c] ;  /* 0x000a5c00012b7983 */ /* 0x000f280000300800 */
[----:B------:R1:W-:Y:S04]  /*18b50*/  STS.U8 [R0+UR5+0x1d60], R4 ;  /* 0x001d600400007988 */ /* 0x0003e80008000005 */
[----:B------:R-:W4:Y:S04]  /*18b60*/  LDL.LU R44, [R1+0xa58] ;  /* 0x000a5800012c7983 */ /* 0x000f280000300800 */
[----:B------:R-:W-:Y:S04]  /*18b70*/  STS.U8 [R0+UR5+0x1d40], R61 ;  /* 0x001d403d00007988 */ /* 0x000fe80008000005 */
[----:B------:R-:W-:Y:S04]  /*18b80*/  STS.U8 [R0+UR5+0x1d20], R39 ;  /* 0x001d202700007988 */ /* 0x000fe80008000005 */
[----:B------:R-:W-:Y:S04]  /*18b90*/  STS.U8 [R0+UR5+0x1d00], R38 ;  /* 0x001d002600007988 */ /* 0x000fe80008000005 */
[----:B------:R-:W-:Y:S04]  /*18ba0*/  STS.U8 [R0+UR5+0x1de0], R37 ;  /* 0x001de02500007988 */ /* 0x000fe80008000005 */
[----:B-1----:R-:W4:Y:S04]  /*18bb0*/  LDL.LU R4, [R1+0xa54] ;  /* 0x000a540001047983 */ /* 0x002f280000300800 */
[----:B------:R-:W4:Y:S04]  /*18bc0*/  LDL.LU R5, [R1+0xa50] ;  /* 0x000a500001057983 */ /* 0x000f280000300800 */
[----:B------:R-:W4:Y:S04]  /*18bd0*/  LDL.LU R6, [R1+0x9e8] ;  /* 0x0009e80001067983 */ /* 0x000f280000300800 */
[----:B------:R-:W4:Y:S04]  /*18be0*/  LDL.LU R7, [R1+0x9dc] ;  /* 0x0009dc0001077983 */ /* 0x000f280000300800 */
[----:B------:R-:W4:Y:S04]  /*18bf0*/  LDL.LU R9, [R1+0x9d8] ;  /* 0x0009d80001097983 */ /* 0x000f280000300800 */
[----:B------:R-:W4:Y:S04]  /*18c00*/  LDL.LU R10, [R1+0x9d4] ;  /* 0x0009d400010a7983 */ /* 0x000f280000300800 */
[----:B------:R-:W-:Y:S04]  /*18c10*/  STS.U8 [R0+UR5+0x1dc0], R36 ;  /* 0x001dc02400007988 */ /* 0x000fe80008000005 */
[----:B------:R-:W4:Y:S01]  /*18c20*/  LDL.LU R11, [R1+0x9d0] ;  /* 0x0009d000010b7983 */ /* 0x000f220000300800 */
[----:B0-----:R-:W-:-:S03]  /*18c30*/  LOP3.LUT R60, R60, 0x1f, RZ, 0xc0, !PT ;  /* 0x0000001f3c3c7812 */ /* 0x001fc600078ec0ff */
[----:B------:R-:W-:Y:S04]  /*18c40*/  STS.U8 [R0+UR5+0x1da0], R35 ;  /* 0x001da02300007988 */ /* 0x000fe80008000005 */
[----:B------:R-:W4:Y:S04]  /*18c50*/  LDL.LU R42, [R1+0x9cc] ;  /* 0x0009cc00012a7983 */ /* 0x000f280000300800 */
[----:B------:R0:W-:Y:S01]  /*18c60*/  STS.U8 [R0+UR5+0x1d80], R34 ;  /* 0x001d802200007988 */ /* 0x0001e20008000005 */
[----:B------:R-:W-:-:S03]  /*18c70*/  LOP3.LUT R60, R60, 0x10, RZ, 0x3c, !PT ;  /* 0x000000103c3c7812 */ /* 0x000fc600078e3cff */
[----:B------:R-:W4:Y:S04]  /*18c80*/  LDL.LU R53, [R1+0x9c8] ;  /* 0x0009c80001357983 */ /* 0x000f280000300800 */
[----:B------:R1:W-:Y:S04]  /*18c90*/  STS.U8 [R60+UR5+0x200], R50 ;  /* 0x000200323c007988 */ /* 0x0003e80008000005 */
[----:B0-----:R-:W4:Y:S04]  /*18ca0*/  LDL.LU R0, [R1+0x9c4] ;  /* 0x0009c40001007983 */ /* 0x001f280000300800 */
[----:B------:R-:W4:Y:S04]  /*18cb0*/  LDL.LU R8, [R1+0x960] ;  /* 0x0009600001087983 */ /* 0x000f280000300800 */
[----:B------:R-:W4:Y:S04]  /*18cc0*/  LDL.LU R45, [R1+0x95c] ;  /* 0x00095c00012d7983 */ /* 0x000f280000300800 */
[----:B------:R-:W4:Y:S04]  /*18cd0*/  LDL.LU R46, [R1+0x958] ;  /* 0x00095800012e7983 */ /* 0x000f280000300800 */
[----:B------:R-:W4:Y:S04]  /*18ce0*/  LDL.LU R47, [R1+0x954] ;  /* 0x00095400012f7983 */ /* 0x000f280000300800 */
[----:B------:R0:W-:Y:S04]  /*18cf0*/  STS.U8 [R60+UR5+0x220], R51 ;  /* 0x000220333c007988 */ /* 0x0001e80008000005 */
[----:B-1----:R-:W4:Y:S04]  /*18d00*/  LDL.LU R50, [R1+0x950] ;  /* 0x0009500001327983 */ /* 0x002f280000300800 */
[----:B---3--:R1:W-:Y:S04]  /*18d10*/  STS.U8 [R60+UR5+0x240], R52 ;  /* 0x000240343c007988 */ /* 0x0083e80008000005 */
[----:B------:R3:W-:Y:S04]  /*18d20*/  STS.U8 [R60+UR5+0x260], R54 ;  /* 0x000260363c007988 */ /* 0x0007e80008000005 */
[----:B------:R3:W-:Y:S04]  /*18d30*/  STS.U8 [R60+UR5+0x280], R55 ;  /* 0x000280373c007988 */ /* 0x0007e80008000005 */
[----:B0-----:R-:W4:Y:S04]  /*18d40*/  LDL.LU R51, [R1+0x94c] ;  /* 0x00094c0001337983 */ /* 0x001f280000300800 */
[----:B-1----:R-:W4:Y:S04]  /*18d50*/  LDL.LU R52, [R1+0x948] ;  /* 0x0009480001347983 */ /* 0x002f280000300800 */
[----:B---3--:R-:W3:Y:S04]  /*18d60*/  LDL.LU R54, [R1+0x944] ;  /* 0x0009440001367983 */ /* 0x008ee80000300800 */
[----:B------:R-:W3:Y:S04]  /*18d70*/  LDL.LU R55, [R1+0x8e0] ;  /* 0x0008e00001377983 */ /* 0x000ee80000300800 */
[----:B------:R-:W3:Y:S04]  /*18d80*/  LDL.LU R2, [R1+0x8dc] ;  /* 0x0008dc0001027983 */ /* 0x000ee80000300800 */
[----:B------:R-:W3:Y:S04]  /*18d90*/  LDL.LU R48, [R1+0x8d8] ;  /* 0x0008d80001307983 */ /* 0x000ee80000300800 */
[----:B------:R-:W3:Y:S04]  /*18da0*/  LDL.LU R49, [R1+0x8d4] ;  /* 0x0008d40001317983 */ /* 0x000ee80000300800 */
[----:B--2---:R0:W-:Y:S04]  /*18db0*/  STS.U8 [R60+UR5+0x2a0], R56 ;  /* 0x0002a0383c007988 */ /* 0x0041e80008000005 */
[----:B----4-:R1:W-:Y:S04]  /*18dc0*/  STS.U8 [R60+UR5+0x2c0], R57 ;  /* 0x0002c0393c007988 */ /* 0x0103e80008000005 */
[----:B0-----:R-:W2:Y:S04]  /*18dd0*/  LDL.LU R56, [R1+0x8d0] ;  /* 0x0008d00001387983 */ /* 0x001ea80000300800 */
[----:B-1----:R-:W4:Y:S04]  /*18de0*/  LDL.LU R57, [R1+0x8cc] ;  /* 0x0008cc0001397983 */ /* 0x002f280000300800 */
[----:B------:R0:W-:Y:S04]  /*18df0*/  STS.U8 [R60+UR5+0x2e0], R58 ;  /* 0x0002e03a3c007988 */ /* 0x0001e80008000005 */
[----:B------:R1:W-:Y:S04]  /*18e00*/  STS.U8 [R60+UR5+0x620], R59 ;  /* 0x0006203b3c007988 */ /* 0x0003e80008000005 */
[----:B------:R0:W-:Y:S04]  /*18e10*/  STS.U8 [R60+UR5+0x600], R32 ;  /* 0x000600203c007988 */ /* 0x0001e80008000005 */
[----:B------:R0:W-:Y:S04]  /*18e20*/  STS.U8 [R60+UR5+0x660], R33 ;  /* 0x000660213c007988 */ /* 0x0001e80008000005 */
[----:B------:R1:W-:Y:S04]  /*18e30*/  STS.U8 [R60+UR5+0x640], R40 ;  /* 0x000640283c007988 */ /* 0x0003e80008000005 */
[----:B0-----:R-:W4:Y:S04]  /*18e40*/  LDL.LU R58, [R1+0x8c8] ;  /* 0x0008c800013a7983 */ /* 0x001f280000300800 */
[----:B-1----:R-:W4:Y:S04]  /*18e50*/  LDL.LU R59, [R1+0x8c4] ;  /* 0x0008c400013b7983 */ /* 0x002f280000300800 */
[----:B------:R0:W-:Y:S04]  /*18e60*/  STS.U8 [R60+UR5+0x6a0], R43 ;  /* 0x0006a02b3c007988 */ /* 0x0001e80008000005 */
[----:B------:R1:W-:Y:S04]  /*18e70*/  STS.U8 [R60+UR5+0x680], R44 ;  /* 0x0006802c3c007988 */ /* 0x0003e80008000005 */
[----:B------:R-:W4:Y:S04]  /*18e80*/  LDL.LU R32, [R1+0x1d58] ;  /* 0x001d580001207983 */ /* 0x000f280000300800 */
[----:B------:R-:W4:Y:S04]  /*18e90*/  LDL.LU R33, [R1+0x1d54] ;  /* 0x001d540001217983 */ /* 0x000f280000300800 */
[----:B------:R-:W4:Y:S04]  /*18ea0*/  LDL.LU R40, [R1+0x1d50] ;  /* 0x001d500001287983 */ /* 0x000f280000300800 */
[----:B0-----:R-:W4:Y:S04]  /*18eb0*/  LDL.LU R43, [R1+0x1d4c] ;  /* 0x001d4c00012b7983 */ /* 0x001f280000300800 */
[----:B-1----:R-:W4:Y:S04]  /*18ec0*/  LDL.LU R44, [R1+0x1d48] ;  /* 0x001d4800012c7983 */ /* 0x002f280000300800 */
[----:B------:R0:W-:Y:S04]  /*18ed0*/  STS.U8 [R60+UR5+0x6e0], R4 ;  /* 0x0006e0043c007988 */ /* 0x0001e80008000005 */
[----:B------:R1:W-:Y:S04]  /*18ee0*/  STS.U8 [R60+UR5+0x6c0], R5 ;  /* 0x0006c0053c007988 */ /* 0x0003e80008000005 */
[----:B------:R0:W-:Y:S04]  /*18ef0*/  STS.U8 [R60+UR5+0xa40], R6 ;  /* 0x000a40063c007988 */ /* 0x0001e80008000005 */
[----:B------:R0:W-:Y:S04]  /*18f00*/  STS.U8 [R60+UR5+0xa60], R7 ;  /* 0x000a60073c007988 */ /* 0x0001e80008000005 */
[----:B------:R1:W-:Y:S04]  /*18f10*/  STS.U8 [R60+UR5+0xa00], R9 ;  /* 0x000a00093c007988 */ /* 0x0003e80008000005 */
[----:B------:R1:W-:Y:S04]  /*18f20*/  STS.U8 [R60+UR5+0xa20], R10 ;  /* 0x000a200a3c007988 */ /* 0x0003e80008000005 */
[----:B0-----:R-:W4:Y:S04]  /*18f30*/  LDL.LU R4, [R1+0x1d44] ;  /* 0x001d440001047983 */ /* 0x001f280000300800 */
[----:B-1----:R-:W4:Y:S04]  /*18f40*/  LDL.LU R5, [R1+0x1d40] ;  /* 0x001d400001057983 */ /* 0x002f280000300800 */
[----:B------:R-:W4:Y:S04]  /*18f50*/  LDL.LU R6, [R1+0x1d3c] ;  /* 0x001d3c0001067983 */ /* 0x000f280000300800 */
[----:B------:R-:W4:Y:S04]  /*18f60*/  LDL.LU R7, [R1+0x1d38] ;  /* 0x001d380001077983 */ /* 0x000f280000300800 */
[----:B------:R-:W4:Y:S04]  /*18f70*/  LDL.LU R9, [R1+0x1d34] ;  /* 0x001d340001097983 */ /* 0x000f280000300800 */
[----:B------:R-:W4:Y:S04]  /*18f80*/  LDL.LU R10, [R1+0x1d30] ;  /* 0x001d3000010a7983 */ /* 0x000f280000300800 */
        /* <DEDUP_REMOVED lines=17> */
[----:B---3--:R3:W-:Y:S04]  /*190a0*/  STS.U8 [R60+UR5+0xe80], R54 ;  /* 0x000e80363c007988 */ /* 0x0087e80008000005 */
[----:B0-----:R-:W4:Y:S04]  /*190b0*/  LDL.LU R46, [R1+0x1d14] ;  /* 0x001d1400012e7983 */ /* 0x001f280000300800 */
[----:B-1----:R-:W4:Y:S04]  /*190c0*/  LDL.LU R47, [R1+0x1d10] ;  /* 0x001d1000012f7983 */ /* 0x002f280000300800 */
[----:B------:R-:W4:Y:S04]  /*190d0*/  LDL.LU R50, [R1+0x1d0c] ;  /* 0x001d0c0001327983 */ /* 0x000f280000300800 */
[----:B------:R-:W4:Y:S04]  /*190e0*/  LDL.LU R51, [R1+0x1d08] ;  /* 0x001d080001337983 */ /* 0x000f280000300800 */
[----:B------:R-:W4:Y:S04]  /*190f0*/  LDL.LU R52, [R1+0x1d04] ;  /* 0x001d040001347983 */ /* 0x000f280000300800 */
[----:B---3--:R-:W3:Y:S04]  /*19100*/  LDL.LU R54, [R1+0x1d00] ;  /* 0x001d000001367983 */ /* 0x008ee80000300800 */
[----:B------:R0:W-:Y:S04]  /*19110*/  STS.U8 [R60+UR5+0x1200], R55 ;  /* 0x001200373c007988 */ /* 0x0001e80008000005 */
[----:B0-----:R-:W3:Y:S04]  /*19120*/  LDL.LU R55, [R1+0x1cfc] ;  /* 0x001cfc0001377983 */ /* 0x001ee80000300800 */
[----:B------:R-:W-:Y:S04]  /*19130*/  STS.U8 [R60+UR5+0x1240], R48 ;  /* 0x001240303c007988 */ /* 0x000fe80008000005 */
[----:B------:R-:W-:Y:S04]  /*19140*/  STS.U8 [R60+UR5+0x1260], R49 ;  /* 0x001260313c007988 */ /* 0x000fe80008000005 */
[----:B--2---:R-:W-:Y:S04]  /*19150*/  STS.U8 [R60+UR5+0x1280], R56 ;  /* 0x001280383c007988 */ /* 0x004fe80008000005 */
[----:B----4-:R-:W-:Y:S04]  /*19160*/  STS.U8 [R60+UR5+0x12a0], R57 ;  /* 0x0012a0393c007988 */ /* 0x010fe80008000005 */
[----:B------:R-:W-:Y:S04]  /*19170*/  STS.U8 [R60+UR5+0x12c0], R58 ;  /* 0x0012c03a3c007988 */ /* 0x000fe80008000005 */
[----:B------:R-:W-:Y:S04]  /*19180*/  STS.U8 [R60+UR5+0x12e0], R59 ;  /* 0x0012e03b3c007988 */ /* 0x000fe80008000005 */
[----:B------:R0:W-:Y:S04]  /*19190*/  STS.U8 [R60+UR5+0x1a20], R9 ;  /* 0x001a20093c007988 */ /* 0x0001e80008000005 */
[----:B------:R1:W-:Y:S04]  /*191a0*/  STS.U8 [R60+UR5+0x1a00], R10 ;  /* 0x001a000a3c007988 */ /* 0x0003e80008000005 */
[----:B------:R-:W-:Y:S04]  /*191b0*/  STS.U8 [R60+UR5+0x1aa0], R4 ;  /* 0x001aa0043c007988 */ /* 0x000fe80008000005 */
[----:B------:R-:W-:Y:S04]  /*191c0*/  STS.U8 [R60+UR5+0x1a80], R5 ;  /* 0x001a80053c007988 */ /* 0x000fe80008000005 */
[----:B------:R-:W-:Y:S04]  /*191d0*/  STS.U8 [R60+UR5+0x1ae0], R6 ;  /* 0x001ae0063c007988 */ /* 0x000fe80008000005 */
[----:B0-----:R-:W2:Y:S04]  /*191e0*/  LDL.LU R9, [R1+0xacc] ;  /* 0x000acc0001097983 */ /* 0x001ea80000300800 */
[----:B------:R0:W-:Y:S04]  /*191f0*/  STS.U8 [R60+UR5+0x1a60], R11 ;  /* 0x001a600b3c007988 */ /* 0x0001e80008000005 */
[----:B-1----:R-:W4:Y:S04]  /*19200*/  LDL.LU R10, [R1+0xac8] ;  /* 0x000ac800010a7983 */ /* 0x002f280000300800 */
[----:B------:R1:W-:Y:S04]  /*19210*/  STS.U8 [R60+UR5+0x1ac0], R7 ;  /* 0x001ac0073c007988 */ /* 0x0003e80008000005 */
[----:B0-----:R-:W4:Y:S04]  /*19220*/  LDL.LU R11, [R1+0xac4] ;  /* 0x000ac400010b7983 */ /* 0x001f280000300800 */
[----:B------:R-:W4:Y:S04]  /*19230*/  LDL.LU R48, [R1+0xac0] ;  /* 0x000ac00001307983 */ /* 0x000f280000300800 */
[----:B------:R-:W4:Y:S04]  /*19240*/  LDL.LU R49, [R1+0xabc] ;  /* 0x000abc0001317983 */ /* 0x000f280000300800 */
[----:B------:R-:W4:Y:S04]  /*19250*/  LDL.LU R4, [R1+0xab8] ;  /* 0x000ab80001047983 */ /* 0x000f280000300800 */
[----:B------:R-:W4:Y:S04]  /*19260*/  LDL.LU R5, [R1+0xab4] ;  /* 0x000ab40001057983 */ /* 0x000f280000300800 */
[----:B------:R-:W4:Y:S04]  /*19270*/  LDL.LU R6, [R1+0xab0] ;  /* 0x000ab00001067983 */ /* 0x000f280000300800 */
[----:B-1----:R-:W4:Y:S04]  /*19280*/  LDL.LU R7, [R1+0xa4c] ;  /* 0x000a4c0001077983 */ /* 0x002f280000300800 */
[----:B------:R-:W4:Y:S04]  /*19290*/  LDL.LU R56, [R1+0xa48] ;  /* 0x000a480001387983 */ /* 0x000f280000300800 */
[----:B------:R-:W4:Y:S04]  /*192a0*/  LDL.LU R57, [R1+0xa44] ;  /* 0x000a440001397983 */ /* 0x000f280000300800 */
[----:B------:R-:W4:Y:S04]  /*192b0*/  LDL.LU R58, [R1+0xa40] ;  /* 0x000a4000013a7983 */ /* 0x000f280000300800 */
[----:B------:R-:W4:Y:S04]  /*192c0*/  LDL.LU R59, [R1+0xa3c] ;  /* 0x000a3c00013b7983 */ /* 0x000f280000300800 */
[----:B------:R-:W-:Y:S04]  /*192d0*/  STS.U8 [R60+UR5+0x1660], R52 ;  /* 0x001660343c007988 */ /* 0x000fe80008000005 */
[----:B---3--:R-:W-:Y:S04]  /*192e0*/  STS.U8 [R60+UR5+0x1600], R54 ;  /* 0x001600363c007988 */ /* 0x008fe80008000005 */
[----:B------:R-:W-:Y:S04]  /*192f0*/  STS.U8 [R60+UR5+0x16a0], R50 ;  /* 0x0016a0323c007988 */ /* 0x000fe80008000005 */
[----:B------:R-:W-:Y:S04]  /*19300*/  STS.U8 [R60+UR5+0x1640], R51 ;  /* 0x001640333c007988 */ /* 0x000fe80008000005 */
[----:B------:R-:W-:Y:S04]  /*19310*/  STS.U8 [R60+UR5+0x1680], R47 ;  /* 0x0016802f3c007988 */ /* 0x000fe80008000005 */
[----:B------:R-:W-:Y:S04]  /*19320*/  STS.U8 [R60+UR5+0x16e0], R46 ;  /* 0x0016e02e3c007988 */ /* 0x000fe80008000005 */
[----:B------:R0:W-:Y:S04]  /*19330*/  STS.U8 [R60+UR5+0x1620], R55 ;  /* 0x001620373c007988 */ /* 0x0001e80008000005 */
[----:B------:R1:W-:Y:S04]  /*19340*/  STS.U8 [R60+UR5+0x16c0], R45 ;  /* 0x0016c02d3c007988 */ /* 0x0003e80008000005 */
[----:B------:R3:W-:Y:S04]  /*19350*/  STS.U8 [R60+UR5+0x1a40], R42 ;  /* 0x001a402a3c007988 */ /* 0x0007e80008000005 */
[----:B0-----:R-:W4:Y:S04]  /*19360*/  LDL.LU R55, [R1+0xa38] ;  /* 0x000a380001377983 */ /* 0x001f280000300800 */
[----:B------:R-:W4:Y:S04]  /*19370*/  LDL.LU R54, [R1+0xa34] ;  /* 0x000a340001367983 */ /* 0x000f280000300800 */
[----:B------:R-:W4:Y:S04]  /*19380*/  LDL.LU R52, [R1+0xa30] ;  /* 0x000a300001347983 */ /* 0x000f280000300800 */
[----:B------:R-:W4:Y:S04]  /*19390*/  LDL.LU R50, [R1+0x9c0] ;  /* 0x0009c00001327983 */ /* 0x000f280000300800 */
[----:B------:R-:W4:Y:S04]  /*193a0*/  LDL.LU R51, [R1+0x9bc] ;  /* 0x0009bc0001337983 */ /* 0x000f280000300800 */
[----:B------:R-:W4:Y:S04]  /*193b0*/  LDL.LU R47, [R1+0x9b8] ;  /* 0x0009b800012f7983 */ /* 0x000f280000300800 */
[----:B------:R-:W4:Y:S04]  /*193c0*/  LDL.LU R46, [R1+0x9b4] ;  /* 0x0009b400012e7983 */ /* 0x000f280000300800 */
[----:B-1----:R-:W4:Y:S04]  /*193d0*/  LDL.LU R45, [R1+0x9b0] ;  /* 0x0009b000012d7983 */ /* 0x002f280000300800 */
[----:B---3--:R-:W3:Y:S01]  /*193e0*/  LDL.LU R42, [R1+0x9ac] ;  /* 0x0009ac00012a7983 */ /* 0x008ee20000300800 */
[----:B------:R-:W-:-:S03]  /*193f0*/  LOP3.LUT R41, R41, 0x18, RZ, 0x3c, !PT ;  /* 0x0000001829297812 */ /* 0x000fc600078e3cff */
[----:B------:R0:W-:Y:S04]  /*19400*/  STS.U8 [R60+UR5+0x1220], R2 ;  /* 0x001220023c007988 */ /* 0x0001e80008000005 */
[----:B------:R-:W-:Y:S04]  /*19410*/  STS.U8 [R60+UR5+0x1e60], R31 ;  /* 0x001e601f3c007988 */ /* 0x000fe80008000005 */
[----:B------:R-:W-:Y:S04]  /*19420*/  STS.U8 [R60+UR5+0x1e40], R30 ;  /* 0x001e401e3c007988 */ /* 0x000fe80008000005 */
[----:B------:R-:W-:Y:S04]  /*19430*/  STS.U8 [R60+UR5+0x1e20], R29 ;  /* 0x001e201d3c007988 */ /* 0x000fe80008000005 */
[----:B------:R-:W-:Y:S04]  /*19440*/  STS.U8 [R60+UR5+0x1e00], R28 ;  /* 0x001e001c3c007988 */ /* 0x000fe80008000005 */
[----:B------:R-:W-:Y:S04]  /*19450*/  STS.U8 [R60+UR5+0x1ee0], R27 ;  /* 0x001ee01b3c007988 */ /* 0x000fe80008000005 */
[----:B------:R-:W-:Y:S04]  /*19460*/  STS.U8 [R60+UR5+0x1ec0], R26 ;  /* 0x001ec01a3c007988 */ /* 0x000fe80008000005 */
[----:B------:R-:W-:Y:S04]  /*19470*/  STS.U8 [R60+UR5+0x1ea0], R25 ;  /* 0x001ea0193c007988 */ /* 0x000fe80008000005 */
[----:B------:R-:W-:Y:S04]  /*19480*/  STS.U8 [R60+UR5+0x1e80], R24 ;  /* 0x001e80183c007988 */ /* 0x000fe80008000005 */
[----:B0-----:R-:W3:Y:S04]  /*19490*/  LDL.LU R2, [R1+0x9a8] ;  /* 0x0009a80001027983 */ /* 0x001ee80000300800 */
        /* <DEDUP_REMOVED lines=40> */
[----:B---3--:R3:W-:Y:S04]  /*19720*/  STS.U8 [R41+UR5+0xbe0], R42 ;  /* 0x000be02a29007988 */ /* 0x0087e80008000005 */
[----:B0-----:R-:W2:Y:S04]  /*19730*/  LDL.LU R46, [R1+0x1cac] ;  /* 0x001cac00012e7983 */ /* 0x001ea80000300800 */
[----:B-1----:R-:W2:Y:S04]  /*19740*/  LDL.LU R45, [R1+0x1ca8] ;  /* 0x001ca800012d7983 */ /* 0x002ea80000300800 */
[----:B---3--:R-:W3:Y:S04]  /*19750*/  LDL.LU R42, [R1+0x1ca4] ;  /* 0x001ca400012a7983 */ /* 0x008ee80000300800 */
[----:B------:R-:W-:Y:S04]  /*19760*/  STS.U8 [R41+UR5+0xb80], R2 ;  /* 0x000b800229007988 */ /* 0x000fe80008000005 */
[----:B---3--:R0:W-:Y:S04]  /*19770*/  STS.U8 [R41+UR5+0xba0], R42 ;  /* 0x000ba02a29007988 */ /* 0x0081e80008000005 */
[----:B--2---:R1:W-:Y:S04]  /*19780*/  STS.U8 [R41+UR5+0xf60], R45 ;  /* 0x000f602d29007988 */ /* 0x0043e80008000005 */
        /* <DEDUP_REMOVED lines=9> */
[----:B---3--:R-:W3:Y:S04]  /*19820*/  LDL.LU R47, [R1+0x1c94] ;  /* 0x001c9400012f7983 */ /* 0x008ee80000300800 */
[----:B------:R-:W2:Y:S04]  /*19830*/  LDL.LU R51, [R1+0x1c90] ;  /* 0x001c900001337983 */ /* 0x000ea80000300800 */
[----:B------:R0:W-:Y:S04]  /*19840*/  STS.U8 [R41+UR5+0xf80], R55 ;  /* 0x000f803729007988 */ /* 0x0001e80008000005 */
[----:B------:R-:W2:Y:S04]  /*19850*/  LDL.LU R50, [R1+0x1c8c] ;  /* 0x001c8c0001327983 */ /* 0x000ea80000300800 */
[----:B------:R1:W-:Y:S04]  /*19860*/  STS.U8 [R41+UR5+0x1300], R59 ;  /* 0x0013003b29007988 */ /* 0x0003e80008000005 */
[----:B------:R-:W2:Y:S04]  /*19870*/  LDL.LU R52, [R1+0x1c88] ;  /* 0x001c880001347983 */ /* 0x000ea80000300800 */
[----:B------:R0:W-:Y:S04]  /*19880*/  STS.U8 [R41+UR5+0x1320], R58 ;  /* 0x0013203a29007988 */ /* 0x0001e80008000005 */
[----:B------:R-:W2:Y:S04]  /*19890*/  LDL.LU R54, [R1+0x1c84] ;  /* 0x001c840001367983 */ /* 0x000ea80000300800 */
[----:B------:R0:W-:Y:S04]  /*198a0*/  STS.U8 [R41+UR5+0x1340], R57 ;  /* 0x0013403929007988 */ /* 0x0001e80008000005 */
[----:B------:R1:W-:Y:S04]  /*198b0*/  STS.U8 [R41+UR5+0x1360], R56 ;  /* 0x0013603829007988 */ /* 0x0003e80008000005 */
[----:B------:R1:W-:Y:S04]  /*198c0*/  STS.U8 [R41+UR5+0x1380], R7 ;  /* 0x0013800729007988 */ /* 0x0003e80008000005 */
[----:B0-----:R-:W2:Y:S04]  /*198d0*/  LDL.LU R55, [R1+0x1c80] ;  /* 0x001c800001377983 */ /* 0x001ea80000300800 */
[----:B-1----:R-:W2:Y:S04]  /*198e0*/  LDL.LU R59, [R1+0x1c7c] ;  /* 0x001c7c00013b7983 */ /* 0x002ea80000300800 */
[----:B------:R0:W-:Y:S04]  /*198f0*/  STS.U8 [R41+UR5+0x13a0], R6 ;  /* 0x0013a00629007988 */ /* 0x0001e80008000005 */
[----:B------:R-:W3:Y:S04]  /*19900*/  LDL.LU R58, [R1+0x1c78] ;  /* 0x001c7800013a7983 */ /* 0x000ee80000300800 */
[----:B------:R-:W3:Y:S04]  /*19910*/  LDL.LU R57, [R1+0x1c74] ;  /* 0x001c740001397983 */ /* 0x000ee80000300800 */
[----:B------:R1:W-:Y:S04]  /*19920*/  STS.U8 [R41+UR5+0x13c0], R5 ;  /* 0x0013c00529007988 */ /* 0x0003e80008000005 */
[----:B------:R0:W-:Y:S04]  /*19930*/  STS.U8 [R41+UR5+0x13e0], R4 ;  /* 0x0013e00429007988 */ /* 0x0001e80008000005 */
[----:B------:R-:W3:Y:S04]  /*19940*/  LDL.LU R56, [R1+0x1c70] ;  /* 0x001c700001387983 */ /* 0x000ee80000300800 */
[----:B------:R-:W3:Y:S04]  /*19950*/  LDL.LU R7, [R1+0x1c6c] ;  /* 0x001c6c0001077983 */ /* 0x000ee80000300800 */
[----:B------:R1:W-:Y:S04]  /*19960*/  STS.U8 [R41+UR5+0x1720], R49 ;  /* 0x0017203129007988 */ /* 0x0003e80008000005 */
[----:B0-----:R-:W3:Y:S04]  /*19970*/  LDL.LU R6, [R1+0x1c68] ;  /* 0x001c680001067983 */ /* 0x001ee80000300800 */
[----:B------:R0:W-:Y:S04]  /*19980*/  STS.U8 [R41+UR5+0x1700], R48 ;  /* 0x0017003029007988 */ /* 0x0001e80008000005 */
[----:B------:R0:W-:Y:S04]  /*19990*/  STS.U8 [R41+UR5+0x1760], R11 ;  /* 0x0017600b29007988 */ /* 0x0001e80008000005 */
[----:B----4-:R4:W-:Y:S04]  /*199a0*/  STS.U8 [R41+UR5+0x1740], R10 ;  /* 0x0017400a29007988 */ /* 0x0109e80008000005 */
[----:B-1----:R-:W3:Y:S04]  /*199b0*/  LDL.LU R5, [R1+0x1c64] ;  /* 0x001c640001057983 */ /* 0x002ee80000300800 */
[----:B------:R-:W3:Y:S04]  /*199c0*/  LDL.LU R4, [R1+0x1c60] ;  /* 0x001c600001047983 */ /* 0x000ee80000300800 */
[----:B------:R1:W-:Y:S04]  /*199d0*/  STS.U8 [R41+UR5+0x17a0], R9 ;  /* 0x0017a00929007988 */ /* 0x0003e80008000005 */
[----:B------:R-:W3:Y:S04]  /*199e0*/  LDL.LU R49, [R1+0x1c5c] ;  /* 0x001c5c0001317983 */ /* 0x000ee80000300800 */
[----:B0-----:R-:W3:Y:S04]  /*199f0*/  LDL.LU R48, [R1+0x1c58] ;  /* 0x001c580001307983 */ /* 0x001ee80000300800 */
[----:B------:R0:W-:Y:S04]  /*19a00*/  STS.U8 [R41+UR5+0x1780], R8 ;  /* 0x0017800829007988 */ /* 0x0001e80008000005 */
[----:B------:R0:W-:Y:S04]  /*19a10*/  STS.U8 [R41+UR5+0x17e0], R0 ;  /* 0x0017e00029007988 */ /* 0x0001e80008000005 */
[----:B------:R-:W3:Y:S04]  /*19a20*/  LDL.LU R11, [R1+0x1c54] ;  /* 0x001c5400010b7983 */ /* 0x000ee80000300800 */
[----:B----4-:R-:W4:Y:S04]  /*19a30*/  LDL.LU R10, [R1+0x1c50] ;  /* 0x001c5000010a7983 */ /* 0x010f280000300800 */
[----:B------:R0:W-:Y:S04]  /*19a40*/  STS.U8 [R41+UR5+0x17c0], R53 ;  /* 0x0017c03529007988 */ /* 0x0001e80008000005 */
[----:B-1----:R-:W3:Y:S04]  /*19a50*/  LDL.LU R9, [R1+0x1c4c] ;  /* 0x001c4c0001097983 */ /* 0x002ee80000300800 */
[----:B------:R1:W-:Y:S04]  /*19a60*/  STS.U8 [R41+UR5+0x1b40], R44 ;  /* 0x001b402c29007988 */ /* 0x0003e80008000005 */
[----:B------:R-:W-:Y:S04]  /*19a70*/  STS.U8 [R41+UR5+0x1b60], R43 ;  /* 0x001b602b29007988 */ /* 0x000fe80008000005 */
[----:B------:R1:W-:Y:S04]  /*19a80*/  STS.U8 [R41+UR5+0x1b00], R40 ;  /* 0x001b002829007988 */ /* 0x0003e80008000005 */
[----:B0-----:R-:W3:Y:S04]  /*19a90*/  LDL.LU R8, [R1+0x1c48] ;  /* 0x001c480001087983 */ /* 0x001ee80000300800 */
[----:B------:R-:W3:Y:S04]  /*19aa0*/  LDL.LU R0, [R1+0x1c44] ;  /* 0x001c440001007983 */ /* 0x000ee80000300800 */
[----:B------:R-:W3:Y:S04]  /*19ab0*/  LDL R2, [R1+0x153c] ;  /* 0x00153c0001027983 */ /* 0x000ee80000100800 */
[----:B------:R-:W-:Y:S04]  /*19ac0*/  STS.U8 [R41+UR5+0x1b20], R33 ;  /* 0x001b202129007988 */ /* 0x000fe80008000005 */
[----:B------:R-:W3:Y:S04]  /*19ad0*/  LDL R53, [R1+0x1374] ;  /* 0x0013740001357983 */ /* 0x000ee80000100800 */
[----:B-1----:R-:W3:Y:S04]  /*19ae0*/  LDL R44, [R1+0x1370] ;  /* 0x00137000012c7983 */ /* 0x002ee80000100800 */
[----:B------:R-:W3:Y:S04]  /*19af0*/  LDL R40, [R1+0x1534] ;  /* 0x0015340001287983 */ /* 0x000ee80000100800 */
        /* <DEDUP_REMOVED lines=11> */
[----:B------:R0:W-:Y:S01]  /*19bb0*/  STS.U8 [R41+UR5+0x1f80], R3 ;  /* 0x001f800329007988 */ /* 0x0001e20008000005 */
[----:B------:R-:W-:Y:S06]  /*19bc0*/  BAR.SYNC.DEFER_BLOCKING 0x0 ;  /* 0x0000000000007b1d */ /* 0x000fec0000010000 */
[----:B------:R-:W4:Y:S04]  /*19bd0*/  LDL R43, [R1+0x1498] ;  /* 0x00149800012b7983 */ /* 0x000f280000100800 */
[----:B0-----:R-:W4:Y:S01]  /*19be0*/  LDL R41, [R1+0x1368] ;  /* 0x0013680001297983 */ /* 0x001f220000100800 */
[----:B--2---:R-:W-:Y:S01]  /*19bf0*/  PRMT R59, RZ, 0x7610, R59 ;  /* 0x00007610ff3b7816 */ /* 0x004fe2000000003b */
[----:B---3--:R-:W-:Y:S01]  /*19c00*/  @!P0 IMAD.MOV.U32 R3, RZ, RZ, R40 ;  /* 0x000000ffff038224 */ /* 0x008fe200078e0028 */
[----:B------:R-:W-:-:S02]  /*19c10*/  PRMT R50, RZ, 0x7610, R50 ;  /* 0x00007610ff327816 */ /* 0x000fc40000000032 */
[----:B------:R-:W-:Y:S01]  /*19c20*/  PRMT R0, RZ, 0x7610, R0 ;  /* 0x00007610ff007816 */ /* 0x000fe20000000000 */
[----:B------:R-:W2:Y:S04]  /*19c30*/  LDL R40, [R1+0x1490] ;  /* 0x0014900001287983 */ /* 0x000ea80000100800 */
[----:B------:R0:W3:Y:S04]  /*19c40*/  @!P0 LDG.E.U8 R59, desc[UR44][R2.64] ;  /* 0x0000002c023b8981 */ /* 0x0000e8000c1e1100 */
[----:B------:R-:W2:Y:S01]  /*19c50*/  LDL R3, [R1+0xb98] ;  /* 0x000b980001037983 */ /* 0x000ea20000100800 */
[----:B0-----:R-:W-:-:S05]  /*19c60*/  @!P0 IMAD.MOV.U32 R2, RZ, RZ, R53 ;  /* 0x000000ffff028224 */ /* 0x001fca00078e0035 */
[----:B--2---:R4:W2:Y:S02]  /*19c70*/  @!P0 LDG.E.U8 R50, desc[UR44][R2.64] ;  /* 0x0000002c02328981 */ /* 0x0048a4000c1e1100 */
[----:B----4-:R-:W-:Y:S02]  /*19c80*/  @!P0 IMAD.MOV.U32 R2, RZ, RZ, R43 ;  /* 0x000000ffff028224 */ /* 0x010fe400078e002b */
[----:B------:R-:W-:-:S05]  /*19c90*/  @!P0 IMAD.MOV.U32 R3, RZ, RZ, R44 ;  /* 0x000000ffff038224 */ /* 0x000fca00078e002c */
[----:B------:R-:W4:Y:S04]  /*19ca0*/  @!P0 LDG.E.U8 R0, desc[UR44][R2.64] ;  /* 0x0000002c02008981 */ /* 0x000f28000c1e1100 */
[----:B---3--:R-:W-:Y:S04]  /*19cb0*/  STL [R1+0x1c08], R59 ;  /* 0x001c083b01007387 */ /* 0x008fe80000100800 */
[----:B------:R-:W3:Y:S04]  /*19cc0*/  LDL R53, [R1+0x1360] ;  /* 0x0013600001357983 */ /* 0x000ee80000100800 */
[----:B--2---:R0:W-:Y:S04]  /*19cd0*/  STL [R1+0x818], R50 ;  /* 0x0008183201007387 */ /* 0x0041e80000100800 */
[----:B------:R-:W2:Y:S04]  /*19ce0*/  LDL R44, [R1+0x135c] ;  /* 0x00135c00012c7983 */ /* 0x000ea80000100800 */
[----:B------:R-:W2:Y:S04]  /*19cf0*/  LDL R43, [R1+0x1484] ;  /* 0x00148400012b7983 */ /* 0x000ea80000100800 */
[----:B0-----:R-:W2:Y:S04]  /*19d00*/  LDL R50, [R1+0x1488] ;  /* 0x0014880001327983 */ /* 0x001ea80000100800 */
[----:B----4-:R0:W-:Y:S04]  /*19d10*/  STL [R1+0x814], R0 ;  /* 0x0008140001007387 */ /* 0x0101e80000100800 */
[----:B0-----:R-:W4:Y:S04]  /*19d20*/  LDL.LU R0, [R1+0x1c40] ;  /* 0x001c400001007983 */ /* 0x001f280000300800 */
[----:B------:R-:W2:Y:S04]  /*19d30*/  LDL R2, [R1+0x136c] ;  /* 0x00136c0001027983 */ /* 0x000ea80000100800 */
[----:B------:R-:W2:Y:S01]  /*19d40*/  LDL R3, [R1+0x1494] ;  /* 0x0014940001037983 */ /* 0x000ea20000100800 */
[----:B------:R-:W-:-:S02]  /*19d50*/  PRMT R8, RZ, 0x7610, R8 ;  /* 0x00007610ff087816 */ /* 0x000fc40000000008 */
[----:B--2---:R-:W-:-:S04]  /*19d60*/  @!P0 LOP3.LUT R3, R3, R2, RZ, 0x3c, !PT ;  /* 0x0000000203038212 */ /* 0x004fc800078e3cff */
[----:B------:R-:W-:-:S04]  /*19d70*/  @!P0 LOP3.LUT R2, R3, R2, RZ, 0x3c, !PT ;  /* 0x0000000203028212 */ /* 0x000fc800078e3cff */
[----:B------:R-:W-:Y:S02]  /*19d80*/  @!P0 LOP3.LUT R3, R3, R2, RZ, 0x3c, !PT ;  /* 0x0000000203038212 */ /* 0x000fe400078e3cff */
[----:B----4-:R-:W-:-:S03]  /*19d90*/  PRMT R0, RZ, 0x7610, R0 ;  /* 0x00007610ff007816 */ /* 0x010fc60000000000 */
[----:B------:R0:W2:Y:S02]  /*19da0*/  @!P0 LDG.E.U8 R8, desc[UR44][R2.64] ;  /* 0x0000002c02088981 */ /* 0x0000a4000c1e1100 */
[----:B0-----:R-:W-:Y:S02]  /*19db0*/  @!P0 IMAD.MOV.U32 R2, RZ, RZ, R40 ;  /* 0x000000ffff028224 */ /* 0x001fe400078e0028 */
[----:B------:R-:W-:-:S05]  /*19dc0*/  @!P0 IMAD.MOV.U32 R3, RZ, RZ, R41 ;  /* 0x000000ffff038224 */ /* 0x000fca00078e0029 */
[----:B------:R-:W4:Y:S04]  /*19dd0*/  @!P0 LDG.E.U8 R0, desc[UR44][R2.64] ;  /* 0x0000002c02008981 */ /* 0x000f28000c1e1100 */
[----:B--2---:R0:W-:Y:S04]  /*19de0*/  STL [R1+0x80c], R8 ;  /* 0x00080c0801007387 */ /* 0x0041e80000100800 */
[----:B0-----:R-:W2:Y:S04]  /*19df0*/  LDL.LU R8, [R1+0x1c3c] ;  /* 0x001c3c0001087983 */ /* 0x001ea80000300800 */
[----:B------:R-:W2:Y:S04]  /*19e00*/  LDL R41, [R1+0x147c] ;  /* 0x00147c0001297983 */ /* 0x000ea80000100800 */
[----:B------:R-:W2:Y:S04]  /*19e10*/  LDL R40, [R1+0x1480] ;  /* 0x0014800001287983 */ /* 0x000ea80000100800 */
[----:B----4-:R0:W-:Y:S04]  /*19e20*/  STL [R1+0x808], R0 ;  /* 0x0008080001007387 */ /* 0x0101e80000100800 */
[----:B0-----:R-:W4:Y:S04]  /*19e30*/  LDL.LU R0, [R1+0x1c38] ;  /* 0x001c380001007983 */ /* 0x001f280000300800 */
[----:B------:R-:W2:Y:S04]  /*19e40*/  LDL R2, [R1+0x1364] ;  /* 0x0013640001027983 */ /* 0x000ea80000100800 */
[----:B------:R-:W2:Y:S01]  /*19e50*/  LDL R3, [R1+0x148c] ;  /* 0x00148c0001037983 */ /* 0x000ea20000100800 */
[----:B------:R-:W-:-:S02]  /*19e60*/  PRMT R54, RZ, 0x7610, R54 ;  /* 0x00007610ff367816 */ /* 0x000fc40000000036 */
[----:B------:R-:W-:Y:S02]  /*19e70*/  PRMT R45, RZ, 0x7610, R45 ;  /* 0x00007610ff2d7816 */ /* 0x000fe4000000002d */
[----:B------:R-:W-:Y:S02]  /*19e80*/  PRMT R59, RZ, 0x7610, R59 ;  /* 0x00007610ff3b7816 */ /* 0x000fe4000000003b */
[----:B--2---:R-:W-:-:S04]  /*19e90*/  @!P0 LOP3.LUT R3, R3, R2, RZ, 0x3c, !PT ;  /* 0x0000000203038212 */ /* 0x004fc800078e3cff */
[----:B------:R-:W-:-:S04]  /*19ea0*/  @!P0 LOP3.LUT R2, R3, R2, RZ, 0x3c, !PT ;  /* 0x0000000203028212 */ /* 0x000fc800078e3cff */
[----:B------:R-:W-:-:S05]  /*19eb0*/  @!P0 LOP3.LUT R3, R3, R2, RZ, 0x3c, !PT ;  /* 0x0000000203038212 */ /* 0x000fca00078e3cff */
[----:B------:R0:W2:Y:S02]  /*19ec0*/  @!P0 LDG.E.U8 R54, desc[UR44][R2.64] ;  /* 0x0000002c02368981 */ /* 0x0000a4000c1e1100 */
[----:B0-----:R-:W-:Y:S02]  /*19ed0*/  @!P0 IMAD.MOV.U32 R2, RZ, RZ, R50 ;  /* 0x000000ffff028224 */ /* 0x001fe400078e0032 */
[----:B---3--:R-:W-:-:S05]  /*19ee0*/  @!P0 IMAD.MOV.U32 R3, RZ, RZ, R53 ;  /* 0x000000ffff038224 */ /* 0x008fca00078e0035 */
[----:B------:R0:W3:Y:S02]  /*19ef0*/  @!P0 LDG.E.U8 R45, desc[UR44][R2.64] ;  /* 0x0000002c022d8981 */ /* 0x0000e4000c1e1100 */
[----:B0-----:R-:W-:Y:S02]  /*19f00*/  @!P0 IMAD.MOV.U32 R2, RZ, RZ, R43 ;  /* 0x000000ffff028224 */ /* 0x001fe400078e002b */
[----:B------:R-:W-:-:S05]  /*19f10*/  @!P0 IMAD.MOV.U32 R3, RZ, RZ, R44 ;  /* 0x000000ffff038224 */ /* 0x000fca00078e002c */
[----:B------:R0:W4:Y:S01]  /*19f20*/  @!P0 LDG.E.U8 R59, desc[UR44][R2.64] ;  /* 0x0000002c023b8981 */ /* 0x000122000c1e1100 */
[----:B------:R-:W-:Y:S01]  /*19f30*/  PRMT R8, RZ, 0x7610, R8 ;  /* 0x00007610ff087816 */ /* 0x000fe20000000008 */
[----:B0-----:R-:W-:Y:S02]  /*19f40*/  @!P0 IMAD.MOV.U32 R2, RZ, RZ, R40 ;  /* 0x000000ffff028224 */ /* 0x001fe400078e0028 */
[----:B------:R-:W-:-:S05]  /*19f50*/  @!P0 IMAD.MOV.U32 R3, RZ, RZ, R41 ;  /* 0x000000ffff038224 */ /* 0x000fca00078e0029 */
[----:B------:R0:W4:Y:S04]  /*19f60*/  @!P0 LDG.E.U8 R8, desc[UR44][R2.64] ;  /* 0x0000002c02088981 */ /* 0x000128000c1e1100 */
[----:B---3--:R1:W-:Y:S04]  /*19f70*/  STL [R1+0x800], R45 ;  /* 0x0008002d01007387 */ /* 0x0083e80000100800 */
[----:B------:R-:W3:Y:S04]  /*19f80*/  LDL R44, [R1+0x1470] ;  /* 0x00147000012c7983 */ /* 0x000ee80000100800 */
[----:B-1----:R-:W3:Y:S04]  /*19f90*/  LDL R45, [R1+0x146c] ;  /* 0x00146c00012d7983 */ /* 0x002ee80000100800 */
[----:B--2---:R1:W-:Y:S04]  /*19fa0*/  STL [R1+0x804], R54 ;  /* 0x0008043601007387 */ /* 0x0043e80000100800 */
[----:B------:R-:W2:Y:S04]  /*19fb0*/  LDL R43, [R1+0x1468] ;  /* 0x00146800012b7983 */ /* 0x000ea80000100800 */
[----:B-1----:R-:W2:Y:S04]  /*19fc0*/  LDL R54, [R1+0x1464] ;  /* 0x0014640001367983 */ /* 0x002ea80000100800 */
[----:B----4-:R-:W-:Y:S04]  /*19fd0*/  STL [R1+0x1c0c], R59 ;  /* 0x001c0c3b01007387 */ /* 0x010fe80000100800 */
[----:B------:R-:W0:Y:S04]  /*19fe0*/  LDL R2, [R1+0x1474] ;  /* 0x0014740001027983 */ /* 0x000e280000100800 */
[----:B------:R-:W0:Y:S01]  /*19ff0*/  LDL R3, [R1+0x1478] ;  /* 0x0014780001037983 */ /* 0x000e220000100800 */
[----:B------:R-:W-:-:S02]  /*1a000*/  PRMT R0, RZ, 0x7610, R0 ;  /* 0x00007610ff007816 */ /* 0x000fc40000000000 */
[----:B------:R-:W-:Y:S02]  /*1a010*/  PRMT R55, RZ, 0x7610, R55 ;  /* 0x00007610ff377816 */ /* 0x000fe40000000037 */
[----:B------:R-:W-:Y:S01]  /*1a020*/  PRMT R42, RZ, 0x7610, R42 ;  /* 0x00007610ff2a7816 */ /* 0x000fe2000000002a */
[----:B------:R-:W4:Y:S04]  /*1a030*/  LDL R53, [R1+0x145c] ;  /* 0x00145c0001357983 */ /* 0x000f280000100800 */
[----:B------:R-:W2:Y:S04]  /*1a040*/  LDL R50, [R1+0x1460] ;  /* 0x0014600001327983 */ /* 0x000ea80000100800 */
[----:B------:R-:W2:Y:S04]  /*1a050*/  LDL R41, [R1+0x1454] ;  /* 0x0014540001297983 */ /* 0x000ea80000100800 */
[----:B------:R-:W2:Y:S01]  /*1a060*/  LDL R40, [R1+0x1458] ;  /* 0x0014580001287983 */ /* 0x000ea20000100800 */
[----:B0-----:R-:W-:-:S04]  /*1a070*/  @!P0 LOP3.LUT R3, R3, R2, RZ, 0x3c, !PT ;  /* 0x0000000203038212 */ /* 0x001fc800078e3cff */
[----:B------:R-:W-:-:S04]  /*1a080*/  @!P0 LOP3.LUT R2, R3, R2, RZ, 0x3c, !PT ;  /* 0x0000000203028212 */ /* 0x000fc800078e3cff */
[----:B------:R-:W-:-:S05]  /*1a090*/  @!P0 LOP3.LUT R3, R3, R2, RZ, 0x3c, !PT ;  /* 0x0000000203038212 */ /* 0x000fca00078e3cff */
[----:B------:R3:W4:Y:S02]  /*1a0a0*/  @!P0 LDG.E.U8 R0, desc[UR44][R2.64] ;  /* 0x0000002c02008981 */ /* 0x000724000c1e1100 */
[----:B---3--:R-:W-:Y:S02]  /*1a0b0*/  @!P0 IMAD.MOV.U32 R2, RZ, RZ, R44 ;  /* 0x000000ffff028224 */ /* 0x008fe400078e002c */
[----:B------:R-:W-:-:S05]  /*1a0c0*/  @!P0 IMAD.MOV.U32 R3, RZ, RZ, R45 ;  /* 0x000000ffff038224 */ /* 0x000fca00078e002d */
[----:B------:R2:W3:Y:S02]  /*1a0d0*/  @!P0 LDG.E.U8 R55, desc[UR44][R2.64] ;  /* 0x0000002c02378981 */ /* 0x0004e4000c1e1100 */
[----:B--2---:R-:W-:Y:S02]  /*1a0e0*/  @!P0 IMAD.MOV.U32 R2, RZ, RZ, R43 ;  /* 0x000000ffff028224 */ /* 0x004fe400078e002b */
[----:B------:R-:W-:-:S05]  /*1a0f0*/  @!P0 IMAD.MOV.U32 R3, RZ, RZ, R54 ;  /* 0x000000ffff038224 */ /* 0x000fca00078e0036 */
[----:B------:R0:W2:Y:S04]  /*1a100*/  @!P0 LDG.E.U8 R42, desc[UR44][R2.64] ;  /* 0x0000002c022a8981 */ /* 0x0000a8000c1e1100 */
[----:B------:R-:W-:Y:S04]  /*1a110*/  STL [R1+0x1c10], R8 ;  /* 0x001c100801007387 */ /* 0x000fe80000100800 */
[----:B----4-:R1:W-:Y:S04]  /*1a120*/  STL [R1+0x7f4], R0 ;  /* 0x0007f40001007387 */ /* 0x0103e80000100800 */
[----:B-1----:R-:W4:Y:S04]  /*1a130*/  LDL.LU R0, [R1+0x1c34] ;  /* 0x001c340001007983 */ /* 0x002f280000300800 */
[----:B------:R-:W3:Y:S04]  /*1a140*/  LDL R45, [R1+0x144c] ;  /* 0x00144c00012d7983 */ /* 0x000ee80000100800 */
[----:B------:R-:W4:Y:S04]  /*1a150*/  LDL R44, [R1+0x1450] ;  /* 0x00145000012c7983 */ /* 0x000f280000100800 */
[----:B------:R-:W4:Y:S01]  /*1a160*/  LDL R43, [R1+0x1444] ;  /* 0x00144400012b7983 */ /* 0x000f220000100800 */
[----:B------:R-:W-:Y:S01]  /*1a170*/  PRMT R47, RZ, 0x7610, R47 ;  /* 0x00007610ff2f7816 */ /* 0x000fe2000000002f */
[----:B0-----:R-:W-:-:S02]  /*1a180*/  @!P0 IMAD.MOV.U32 R2, RZ, RZ, R50 ;  /* 0x000000ffff028224 */ /* 0x001fc400078e0032 */
[----:B------:R-:W-:Y:S01]  /*1a190*/  @!P0 IMAD.MOV.U32 R3, RZ, RZ, R53 ;  /* 0x000000ffff038224 */ /* 0x000fe200078e0035 */
[----:B------:R-:W-:-:S04]  /*1a1a0*/  PRMT R9, RZ, 0x7610, R9 ;  /* 0x00007610ff097816 */ /* 0x000fc80000000009 */
[----:B------:R0:W4:Y:S04]  /*1a1b0*/  @!P0 LDG.E.U8 R47, desc[UR44][R2.64] ;  /* 0x0000002c022f8981 */ /* 0x000128000c1e1100 */
[----:B--2---:R1:W-:Y:S01]  /*1a1c0*/  STL [R1+0x7ec], R42 ;  /* 0x0007ec2a01007387 */ /* 0x0043e20000100800 */
[----:B0-----:R-:W-:Y:S02]  /*1a1d0*/  @!P0 IMAD.MOV.U32 R2, RZ, RZ, R40 ;  /* 0x000000ffff028224 */ /* 0x001fe400078e0028 */
[----:B------:R-:W-:Y:S01]  /*1a1e0*/  @!P0 IMAD.MOV.U32 R3, RZ, RZ, R41 ;  /* 0x000000ffff038224 */ /* 0x000fe200078e0029 */
[----:B------:R-:W2:Y:S04]  /*1a1f0*/  LDL R40, [R1+0x1440] ;  /* 0x0014400001287983 */ /* 0x000ea80000100800 */
[----:B------:R-:W2:Y:S04]  /*1a200*/  LDL R41, [R1+0x143c] ;  /* 0x00143c0001297983 */ /* 0x000ea80000100800 */
[----:B------:R3:W2:Y:S04]  /*1a210*/  @!P0 LDG.E.U8 R9, desc[UR44][R2.64] ;  /* 0x0000002c02098981 */ /* 0x0006a8000c1e1100 */
[----:B-1----:R-:W2:Y:S01]  /*1a220*/  LDL R42, [R1+0x1448] ;  /* 0x00144800012a7983 */ /* 0x002ea20000100800 */
[----:B------:R-:W-:Y:S01]  /*1a230*/  PRMT R10, RZ, 0x7610, R10 ;  /* 0x00007610ff0a7816 */ /* 0x000fe2000000000a */
[----:B---3--:R-:W-:-:S02]  /*1a240*/  @!P0 IMAD.MOV.U32 R3, RZ, RZ, R45 ;  /* 0x000000ffff038224 */ /* 0x008fc400078e002d */
[----:B----4-:R-:W-:-:S05]  /*1a250*/  @!P0 IMAD.MOV.U32 R2, RZ, RZ, R44 ;  /* 0x000000ffff028224 */ /* 0x010fca00078e002c */
[----:B------:R0:W3:Y:S01]  /*1a260*/  @!P0 LDG.E.U8 R10, desc[UR44][R2.64] ;  /* 0x0000002c020a8981 */ /* 0x0000e2000c1e1100 */
[----:B------:R-:W-:Y:S02]  /*1a270*/  PRMT R11, RZ, 0x7610, R11 ;  /* 0x00007610ff0b7816 */ /* 0x000fe4000000000b */
[----:B------:R-:W-:Y:S01]  /*1a280*/  PRMT R48, RZ, 0x7610, R48 ;  /* 0x00007610ff307816 */ /* 0x000fe20000000030 */
[----:B0-----:R-:W-:Y:S02]  /*1a290*/  @!P0 IMAD.MOV.U32 R3, RZ, RZ, R43 ;  /* 0x000000ffff038224 */ /* 0x001fe400078e002b */
[----:B--2---:R-:W-:-:S05]  /*1a2a0*/  @!P0 IMAD.MOV.U32 R2, RZ, RZ, R42 ;  /* 0x000000ffff028224 */ /* 0x004fca00078e002a */
[----:B------:R0:W2:Y:S04]  /*1a2b0*/  @!P0 LDG.E.U8 R11, desc[UR44][R2.64] ;  /* 0x0000002c020b8981 */ /* 0x0000a8000c1e1100 */
[----:B------:R-:W-:Y:S04]  /*1a2c0*/  STL [R1+0x1c14], R9 ;  /* 0x001c140901007387 */ /* 0x000fe80000100800 */
[----:B------:R-:W4:Y:S04]  /*1a2d0*/  LDL R45, [R1+0x1434] ;  /* 0x00143400012d7983 */ /* 0x000f280000100800 */
[----:B------:R-:W4:Y:S01]  /*1a2e0*/  LDL R44, [R1+0x1438] ;  /* 0x00143800012c7983 */ /* 0x000f220000100800 */
[----:B0-----:R-:W-:-:S02]  /*1a2f0*/  @!P0 IMAD.MOV.U32 R2, RZ, RZ, R40 ;  /* 0x000000ffff028224 */ /* 0x001fc400078e0028 */
[----:B------:R-:W-:-:S05]  /*1a300*/  @!P0 IMAD.MOV.U32 R3, RZ, RZ, R41 ;  /* 0x000000ffff038224 */ /* 0x000fca00078e0029 */
[----:B------:R4:W4:Y:S04]  /*1a310*/  @!P0 LDG.E.U8 R48, desc[UR44][R2.64] ;  /* 0x0000002c02308981 */ /* 0x000928000c1e1100 */
[----:B---3--:R-:W-:Y:S04]  /*1a320*/  STL [R1+0x1c18], R10 ;  /* 0x001c180a01007387 */ /* 0x008fe80000100800 */
[----:B------:R-:W3:Y:S04]  /*1a330*/  LDL R43, [R1+0x142c] ;  /* 0x00142c00012b7983 */ /* 0x000ee80000100800 */
[----:B------:R-:W3:Y:S04]  /*1a340*/  LDL R42, [R1+0x1430] ;  /* 0x00143000012a7983 */ /* 0x000ee80000100800 */
[----:B------:R-:W3:Y:S04]  /*1a350*/  LDL R50, [R1+0x1424] ;  /* 0x0014240001327983 */ /* 0x000ee80000100800 */
[----:B------:R0:W-:Y:S04]  /*1a360*/  STL [R1+0x7e8], R47 ;  /* 0x0007e82f01007387 */ /* 0x0001e80000100800 */
[----:B0-----:R-:W3:Y:S01]  /*1a370*/  LDL R47, [R1+0x1428] ;  /* 0x00142800012f7983 */ /* 0x001ee20000100800 */
[----:B------:R-:W-:-:S03]  /*1a380*/  PRMT R52, RZ, 0x7610, R52 ;  /* 0x00007610ff347816 */ /* 0x000fc60000000034 */
[----:B--2---:R-:W-:Y:S04]  /*1a390*/  STL [R1+0x1c1c], R11 ;  /* 0x001c1c0b01007387 */ /* 0x004fe80000100800 */
[----:B------:R-:W-:Y:S04]  /*1a3a0*/  STL [R1+0x7f0], R55 ;  /* 0x0007f03701007387 */ /* 0x000fe80000100800 */
[----:B------:R-:W2:Y:S04]  /*1a3b0*/  LDL R41, [R1+0x141c] ;  /* 0x00141c0001297983 */ /* 0x000ea80000100800 */
[----:B------:R-:W2:Y:S01]  /*1a3c0*/  LDL R40, [R1+0x1420] ;  /* 0x0014200001287983 */ /* 0x000ea20000100800 */
[----:B----4-:R-:W-:-:S02]  /*1a3d0*/  @!P0 IMAD.MOV.U32 R2, RZ, RZ, R44 ;  /* 0x000000ffff028224 */ /* 0x010fc400078e002c */
[----:B------:R-:W-:-:S05]  /*1a3e0*/  @!P0 IMAD.MOV.U32 R3, RZ, RZ, R45 ;  /* 0x000000ffff038224 */ /* 0x000fca00078e002d */
[----:B------:R3:W4:Y:S04]  /*1a3f0*/  @!P0 LDG.E.U8 R52, desc[UR44][R2.64] ;  /* 0x0000002c02348981 */ /* 0x000728000c1e1100 */
[----:B------:R0:W-:Y:S04]  /*1a400*/  STL [R1+0x1c20], R48 ;  /* 0x001c203001007387 */ /* 0x0001e80000100800 */
[----:B------:R-:W4:Y:S04]  /*1a410*/  LDL R45, [R1+0x1414] ;  /* 0x00141400012d7983 */ /* 0x000f280000100800 */
[----:B------:R-:W4:Y:S01]  /*1a420*/  LDL R44, [R1+0x1418] ;  /* 0x00141800012c7983 */ /* 0x000f220000100800 */
[----:B---3--:R-:W-:-:S02]  /*1a430*/  @!P0 IMAD.MOV.U32 R3, RZ, RZ, R43 ;  /* 0x000000ffff038224 */ /* 0x008fc400078e002b */
[----:B------:R-:W-:Y:S01]  /*1a440*/  @!P0 IMAD.MOV.U32 R2, RZ, RZ, R42 ;  /* 0x000000ffff028224 */ /* 0x000fe200078e002a */
[----:B------:R-:W3:Y:S04]  /*1a450*/  LDL R43, [R1+0x140c] ;  /* 0x00140c00012b7983 */ /* 0x000ee80000100800 */
[----:B------:R-:W3:Y:S01]  /*1a460*/  LDL R42, [R1+0x1410] ;  /* 0x00141000012a7983 */ /* 0x000ee20000100800 */
[----:B------:R-:W-:Y:S02]  /*1a470*/  PRMT R51, RZ, 0x7610, R51 ;  /* 0x00007610ff337816 */ /* 0x000fe40000000033 */
[----:B------:R-:W-:-:S04]  /*1a480*/  PRMT R46, RZ, 0x7610, R46 ;  /* 0x00007610ff2e7816 */ /* 0x000fc8000000002e */
[----:B------:R1:W3:Y:S01]  /*1a490*/  @!P0 LDG.E.U8 R51, desc[UR44][R2.64] ;  /* 0x0000002c02338981 */ /* 0x0002e2000c1e1100 */
[----:B0-----:R-:W-:Y:S01]  /*1a4a0*/  PRMT R48, RZ, 0x7610, R48 ;  /* 0x00007610ff307816 */ /* 0x001fe20000000030 */
[----:B-1----:R-:W-:Y:S02]  /*1a4b0*/  @!P0 IMAD.MOV.U32 R2, RZ, RZ, R47 ;  /* 0x000000ffff028224 */ /* 0x002fe400078e002f */
[----:B------:R-:W-:Y:S01]  /*1a4c0*/  @!P0 IMAD.MOV.U32 R3, RZ, RZ, R50 ;  /* 0x000000ffff038224 */ /* 0x000fe200078e0032 */
[----:B------:R-:W-:Y:S02]  /*1a4d0*/  PRMT R49, RZ, 0x7610, R49 ;  /* 0x00007610ff317816 */ /* 0x000fe40000000031 */
[----:B------:R-:W-:Y:S02]  /*1a4e0*/  PRMT R4, RZ, 0x7610, R4 ;  /* 0x00007610ff047816 */ /* 0x000fe40000000004 */
[----:B------:R-:W-:Y:S02]  /*1a4f0*/  PRMT R5, RZ, 0x7610, R5 ;  /* 0x00007610ff057816 */ /* 0x000fe40000000005 */
[----:B------:R-:W-:Y:S01]  /*1a500*/  PRMT R6, RZ, 0x7610, R6 ;  /* 0x00007610ff067816 */ /* 0x000fe20000000006 */
[----:B------:R2:W3:Y:S01]  /*1a510*/  @!P0 LDG.E.U8 R46, desc[UR44][R2.64] ;  /* 0x0000002c022e8981 */ /* 0x0004e2000c1e1100 */
[----:B------:R-:W-:-:S02]  /*1a520*/  PRMT R11, RZ, 0x7610, R11 ;  /* 0x00007610ff0b7816 */ /* 0x000fc4000000000b */
[----:B------:R-:W-:Y:S02]  /*1a530*/  PRMT R10, RZ, 0x7610, R10 ;  /* 0x00007610ff0a7816 */ /* 0x000fe4000000000a */
[----:B------:R-:W-:Y:S02]  /*1a540*/  PRMT R9, RZ, 0x7610, R9 ;  /* 0x00007610ff097816 */ /* 0x000fe40000000009 */
[----:B------:R-:W-:Y:S02]  /*1a550*/  PRMT R8, RZ, 0x7610, R8 ;  /* 0x00007610ff087816 */ /* 0x000fe40000000008 */
[----:B------:R-:W-:Y:S02]  /*1a560*/  PRMT R7, RZ, 0x7610, R7 ;  /* 0x00007610ff077816 */ /* 0x000fe40000000007 */
[----:B------:R-:W-:Y:S02]  /*1a570*/  PRMT R56, RZ, 0x7610, R56 ;  /* 0x00007610ff387816 */ /* 0x000fe40000000038 */
[----:B------:R-:W-:-:S02]  /*1a580*/  PRMT R57, RZ, 0x7610, R57 ;  /* 0x00007610ff397816 */ /* 0x000fc40000000039 */
[----:B------:R-:W-:Y:S02]  /*1a590*/  PRMT R58, RZ, 0x7610, R58 ;  /* 0x00007610ff3a7816 */ /* 0x000fe4000000003a */
[----:B------:R-:W-:Y:S01]  /*1a5a0*/  PRMT R59, RZ, 0x7610, R59 ;  /* 0x00007610ff3b7816 */ /* 0x000fe2000000003b */
[----:B--2---:R-:W-:Y:S02]  /*1a5b0*/  @!P0 IMAD.MOV.U32 R2, RZ, RZ, R40 ;  /* 0x000000ffff028224 */ /* 0x004fe400078e0028 */
[----:B------:R-:W-:Y:S01]  /*1a5c0*/  @!P0 IMAD.MOV.U32 R3, RZ, RZ, R41 ;  /* 0x000000ffff038224 */ /* 0x000fe200078e0029 */
[----:B------:R-:W2:Y:S04]  /*1a5d0*/  LDL R40, [R1+0x1408] ;  /* 0x0014080001287983 */ /* 0x000ea80000100800 */
[----:B------:R-:W2:Y:S04]  /*1a5e0*/  LDL R41, [R1+0x1404] ;  /* 0x0014040001297983 */ /* 0x000ea80000100800 */
[----:B------:R4:W2:Y:S01]  /*1a5f0*/  @!P0 LDG.E.U8 R48, desc[UR44][R2.64] ;  /* 0x0000002c02308981 */ /* 0x0008a2000c1e1100 */
        /* <DEDUP_REMOVED lines=9> */
[----:B----4-:R-:W-:Y:S02]  /*1a690*/  @!P0 IMAD.MOV.U32 R2, RZ, RZ, R44 ;  /* 0x000000ffff028224 */ /* 0x010fe400078e002c */
[----:B------:R-:W-:Y:S01]  /*1a6a0*/  @!P0 IMAD.MOV.U32 R3, RZ, RZ, R45 ;  /* 0x000000ffff038224 */ /* 0x000fe200078e002d */
[----:B------:R-:W-:Y:S02]  /*1a6b0*/  PRMT R32, RZ, 0x7610, R32 ;  /* 0x00007610ff207816 */ /* 0x000fe40000000020 */
[----:B------:R-:W-:Y:S02]  /*1a6c0*/  PRMT R31, RZ, 0x7610, R31 ;  /* 0x00007610ff1f7816 */ /* 0x000fe4000000001f */
[----:B------:R-:W-:-:S02]  /*1a6d0*/  PRMT R30, RZ, 0x7610, R30 ;  /* 0x00007610ff1e7816 */ /* 0x000fc4000000001e */
[----:B------:R-:W-:Y:S01]  /*1a6e0*/  PRMT R29, RZ, 0x7610, R29 ;  /* 0x00007610ff1d7816 */ /* 0x000fe2000000001d */
[----:B------:R3:W4:Y:S01]  /*1a6f0*/  @!P0 LDG.E.U8 R49, desc[UR44][R2.64] ;  /* 0x0000002c02318981 */ /* 0x000722000c1e1100 */
[----:B------:R-:W-:Y:S02]  /*1a700*/  PRMT R28, RZ, 0x7610, R28 ;  /* 0x00007610ff1c7816 */ /* 0x000fe4000000001c */
[----:B------:R-:W-:Y:S02]  /*1a710*/  PRMT R27, RZ, 0x7610, R27 ;  /* 0x00007610ff1b7816 */ /* 0x000fe4000000001b */
[----:B------:R-:W-:Y:S02]  /*1a720*/  PRMT R26, RZ, 0x7610, R26 ;  /* 0x00007610ff1a7816 */ /* 0x000fe4000000001a */
[----:B------:R-:W-:Y:S02]  /*1a730*/  PRMT R25, RZ, 0x7610, R25 ;  /* 0x00007610ff197816 */ /* 0x000fe40000000019 */
        /* <DEDUP_REMOVED lines=12> */
[----:B------:R-:W-:Y:S01]  /*1a800*/  PRMT R12, RZ, 0x7610, R12 ;  /* 0x00007610ff0c7816 */ /* 0x000fe2000000000c */
[----:B------:R-:W-:Y:S01]  /*1a810*/  LDS.U8 R50, [R0+UR5+0x100] ;  /* 0x0001000500327984 */ /* 0x000fe20008000000 */
[----:B---3--:R-:W-:-:S02]  /*1a820*/  @!P0 IMAD.MOV.U32 R3, RZ, RZ, R43 ;  /* 0x000000ffff038224 */ /* 0x008fc400078e002b */
[----:B------:R-:W-:-:S05]  /*1a830*/  @!P0 IMAD.MOV.U32 R2, RZ, RZ, R42 ;  /* 0x000000ffff028224 */ /* 0x000fca00078e002a */
[----:B------:R2:W3:Y:S02]  /*1a840*/  @!P0 LDG.E.U8 R4, desc[UR44][R2.64] ;  /* 0x0000002c02048981 */ /* 0x0004e4000c1e1100 */
[----:B--2---:R-:W-:Y:S02]  /*1a850*/  @!P0 IMAD.MOV.U32 R2, RZ, RZ, R40 ;  /* 0x000000ffff028224 */ /* 0x004fe400078e0028 */
[----:B------:R0:W-:Y:S04]  /*1a860*/  STL [R1+0x1c24], R48 ;  /* 0x001c243001007387 */ /* 0x0001e80000100800 */
[----:B------:R-:W2:Y:S01]  /*1a870*/  LDL R47, [R1+0x1400] ;  /* 0x00140000012f7983 */ /* 0x000ea20000100800 */
[----:B------:R-:W-:-:S05]  /*1a880*/  @!P0 IMAD.MOV.U32 R3, RZ, RZ, R41 ;  /* 0x000000ffff038224 */ /* 0x000fca00078e0029 */
[----:B------:R2:W2:Y:S04]  /*1a890*/  @!P0 LDG.E.U8 R5, desc[UR44][R2.64] ;  /* 0x0000002c02058981 */ /* 0x0004a8000c1e1100 */
[----:B0-----:R-:W2:Y:S04]  /*1a8a0*/  LDL R48, [R1+0x13fc] ;  /* 0x0013fc0001307983 */ /* 0x001ea80000100800 */
[----:B----4-:R-:W-:Y:S04]  /*1a8b0*/  STL [R1+0x1c28], R49 ;  /* 0x001c283101007387 */ /* 0x010fe80000100800 */
[----:B------:R-:W4:Y:S04]  /*1a8c0*/  LDL R43, [R1+0x13f4] ;  /* 0x0013f400012b7983 */ /* 0x000f280000100800 */
[----:B------:R-:W4:Y:S04]  /*1a8d0*/  LDL R42, [R1+0x13f8] ;  /* 0x0013f800012a7983 */ /* 0x000f280000100800 */
[----:B------:R0:W-:Y:S04]  /*1a8e0*/  STL [R1+0x7cc], R46 ;  /* 0x0007cc2e01007387 */ /* 0x0001e80000100800 */
[----:B------:R-:W4:Y:S04]  /*1a8f0*/  LDL R45, [R1+0x13f0] ;  /* 0x0013f000012d7983 */ /* 0x000f280000100800 */
[----:B0-----:R-:W4:Y:S04]  /*1a900*/  LDL R46, [R1+0x13ec] ;  /* 0x0013ec00012e7983 */ /* 0x001f280000100800 */
[----:B---3--:R0:W-:Y:S04]  /*1a910*/  STL [R1+0x1c2c], R4 ;  /* 0x001c2c0401007387 */ /* 0x0081e80000100800 */
[----:B------:R-:W-:Y:S04]  /*1a920*/  STL [R1+0x7d4], R52 ;  /* 0x0007d43401007387 */ /* 0x000fe80000100800 */
[----:B------:R-:W3:Y:S04]  /*1a930*/  LDL R41, [R1+0x13e4] ;  /* 0x0013e40001297983 */ /* 0x000ee80000100800 */
[----:B------:R-:W3:Y:S04]  /*1a940*/  LDL R40, [R1+0x13e8] ;  /* 0x0013e80001287983 */ /* 0x000ee80000100800 */
[----:B------:R-:W3:Y:S04]  /*1a950*/  LDL R44, [R1+0x13dc] ;  /* 0x0013dc00012c7983 */ /* 0x000ee80000100800 */
[----:B0-----:R-:W3:Y:S04]  /*1a960*/  LDL R4, [R1+0x13e0] ;  /* 0x0013e00001047983 */ /* 0x001ee80000100800 */
[----:B------:R-:W-:Y:S04]  /*1a970*/  STL [R1+0x7d0], R51 ;  /* 0x0007d03301007387 */ /* 0x000fe80000100800 */
[----:B------:R-:W-:Y:S01]  /*1a980*/  LDS.U8 R51, [R0+UR5+0x8] ;  /* 0x0000080500337984 */ /* 0x000fe20008000000 */
[----:B--2---:R-:W-:-:S02]  /*1a990*/  @!P0 IMAD.MOV.U32 R2, RZ, RZ, R47 ;  /* 0x000000ffff028224 */ /* 0x004fc400078e002f */
[----:B------:R-:W-:Y:S01]  /*1a9a0*/  @!P0 IMAD.MOV.U32 R3, RZ, RZ, R48 ;  /* 0x000000ffff038224 */ /* 0x000fe200078e0030 */
[----:B------:R0:W-:Y:S04]  /*1a9b0*/  STL [R1+0x1c30], R5 ;  /* 0x001c300501007387 */ /* 0x0001e80000100800 */
[----:B------:R-:W2:Y:S04]  /*1a9c0*/  LDL R47, [R1+0x13c4] ;  /* 0x0013c400012f7983 */ /* 0x000ea80000100800 */
[----:B------:R-:W2:Y:S04]  /*1a9d0*/  LDL R49, [R1+0x150c] ;  /* 0x00150c0001317983 */ /* 0x000ea80000100800 */
[----:B------:R-:W2:Y:S04]  /*1a9e0*/  LDL R48, [R1+0x1550] ;  /* 0x0015500001307983 */ /* 0x000ea80000100800 */
[----:B------:R4:W2:Y:S04]  /*1a9f0*/  @!P0 LDG.E.U8 R6, desc[UR44][R2.64] ;  /* 0x0000002c02068981 */ /* 0x0008a8000c1e1100 */
[----:B0-----:R-:W2:Y:S01]  /*1aa00*/  LDL R5, [R1+0x13bc] ;  /* 0x0013bc0001057983 */ /* 0x001ea20000100800 */
[----:B----4-:R-:W-:-:S02]  /*1aa10*/  @!P0 IMAD.MOV.U32 R2, RZ, RZ, R42 ;  /* 0x000000ffff028224 */ /* 0x010fc400078e002a */
[----:B------:R-:W-:Y:S01]  /*1aa20*/  @!P0 IMAD.MOV.U32 R3, RZ, RZ, R43 ;  /* 0x000000ffff038224 */ /* 0x000fe200078e002b */
[----:B------:R-:W4:Y:S04]  /*1aa30*/  LDL R42, [R1+0x13d8] ;  /* 0x0013d800012a7983 */ /* 0x000f280000100800 */
[----:B------:R-:W2:Y:S04]  /*1aa40*/  LDL R43, [R1+0x13d4] ;  /* 0x0013d400012b7983 */ /* 0x000ea80000100800 */
[----:B------:R0:W2:Y:S02]  /*1aa50*/  @!P0 LDG.E.U8 R11, desc[UR44][R2.64] ;  /* 0x0000002c020b8981 */ /* 0x0000a4000c1e1100 */
[----:B0-----:R-:W-:-:S02]  /*1aa60*/  @!P0 IMAD.MOV.U32 R2, RZ, RZ, R45 ;  /* 0x000000ffff028224 */ /* 0x001fc400078e002d */
[----:B------:R-:W-:Y:S01]  /*1aa70*/  @!P0 IMAD.MOV.U32 R3, RZ, RZ, R46 ;  /* 0x000000ffff038224 */ /* 0x000fe200078e002e */
[----:B------:R-:W2:Y:S04]  /*1aa80*/  LDL R45, [R1+0x13b4] ;  /* 0x0013b400012d7983 */ /* 0x000ea80000100800 */
[----:B------:R-:W2:Y:S04]  /*1aa90*/  LDL R46, [R1+0x13c8] ;  /* 0x0013c800012e7983 */ /* 0x000ea80000100800 */
[----:B------:R3:W2:Y:S02]  /*1aaa0*/  @!P0 LDG.E.U8 R10, desc[UR44][R2.64] ;  /* 0x0000002c020a8981 */ /* 0x0006a4000c1e1100 */
[----:B---3--:R-:W-:-:S02]  /*1aab0*/  @!P0 IMAD.MOV.U32 R3, RZ, RZ, R41 ;  /* 0x000000ffff038224 */ /* 0x008fc400078e0029 */
[----:B------:R-:W-:Y:S01]  /*1aac0*/  @!P0 IMAD.MOV.U32 R2, RZ, RZ, R40 ;  /* 0x000000ffff028224 */ /* 0x000fe200078e0028 */
[----:B------:R-:W3:Y:S04]  /*1aad0*/  LDL R41, [R1+0x13cc] ;  /* 0x0013cc0001297983 */ /* 0x000ee80000100800 */
[----:B------:R-:W3:Y:S04]  /*1aae0*/  LDL R40, [R1+0x13d0] ;  /* 0x0013d00001287983 */ /* 0x000ee80000100800 */
[----:B------:R0:W3:Y:S02]  /*1aaf0*/  @!P0 LDG.E.U8 R9, desc[UR44][R2.64] ;  /* 0x0000002c02098981 */ /* 0x0000e4000c1e1100 */
[----:B0-----:R-:W-:-:S02]  /*1ab00*/  @!P0 IMAD.MOV.U32 R2, RZ, RZ, R4 ;  /* 0x000000ffff028224 */ /* 0x001fc400078e0004 */
[----:B------:R-:W3:Y:S01]  /*1ab10*/  LDL R4, [R1+0x13c0] ;  /* 0x0013c00001047983 */ /* 0x000ee20000100800 */
[----:B------:R-:W-:-:S03]  /*1ab20*/  @!P0 IMAD.MOV.U32 R3, RZ, RZ, R44 ;  /* 0x000000ffff038224 */ /* 0x000fc600078e002c */
[----:B------:R-:W3:Y:S04]  /*1ab30*/  LDL R44, [R1+0x13b8] ;  /* 0x0013b800012c7983 */ /* 0x000ee80000100800 */
[----:B------:R4:W3:Y:S02]  /*1ab40*/  @!P0 LDG.E.U8 R8, desc[UR44][R2.64] ;  /* 0x0000002c02088981 */ /* 0x0008e4000c1e1100 */
[----:B----4-:R-:W-:Y:S02]  /*1ab50*/  @!P0 IMAD.MOV.U32 R2, RZ, RZ, R42 ;  /* 0x000000ffff028224 */ /* 0x010fe400078e002a */
[----:B--2---:R-:W-:Y:S01]  /*1ab60*/  @!P0 IMAD.MOV.U32 R3, RZ, RZ, R43 ;  /* 0x000000ffff038224 */ /* 0x004fe200078e002b */
[----:B------:R-:W2:Y:S04]  /*1ab70*/  LDL R42, [R1+0x13b0] ;  /* 0x0013b000012a7983 */ /* 0x000ea80000100800 */
[----:B------:R-:W4:Y:S04]  /*1ab80*/  LDL R43, [R1+0x13ac] ;  /* 0x0013ac00012b7983 */ /* 0x000f280000100800 */
[----:B------:R3:W4:Y:S02]  /*1ab90*/  @!P0 LDG.E.U8 R7, desc[UR44][R2.64] ;  /* 0x0000002c02078981 */ /* 0x000724000c1e1100 */
[----:B---3--:R-:W-:-:S02]  /*1aba0*/  @!P0 IMAD.MOV.U32 R3, RZ, RZ, R41 ;  /* 0x000000ffff038224 */ /* 0x008fc400078e0029 */
[----:B------:R-:W-:Y:S01]  /*1abb0*/  @!P0 IMAD.MOV.U32 R2, RZ, RZ, R40 ;  /* 0x000000ffff028224 */ /* 0x000fe200078e0028 */
[----:B------:R-:W3:Y:S04]  /*1abc0*/  LDL R41, [R1+0x13a4] ;  /* 0x0013a40001297983 */ /* 0x000ee80000100800 */
[----:B------:R-:W3:Y:S04]  /*1abd0*/  LDL R40, [R1+0x13a8] ;  /* 0x0013a80001287983 */ /* 0x000ee80000100800 */
[----:B------:R0:W3:Y:S02]  /*1abe0*/  @!P0 LDG.E.U8 R56, desc[UR44][R2.64] ;  /* 0x0000002c02388981 */ /* 0x0000e4000c1e1100 */
[----:B0-----:R-:W-:-:S02]  /*1abf0*/  @!P0 IMAD.MOV.U32 R2, RZ, RZ, R46 ;  /* 0x000000ffff028224 */ /* 0x001fc400078e002e */
        /* <DEDUP_REMOVED lines=9> */
[----:B0-----:R-:W-:Y:S02]  /*1ac90*/  @!P0 IMAD.MOV.U32 R2, RZ, RZ, R44 ;  /* 0x000000ffff028224 */ /* 0x001fe400078e002c */
[----:B------:R-:W-:Y:S01]  /*1aca0*/  @!P0 IMAD.MOV.U32 R3, RZ, RZ, R45 ;  /* 0x000000ffff038224 */ /* 0x000fe200078e002d */
[----:B------:R-:W3:Y:S04]  /*1acb0*/  LDL R44, [R1+0x14b0] ;  /* 0x0014b000012c7983 */ /* 0x000ee80000100800 */
[----:B------:R-:W3:Y:S04]  /*1acc0*/  LDL R45, [R1+0x1388] ;  /* 0x00138800012d7983 */ /* 0x000ee80000100800 */
[----:B------:R2:W3:Y:S02]  /*1acd0*/  @!P0 LDG.E.U8 R59, desc[UR44][R2.64] ;  /* 0x0000002c023b8981 */ /* 0x0004e4000c1e1100 */
[----:B--2---:R-:W-:-:S02]  /*1ace0*/  @!P0 IMAD.MOV.U32 R2, RZ, RZ, R42 ;  /* 0x000000ffff028224 */ /* 0x004fc400078e002a */
[----:B----4-:R-:W-:Y:S01]  /*1acf0*/  @!P0 IMAD.MOV.U32 R3, RZ, RZ, R43 ;  /* 0x000000ffff038224 */ /* 0x010fe200078e002b */
        /* <DEDUP_REMOVED lines=13> */
[----:B--2---:R-:W-:Y:S02]  /*1add0*/  @!P0 IMAD.MOV.U32 R2, RZ, RZ, R42 ;  /* 0x000000ffff028224 */ /* 0x004fe400078e002a */
[----:B----4-:R-:W-:Y:S01]  /*1ade0*/  @!P0 IMAD.MOV.U32 R3, RZ, RZ, R43 ;  /* 0x000000ffff038224 */ /* 0x010fe200078e002b */
[----:B------:R-:W2:Y:S04]  /*1adf0*/  LDL R42, [R1+0x14c0] ;  /* 0x0014c000012a7983 */ /* 0x000ea80000100800 */
[----:B------:R-:W4:Y:S04]  /*1ae00*/  LDL R43, [R1+0x1380] ;  /* 0x00138000012b7983 */ /* 0x000f280000100800 */
[----:B------:R0:W4:Y:S02]  /*1ae10*/  @!P0 LDG.E.U8 R38, desc[UR44][R2.64] ;  /* 0x0000002c02268981 */ /* 0x000124000c1e1100 */
[----:B0-----:R-:W-:-:S02]  /*1ae20*/  @!P0 IMAD.MOV.U32 R2, RZ, RZ, R46 ;  /* 0x000000ffff028224 */ /* 0x001fc400078e002e */
[----:B------:R-:W-:Y:S01]  /*1ae30*/  @!P0 IMAD.MOV.U32 R3, RZ, RZ, R47 ;  /* 0x000000ffff038224 */ /* 0x000fe200078e002f */
[----:B------:R-:W4:Y:S04]  /*1ae40*/  LDL R46, [R1+0x14d8] ;  /* 0x0014d800012e7983 */ /* 0x000f280000100800 */
        /* <DEDUP_REMOVED lines=98> */
[----:B------:R-:W-:-:S05]  /*1b470*/  @!P0 IMAD.MOV.U32 R3, RZ, RZ, R49 ;  /* 0x000000ffff038224 */ /* 0x000fca00078e0031 */
[----:B------:R0:W3:Y:S02]  /*1b480*/  @!P0 LDG.E.U8 R17, desc[UR44][R2.64] ;  /* 0x0000002c02118981 */ /* 0x0000e4000c1e1100 */
[----:B0-----:R-:W-:Y:S02]  /*1b490*/  @!P0 IMAD.MOV.U32 R2, RZ, RZ, R46 ;  /* 0x000000ffff028224 */ /* 0x001fe400078e002e */
[----:B------:R-:W-:-:S05]  /*1b4a0*/  @!P0 IMAD.MOV.U32 R3, RZ, RZ, R47 ;  /* 0x000000ffff038224 */ /* 0x000fca00078e002f */
[----:B------:R0:W3:Y:S02]  /*1b4b0*/  @!P0 LDG.E.U8 R16, desc[UR44][R2.64] ;  /* 0x0000002c02108981 */ /* 0x0000e4000c1e1100 */
[----:B0-----:R-:W-:Y:S02]  /*1b4c0*/  @!P0 IMAD.MOV.U32 R2, RZ, RZ, R44 ;  /* 0x000000ffff028224 */ /* 0x001fe400078e002c */
[----:B------:R-:W-:Y:S01]  /*1b4d0*/  @!P0 IMAD.MOV.U32 R3, RZ, RZ, R45 ;  /* 0x000000ffff038224 */ /* 0x000fe200078e002d */
[----:B------:R-:W-:Y:S04]  /*1b4e0*/  LDS.U8 R44, [R0+UR5+0x1310] ;  /* 0x00131005002c7984 */ /* 0x000fe80008000000 */
[----:B------:R2:W3:Y:S02]  /*1b4f0*/  @!P0 LDG.E.U8 R15, desc[UR44][R2.64] ;  /* 0x0000002c020f8981 */ /* 0x0004e4000c1e1100 */
[----:B--2---:R-:W-:-:S02]  /*1b500*/  @!P0 IMAD.MOV.U32 R2, RZ, RZ, R42 ;  /* 0x000000ffff028224 */ /* 0x004fc400078e002a */
[----:B----4-:R-:W-:Y:S01]  /*1b510*/  @!P0 IMAD.MOV.U32 R3, RZ, RZ, R43 ;  /* 0x000000ffff038224 */ /* 0x010fe200078e002b */
[----:B------:R-:W-:Y:S04]  /*1b520*/  LDS.U8 R42, [R0+UR5+0x1108] ;  /* 0x00110805002a7984 */ /* 0x000fe80008000000 */
[----:B------:R-:W-:Y:S04]  /*1b530*/  LDS.U8 R43, [R0+UR5+0x1000] ;  /* 0x00100005002b7984 */ /* 0x000fe80008000000 */
[----:B------:R3:W2:Y:S02]  /*1b540*/  @!P0 LDG.E.U8 R14, desc[UR44][R2.64] ;  /* 0x0000002c020e8981 */ /* 0x0006a4000c1e1100 */
[----:B---3--:R-:W-:-:S02]  /*1b550*/  @!P0 IMAD.MOV.U32 R3, RZ, RZ, R41 ;  /* 0x000000ffff038224 */ /* 0x008fc400078e0029 */
[----:B------:R-:W-:Y:S01]  /*1b560*/  @!P0 IMAD.MOV.U32 R2, RZ, RZ, R40 ;  /* 0x000000ffff028224 */ /* 0x000fe200078e0028 */
[----:B------:R-:W-:Y:S04]  /*1b570*/  LDS.U8 R41, [R0+UR5+0x1008] ;  /* 0x0010080500297984 */ /* 0x000fe80008000000 */
[----:B------:R-:W-:Y:S04]  /*1b580*/  LDS.U8 R40, [R0+UR5+0x1100] ;  /* 0x0011000500287984 */ /* 0x000fe80008000000 */
[----:B------:R0:W3:Y:S02]  /*1b590*/  @!P0 LDG.E.U8 R13, desc[UR44][R2.64] ;  /* 0x0000002c020d8981 */ /* 0x0000e4000c1e1100 */
[----:B0-----:R-:W-:-:S02]  /*1b5a0*/  @!P0 IMAD.MOV.U32 R3, RZ, RZ, R5 ;  /* 0x000000ffff038224 */ /* 0x001fc400078e0005 */
[----:B------:R-:W0:Y:S01]  /*1b5b0*/  LDS.U8 R5, [R0+UR5+0x210] ;  /* 0x0002100500057984 */ /* 0x000e220008000000 */
[----:B------:R-:W-:-:S03]  /*1b5c0*/  @!P0 IMAD.MOV.U32 R2, RZ, RZ, R4 ;  /* 0x000000ffff028224 */ /* 0x000fc600078e0004 */
[----:B------:R-:W1:Y:S04]  /*1b5d0*/  LDS.U8 R4, [R0+UR5+0x318] ;  /* 0x0003180500047984 */ /* 0x000e680008000000 */
[----:B------:R4:W2:Y:S04]  /*1b5e0*/  @!P0 LDG.E.U8 R12, desc[UR44][R2.64] ;  /* 0x0000002c020c8981 */ /* 0x0008a8000c1e1100 */
[----:B----4-:R-:W-:Y:S04]  /*1b5f0*/  LDS.U8 R3, [R0+UR5] ;  /* 0x0000000500037984 */ /* 0x010fe80008000000 */
[----:B------:R-:W-:Y:S04]  /*1b600*/  LDS.U8 R2, [R0+UR5+0x108] ;  /* 0x0001080500027984 */ /* 0x000fe80008000000 */
[----:B0-----:R-:W-:Y:S04]  /*1b610*/  STL [R1+0xa28], R5 ;  /* 0x000a280501007387 */ /* 0x001fe80000100800 */
[----:B------:R-:W0:Y:S04]  /*1b620*/  LDS.U8 R5, [R0+UR5+0x218] ;  /* 0x0002180500057984 */ /* 0x000e280008000000 */
[----:B-1----:R-:W-:Y:S04]  /*1b630*/  STL [R1+0xa24], R4 ;  /* 0x000a240401007387 */ /* 0x002fe80000100800 */
[----:B------:R-:W1:Y:S04]  /*1b640*/  LDS.U8 R4, [R0+UR5+0x310] ;  /* 0x0003100500047984 */ /* 0x000e680008000000 */
        /* <DEDUP_REMOVED lines=10> */
[----:B------:R-:W-:Y:S04]  /*1b6f0*/  STL [R1+0xa3c], R44 ;  /* 0x000a3c2c01007387 */ /* 0x000fe80000100800 */
[----:B------:R-:W4:Y:S04]  /*1b700*/  LDS.U8 R44, [R0+UR5+0x200] ;  /* 0x00020005002c7984 */ /* 0x000f280008000000 */
[----:B-1----:R-:W-:Y:S04]  /*1b710*/  STL [R1+0x838], R4 ;  /* 0x0008380401007387 */ /* 0x002fe80000100800 */
[----:B------:R-:W1:Y:S04]  /*1b720*/  LDS.U8 R4, [R0+UR5+0x308] ;  /* 0x0003080500047984 */ /* 0x000e680008000000 */
[----:B0-----:R-:W-:Y:S04]  /*1b730*/  STL [R1+0x834], R5 ;  /* 0x0008340501007387 */ /* 0x001fe80000100800 */
[----:B------:R-:W0:Y:S04]  /*1b740*/  LDS.U8 R5, [R0+UR5+0x18] ;  /* 0x0000180500057984 */ /* 0x000e280008000000 */
[----:B----4-:R-:W-:Y:S04]  /*1b750*/  STL [R1+0xa48], R44 ;  /* 0x000a482c01007387 */ /* 0x010fe80000100800 */
        /* <DEDUP_REMOVED lines=81> */
[----:B0-----:R0:W-:Y:S04]  /*1bc70*/  STL [R1+0x157c], R5 ;  /* 0x00157c0501007387 */ /* 0x0011e80000100800 */
[----:B----4-:R-:W-:Y:S04]  /*1bc80*/  STL [R1+0x954], R44 ;  /* 0x0009542c01007387 */ /* 0x010fe80000100800 */
[----:B------:R-:W4:Y:S04]  /*1bc90*/  LDS.U8 R44, [R0+UR5+0x1288] ;  /* 0x00128805002c7984 */ /* 0x000f280008000000 */
[----:B-1----:R-:W-:Y:S04]  /*1bca0*/  STL [R1+0x950], R4 ;  /* 0x0009500401007387 */ /* 0x002fe80000100800 */
[----:B------:R-:W1:Y:S04]  /*1bcb0*/  LDS.U8 R4, [R0+UR5+0x1380] ;  /* 0x0013800500047984 */ /* 0x000e680008000000 */
[----:B------:R-:W-:Y:S01]  /*1bcc0*/  STL [R1+0x1698], R0 ;  /* 0x0016980001007387 */ /* 0x000fe20000100800 */
[----:B0-----:R-:W-:-:S05]  /*1bcd0*/  LOP3.LUT R5, R0, 0x20, RZ, 0x3c, !PT ;  /* 0x0000002000057812 */ /* 0x001fca00078e3cff */
[----:B------:R-:W0:Y:S01]  /*1bce0*/  LDS.U8 R0, [R5+UR5] ;  /* 0x0000000505007984 */ /* 0x000e220008000000 */
[----:B------:R-:W0:Y:S01]  /*1bcf0*/  S2R R55, SR_TID.X ;  /* 0x0000000000377919 */ /* 0x000e220000002100 */
[----:B------:R-:W0:Y:S02]  /*1bd00*/  S2R R53, SR_TID.X ;  /* 0x0000000000357919 */ /* 0x000e240000002100 */
[----:B------:R-:W-:Y:S04]  /*1bd10*/  LDS.U8 R45, [R5+UR5+0x1190] ;  /* 0x00119005052d7984 */ /* 0x000fe80008000000 */
[----:B----4-:R-:W-:Y:S04]  /*1bd20*/  STL [R1+0x1588], R44 ;  /* 0x0015882c01007387 */ /* 0x010fe80000100800 */
[----:B-1----:R-:W-:Y:S04]  /*1bd30*/  STL [R1+0x1584], R4 ;  /* 0x0015840401007387 */ /* 0x002fe80000100800 */
[----:B------:R-:W1:Y:S04]  /*1bd40*/  LDS.U8 R44, [R5+UR5+0x108] ;  /* 0x00010805052c7984 */ /* 0x000e680008000000 */
[----:B------:R-:W4:Y:S04]  /*1bd50*/  LDS.U8 R4, [R5+UR5+0x210] ;  /* 0x0002100505047984 */ /* 0x000f280008000000 */
[----:B0-----:R-:W-:Y:S04]  /*1bd60*/  STL [R1+0x858], R0 ;  /* 0x0008580001007387 */ /* 0x001fe80000100800 */
[----:B------:R-:W0:Y:S04]  /*1bd70*/  LDS.U8 R0, [R5+UR5+0x318] ;  /* 0x0003180505007984 */ /* 0x000e280008000000 */
[----:B-1----:R-:W-:Y:S04]  /*1bd80*/  STL [R1+0x854], R44 ;  /* 0x0008542c01007387 */ /* 0x002fe80000100800 */
[----:B------:R-:W1:Y:S04]  /*1bd90*/  LDS.U8 R44, [R5+UR5+0x8] ;  /* 0x00000805052c7984 */ /* 0x000e680008000000 */
[----:B----4-:R-:W-:Y:S04]  /*1bda0*/  STL [R1+0xa68], R4 ;  /* 0x000a680401007387 */ /* 0x010fe80000100800 */
        /* <DEDUP_REMOVED lines=100> */
[----:B----4-:R-:W-:Y:S04]  /*1c3f0*/  STL [R1+0x980], R4 ;  /* 0x0009800401007387 */ /* 0x010fe80000100800 */
[----:B------:R-:W1:Y:S04]  /*1c400*/  LDS.U8 R44, [R5+UR5+0x380] ;  /* 0x00038005052c7984 */ /* 0x000e680008000000 */
[----:B------:R-:W4:Y:S04]  /*1c410*/  LDS.U8 R4, [R5+UR5+0x1090] ;  /* 0x0010900505047984 */ /* 0x000f280008000000 */
[----:B0-----:R-:W-:Y:S04]  /*1c420*/  STL [R1+0x15b8], R0 ;  /* 0x0015b80001007387 */ /* 0x001fe80000100800 */
[----:B------:R-:W0:Y:S04]  /*1c430*/  LDS.U8 R0, [R5+UR5+0x1198] ;  /* 0x0011980505007984 */ /* 0x000e280008000000 */
[----:B-1----:R-:W-:Y:S04]  /*1c440*/  STL [R1+0x15b4], R44 ;  /* 0x0015b42c01007387 */ /* 0x002fe80000100800 */
[----:B----4-:R-:W-:Y:S04]  /*1c450*/  STL [R1+0x98c], R4 ;  /* 0x00098c0401007387 */ /* 0x010fe80000100800 */
[----:B------:R-:W1:Y:S01]  /*1c460*/  LDS.U8 R4, [R5+UR5+0x1280] ;  /* 0x0012800505047984 */ /* 0x000e620008000000 */
[----:B------:R-:W-:-:S03]  /*1c470*/  LOP3.LUT R54, R55, 0x3, RZ, 0xc0, !PT ;  /* 0x0000000337367812 */ /* 0x000fc600078ec0ff */
[----:B------:R-:W-:Y:S04]  /*1c480*/  LDS.U8 R44, [R5+UR5+0x1380] ;  /* 0x00138005052c7984 */ /* 0x000fe80008000000 */
[----:B0-----:R-:W-:Y:S04]  /*1c490*/  STL [R1+0x988], R0 ;  /* 0x0009880001007387 */ /* 0x001fe80000100800 */
[----:B------:R-:W0:Y:S04]  /*1c4a0*/  LDS.U8 R0, [R5+UR5+0x1388] ;  /* 0x0013880505007984 */ /* 0x000e280008000000 */
[----:B-1----:R1:W-:Y:S04]  /*1c4b0*/  STL [R1+0x15c0], R4 ;  /* 0x0015c00401007387 */ /* 0x0023e80000100800 */
[----:B0-----:R-:W-:Y:S04]  /*1c4c0*/  STL [R1+0x15bc], R0 ;  /* 0x0015bc0001007387 */ /* 0x001fe80000100800 */
[----:B------:R-:W0:Y:S01]  /*1c4d0*/  LDS.U8 R0, [R5+UR5+0x1098] ;  /* 0x0010980505007984 */ /* 0x000e220008000000 */
[----:B-1----:R-:W-:Y:S01]  /*1c4e0*/  SHF.R.U32.HI R4, RZ, 0x2, R53 ;  /* 0x00000002ff047819 */ /* 0x002fe20000011635 */
[----:B------:R-:W-:-:S02]  /*1c4f0*/  IMAD.SHL.U32 R55, R54, 0x20, RZ ;  /* 0x0000002036377824 */ /* 0x000fc400078e00ff */
[----:B------:R-:W-:Y:S01]  /*1c500*/  IMAD.SHL.U32 R54, R54, 0x400, RZ ;  /* 0x0000040036367824 */ /* 0x000fe200078e00ff */
[----:B------:R-:W-:-:S04]  /*1c510*/  SGXT.U32 R4, R4, 0x3 ;  /* 0x000000030404781a */ /* 0x000fc80000000000 */
[----:B------:R-:W-:-:S04]  /*1c520*/  LOP3.LUT R4, R55, R54, R4, 0xfe, !PT ;  /* 0x0000003637047212 */ /* 0x000fc800078efe04 */
[----:B------:R-:W-:Y:S01]  /*1c530*/  LOP3.LUT R4, R4, 0x40, RZ, 0x3c, !PT ;  /* 0x0000004004047812 */ /* 0x000fe200078e3cff */
[----:B0-----:R-:W-:Y:S04]  /*1c540*/  STL [R1+0x994], R0 ;  /* 0x0009940001007387 */ /* 0x001fe80000100800 */
[----:B------:R-:W0:Y:S04]  /*1c550*/  LDS.U8 R0, [R5+UR5+0x1288] ;  /* 0x0012880505007984 */ /* 0x000e280008000000 */
[----:B------:R-:W1:Y:S04]  /*1c560*/  LDS.U8 R5, [R4+UR5] ;  /* 0x0000000504057984 */ /* 0x000e680008000000 */
[----:B------:R-:W-:Y:S04]  /*1c570*/  STL [R1+0x990], R45 ;  /* 0x0009902d01007387 */ /* 0x000fe80000100800 */
[----:B------:R-:W-:Y:S04]  /*1c580*/  LDS.U8 R45, [R4+UR5+0x1288] ;  /* 0x00128805042d7984 */ /* 0x000fe80008000000 */
        /* <DEDUP_REMOVED lines=122> */
[----:B------:R-:W-:Y:S04]  /*1cd30*/  LDS.U8 R44, [R4+UR5+0x1380] ;  /* 0x00138005042c7984 */ /* 0x000fe80008000000 */
[----:B-1----:R-:W-:Y:S04]  /*1cd40*/  STL [R1+0x9d4], R5 ;  /* 0x0009d40501007387 */ /* 0x002fe80000100800 */
[----:B------:R-:W1:Y:S01]  /*1cd50*/  LDS.U8 R5, [R4+UR5+0x1190] ;  /* 0x0011900504057984 */ /* 0x000e620008000000 */
[----:B0-----:R-:W-:-:S04]  /*1cd60*/  SHF.R.U32.HI R0, RZ, 0x2, R53 ;  /* 0x00000002ff007819 */ /* 0x001fc80000011635 */
[----:B------:R-:W-:-:S04]  /*1cd70*/  SGXT.U32 R0, R0, 0x3 ;  /* 0x000000030000781a */ /* 0x000fc80000000000 */
[----:B------:R-:W-:-:S04]  /*1cd80*/  LOP3.LUT R0, R55, R54, R0, 0xfe, !PT ;  /* 0x0000003637007212 */ /* 0x000fc800078efe00 */
[----:B------:R-:W-:-:S05]  /*1cd90*/  LOP3.LUT R0, R0, 0x60, RZ, 0x3c, !PT ;  /* 0x0000006000007812 */ /* 0x000fca00078e3cff */
[----:B------:R-:W-:Y:S04]  /*1cda0*/  LDS.U8 R4, [R0+UR5+0x108] ;  /* 0x0001080500047984 */ /* 0x000fe80008000000 */
[----:B------:R-:W-:Y:S04]  /*1cdb0*/  LDS.U8 R55, [R0+UR5+0x80] ;  /* 0x0000800500377984 */ /* 0x000fe80008000000 */
[----:B------:R-:W-:Y:S04]  /*1cdc0*/  LDS.U8 R54, [R0+UR5+0x188] ;  /* 0x0001880500367984 */ /* 0x000fe80008000000 */
[----:B------:R-:W-:Y:S04]  /*1cdd0*/  LDS.U8 R53, [R0+UR5+0x88] ;  /* 0x0000880500357984 */ /* 0x000fe80008000000 */
[----:B------:R-:W-:Y:S04]  /*1cde0*/  LDS.U8 R52, [R0+UR5+0x180] ;  /* 0x0001800500347984 */ /* 0x000fe80008000000 */
[----:B------:R-:W-:Y:S04]  /*1cdf0*/  LDS.U8 R47, [R0+UR5+0x1080] ;  /* 0x00108005002f7984 */ /* 0x000fe80008000000 */
[----:B------:R-:W-:Y:S04]  /*1ce00*/  LDS.U8 R46, [R0+UR5+0x1188] ;  /* 0x00118805002e7984 */ /* 0x000fe80008000000 */
[----:B-1----:R-:W-:Y:S04]  /*1ce10*/  STL [R1+0x9d0], R5 ;  /* 0x0009d00501007387 */ /* 0x002fe80000100800 */
[----:B------:R-:W0:Y:S04]  /*1ce20*/  LDS.U8 R5, [R0+UR5] ;  /* 0x0000000500057984 */ /* 0x000e280008000000 */
[----:B------:R-:W-:Y:S04]  /*1ce30*/  STL [R1+0x1608], R45 ;  /* 0x0016082d01007387 */ /* 0x000fe80000100800 */
[----:B------:R-:W-:Y:S04]  /*1ce40*/  STL [R1+0x1604], R44 ;  /* 0x0016042c01007387 */ /* 0x000fe80000100800 */
[----:B------:R-:W1:Y:S04]  /*1ce50*/  LDS.U8 R44, [R0+UR5+0x210] ;  /* 0x00021005002c7984 */ /* 0x000e680008000000 */
        /* <DEDUP_REMOVED lines=60> */
[----:B------:R-:W-:Y:S04]  /*1d220*/  LDS.U8 R44, [R0+UR5+0x1180] ;  /* 0x00118005002c7984 */ /* 0x000fe80008000000 */
[----:B0-----:R-:W-:Y:S04]  /*1d230*/  STL [R1+0xb20], R5 ;  /* 0x000b200501007387 */ /* 0x001fe80000100800 */
[----:B------:R-:W0:Y:S04]  /*1d240*/  LDS.U8 R5, [R0+UR5+0x290] ;  /* 0x0002900500057984 */ /* 0x000e280008000000 */
[----:B----4-:R-:W-:Y:S04]  /*1d250*/  STL [R1+0xb1c], R4 ;  /* 0x000b1c0401007387 */ /* 0x010fe80000100800 */
[----:B------:R-:W1:Y:S04]  /*1d260*/  LDS.U8 R4, [R0+UR5+0x398] ;  /* 0x0003980500047984 */ /* 0x000e680008000000 */
[----:B0-----:R-:W-:Y:S04]  /*1d270*/  STL [R1+0x1610], R5 ;  /* 0x0016100501007387 */ /* 0x001fe80000100800 */
[----:B------:R-:W0:Y:S04]  /*1d280*/  LDS.U8 R5, [R0+UR5+0x298] ;  /* 0x0002980500057984 */ /* 0x000e280008000000 */
[----:B-1----:R-:W-:Y:S04]  /*1d290*/  STL [R1+0x160c], R4 ;  /* 0x00160c0401007387 */ /* 0x002fe80000100800 */
[----:B------:R-:W1:Y:S04]  /*1d2a0*/  LDS.U8 R4, [R0+UR5+0x390] ;  /* 0x0003900500047984 */ /* 0x000e680008000000 */
[----:B------:R-:W-:Y:S04]  /*1d2b0*/  STL.64 [R1+0x1b10], R54 ;  /* 0x001b103601007387 */ /* 0x000fe80000100a00 */
[----:B------:R-:W-:Y:S04]  /*1d2c0*/  STL.64 [R1+0x1b08], R52 ;  /* 0x001b083401007387 */ /* 0x000fe80000100a00 */
[----:B------:R-:W-:Y:S04]  /*1d2d0*/  LDS.U8 R53, [R0+UR5+0x280] ;  /* 0x0002800500357984 */ /* 0x000fe80008000000 */
[----:B0-----:R-:W-:Y:S04]  /*1d2e0*/  STL [R1+0x1618], R5 ;  /* 0x0016180501007387 */ /* 0x001fe80000100800 */
[----:B------:R-:W0:Y:S04]  /*1d2f0*/  LDS.U8 R5, [R0+UR5+0x1290] ;  /* 0x0012900500057984 */ /* 0x000e280008000000 */
[----:B-1----:R-:W-:Y:S04]  /*1d300*/  STL [R1+0x1614], R4 ;  /* 0x0016140401007387 */ /* 0x002fe80000100800 */
[----:B------:R-:W1:Y:S04]  /*1d310*/  LDS.U8 R4, [R0+UR5+0x1398] ;  /* 0x0013980500047984 */ /* 0x000e680008000000 */
[----:B0-----:R-:W-:Y:S04]  /*1d320*/  STL [R1+0x1620], R5 ;  /* 0x0016200501007387 */ /* 0x001fe80000100800 */
[----:B------:R-:W0:Y:S04]  /*1d330*/  LDS.U8 R5, [R0+UR5+0x1298] ;  /* 0x0012980500057984 */ /* 0x000e280008000000 */
[----:B-1----:R1:W-:Y:S04]  /*1d340*/  STL [R1+0x161c], R4 ;  /* 0x00161c0401007387 */ /* 0x0023e80000100800 */
[----:B------:R-:W-:Y:S04]  /*1d350*/  STL.64 [R1+0x1b20], R46 ;  /* 0x001b202e01007387 */ /* 0x000fe80000100a00 */
[----:B------:R-:W-:Y:S04]  /*1d360*/  STL.64 [R1+0x1b18], R44 ;  /* 0x001b182c01007387 */ /* 0x000fe80000100a00 */
[----:B------:R-:W4:Y:S04]  /*1d370*/  LDS.U8 R44, [R0+UR5+0x1390] ;  /* 0x00139005002c7984 */ /* 0x000f280008000000 */
[----:B-1----:R-:W2:Y:S04]  /*1d380*/  LDL.LU R4, [R1+0x818] ;  /* 0x0008180001047983 */ /* 0x002ea80000300800 */
[----:B------:R-:W2:Y:S04]  /*1d390*/  LDL.LU R54, [R1+0x814] ;  /* 0x0008140001367983 */ /* 0x000ea80000300800 */
[----:B0-----:R-:W-:Y:S04]  /*1d3a0*/  STL [R1+0x1628], R5 ;  /* 0x0016280501007387 */ /* 0x001fe80000100800 */
[----:B------:R-:W0:Y:S04]  /*1d3b0*/  LDS.U8 R5, [R0+UR5+0x90] ;  /* 0x0000900500057984 */ /* 0x000e280008000000 */
[----:B------:R-:W2:Y:S04]  /*1d3c0*/  LDL.LU R55, [R1+0x80c] ;  /* 0x00080c0001377983 */ /* 0x000ea80000300800 */
[----:B------:R-:W2:Y:S04]  /*1d3d0*/  LDL.LU R49, [R1+0x808] ;  /* 0x0008080001317983 */ /* 0x000ea80000300800 */
[----:B----4-:R1:W-:Y:S04]  /*1d3e0*/  STL [R1+0x1624], R44 ;  /* 0x0016242c01007387 */ /* 0x0103e80000100800 */
[----:B------:R-:W4:Y:S04]  /*1d3f0*/  LDL.LU R48, [R1+0x7f4] ;  /* 0x0007f40001307983 */ /* 0x000f280000300800 */
[----:B0-----:R-:W-:Y:S04]  /*1d400*/  STL [R1+0xa04], R5 ;  /* 0x000a040501007387 */ /* 0x001fe80000100800 */
[----:B------:R-:W0:Y:S04]  /*1d410*/  LDS.U8 R5, [R0+UR5+0x198] ;  /* 0x0001980500057984 */ /* 0x000e280008000000 */
[----:B-1----:R-:W2:Y:S04]  /*1d420*/  LDL.LU R44, [R1+0x7ec] ;  /* 0x0007ec00012c7983 */ /* 0x002ea80000300800 */
[----:B------:R-:W2:Y:S04]  /*1d430*/  LDL.LU R45, [R1+0x7e8] ;  /* 0x0007e800012d7983 */ /* 0x000ea80000300800 */
[----:B------:R-:W2:Y:S04]  /*1d440*/  LDL.LU R46, [R1+0x7d4] ;  /* 0x0007d400012e7983 */ /* 0x000ea80000300800 */
[----:B------:R-:W2:Y:S04]  /*1d450*/  LDL.LU R47, [R1+0x7d0] ;  /* 0x0007d000012f7983 */ /* 0x000ea80000300800 */
[----:B------:R-:W2:Y:S04]  /*1d460*/  LDL.LU R52, [R1+0x7cc] ;  /* 0x0007cc0001347983 */ /* 0x000ea80000300800 */
[----:B0-----:R-:W-:Y:S04]  /*1d470*/  STL [R1+0xa00], R5 ;  /* 0x000a000501007387 */ /* 0x001fe80000100800 */
[----:B------:R-:W0:Y:S04]  /*1d480*/  LDS.U8 R5, [R0+UR5+0x388] ;  /* 0x0003880500057984 */ /* 0x000e280008000000 */
[----:B------:R-:W-:Y:S04]  /*1d490*/  STL [R1+0x1630], R53 ;  /* 0x0016303501007387 */ /* 0x000fe80000100800 */
        /* <DEDUP_REMOVED lines=16> */
[----:B0-----:R-:W-:Y:S04]  /*1d5a0*/  STL [R1+0x163c], R5 ;  /* 0x00163c0501007387 */ /* 0x001fe80000100800 */
[----:B------:R-:W0:Y:S04]  /*1d5b0*/  LDS.U8 R5, [R0+UR5+0x1098] ;  /* 0x0010980500057984 */ /* 0x000e280008000000 */
[----:B0-----:R-:W-:Y:S04]  /*1d5c0*/  STL [R1+0xa20], R5 ;  /* 0x000a200501007387 */ /* 0x001fe80000100800 */
[----:B------:R-:W0:Y:S01]  /*1d5d0*/  LDS.U8 R5, [R0+UR5+0x1190] ;  /* 0x0011900500057984 */ /* 0x000e220008000000 */
[----:B------:R-:W1:Y:S03]  /*1d5e0*/  S2R R53, SR_TID.X ;  /* 0x0000000000357919 */ /* 0x000e660000002100 */
[----:B0-----:R-:W-:Y:S04]  /*1d5f0*/  STL [R1+0xa1c], R5 ;  /* 0x000a1c0501007387 */ /* 0x001fe80000100800 */
[----:B------:R-:W0:Y:S04]  /*1d600*/  LDS.U8 R5, [R0+UR5+0x1288] ;  /* 0x0012880500057984 */ /* 0x000e280008000000 */
[----:B------:R-:W3:Y:S01]  /*1d610*/  LDS.U8 R0, [R0+UR5+0x1380] ;  /* 0x0013800500007984 */ /* 0x000ee20008000000 */
[----:B------:R-:W-:Y:S01]  /*1d620*/  BAR.SYNC.DEFER_BLOCKING 0x0 ;  /* 0x0000000000007b1d */ /* 0x000fe20000010000 */
[----:B-1----:R-:W-:-:S05]  /*1d630*/  LOP3.LUT R53, R53, 0x1f, RZ, 0xc0, !PT ;  /* 0x0000001f35357812 */ /* 0x002fca00078ec0ff */
[----:B--2---:R-:W-:Y:S04]  /*1d640*/  STS.U8 [R53+UR5], R4 ;  /* 0x0000000435007988 */ /* 0x004fe80008000005 */
[----:B------:R-:W-:Y:S04]  /*1d650*/  STS.U8 [R53+UR5+0x20], R54 ;  /* 0x0000203635007988 */ /* 0x000fe80008000005 */
[----:B------:R-:W-:Y:S04]  /*1d660*/  STS.U8 [R53+UR5+0x40], R55 ;  /* 0x0000403735007988 */ /* 0x000fe80008000005 */
[----:B------:R-:W-:Y:S04]  /*1d670*/  STS.U8 [R53+UR5+0x60], R49 ;  /* 0x0000603135007988 */ /* 0x000fe80008000005 */
[----:B----4-:R-:W-:Y:S04]  /*1d680*/  STS.U8 [R53+UR5+0x100], R48 ;  /* 0x0001003035007988 */ /* 0x010fe80008000005 */
[----:B0-----:R0:W-:Y:S04]  /*1d690*/  STL [R1+0x1648], R5 ;  /* 0x0016480501007387 */ /* 0x0011e80000100800 */
[----:B0-----:R-:W2:Y:S04]  /*1d6a0*/  LDL.LU R5, [R1+0x1c30] ;  /* 0x001c300001057983 */ /* 0x001ea80000300800 */
[----:B---3--:R0:W-:Y:S04]  /*1d6b0*/  STL [R1+0x16b0], R0 ;  /* 0x0016b00001007387 */ /* 0x0081e80000100800 */
[----:B0-----:R-:W3:Y:S04]  /*1d6c0*/  LDL.LU R0, [R1+0x7f0] ;  /* 0x0007f00001007983 */ /* 0x001ee80000300800 */
[----:B------:R-:W4:Y:S04]  /*1d6d0*/  LDL.LU R4, [R1+0x1c2c] ;  /* 0x001c2c0001047983 */ /* 0x000f280000300800 */
[----:B------:R-:W2:Y:S04]  /*1d6e0*/  LDL.LU R54, [R1+0x804] ;  /* 0x0008040001367983 */ /* 0x000ea80000300800 */
[----:B------:R-:W2:Y:S04]  /*1d6f0*/  LDL.LU R55, [R1+0x800] ;  /* 0x0008000001377983 */ /* 0x000ea80000300800 */
[----:B------:R-:W2:Y:S04]  /*1d700*/  LDL.LU R49, [R1+0x1c28] ;  /* 0x001c280001317983 */ /* 0x000ea80000300800 */
[----:B------:R-:W2:Y:S04]  /*1d710*/  LDL.LU R48, [R1+0x1c24] ;  /* 0x001c240001307983 */ /* 0x000ea80000300800 */
[----:B---3--:R-:W-:Y:S04]  /*1d720*/  STS.U8 [R53+UR5+0x120], R0 ;  /* 0x0001200035007988 */ /* 0x008fe80008000005 */
[----:B------:R-:W-:Y:S04]  /*1d730*/  STS.U8 [R53+UR5+0x140], R44 ;  /* 0x0001402c35007988 */ /* 0x000fe80008000005 */
[----:B------:R-:W-:Y:S04]  /*1d740*/  STS.U8 [R53+UR5+0x160], R45 ;  /* 0x0001602d35007988 */ /* 0x000fe80008000005 */
[----:B------:R-:W-:Y:S04]  /*1d750*/  STS.U8 [R53+UR5+0x200], R46 ;  /* 0x0002002e35007988 */ /* 0x000fe80008000005 */
[----:B------:R-:W-:Y:S04]  /*1d760*/  STS.U8 [R53+UR5+0x220], R47 ;  /* 0x0002202f35007988 */ /* 0x000fe80008000005 */
[----:B------:R-:W-:Y:S04]  /*1d770*/  STS.U8 [R53+UR5+0x240], R52 ;  /* 0x0002403435007988 */ /* 0x000fe80008000005 */
        /* <DEDUP_REMOVED lines=11> */
[----:B------:R-:W2:Y:S04]  /*1d830*/  LDL.LU R59, [R1+0x1c0c] ;  /* 0x001c0c00013b7983 */ /* 0x000ea80000300800 */
[----:B------:R0:W-:Y:S02]  /*1d840*/  STS.U8 [R53+UR5+0x420], R60 ;  /* 0x0004203c35007988 */ /* 0x0001e40008000005 */
[----:B0-----:R-:W0:Y:S02]  /*1d850*/  S2R R60, SR_TID.X ;  /* 0x00000000003c7919 */ /* 0x001e240000002100 */
        /* <DEDUP_REMOVED lines=13> */
[----:B------:R-:W-:Y:S01]  /*1d930*/  STS.U8 [R53+UR5+0x760], R16 ;  /* 0x0007601035007988 */ /* 0x000fe20008000005 */
[----:B0-----:R-:W-:-:S04]  /*1d940*/  LOP3.LUT R60, R60, 0x1f, RZ, 0xc0, !PT ;  /* 0x0000001f3c3c7812 */ /* 0x001fc800078ec0ff */
[----:B------:R-:W-:-:S05]  /*1d950*/  LOP3.LUT R60, R60, 0x10, RZ, 0x3c, !PT ;  /* 0x000000103c3c7812 */ /* 0x000fca00078e3cff */
[----:B--2---:R0:W-:Y:S04]  /*1d960*/  STS.U8 [R60+UR5+0xc0], R59 ;  /* 0x0000c03b3c007988 */ /* 0x0041e80008000005 */
[----:B0-----:R-:W2:Y:S04]  /*1d970*/  LDL.LU R59, [R1+0x1c08] ;  /* 0x001c0800013b7983 */ /* 0x001ea80000300800 */
[----:B------:R0:W-:Y:S04]  /*1d980*/  STS.U8 [R60+UR5+0xa0], R55 ;  /* 0x0000a0373c007988 */ /* 0x0001e80008000005 */
[----:B------:R1:W-:Y:S01]  /*1d990*/  STS.U8 [R60+UR5+0x80], R54 ;  /* 0x000080363c007988 */ /* 0x0003e20008000005 */
[----:B0-----:R-:W0:Y:S01]  /*1d9a0*/  S2R R55, SR_TID.X ;  /* 0x0000000000377919 */ /* 0x001e220000002100 */
[----:B-1----:R-:W1:Y:S02]  /*1d9b0*/  S2R R54, SR_TID.X ;  /* 0x0000000000367919 */ /* 0x002e640000002100 */
[----:B------:R0:W-:Y:S04]  /*1d9c0*/  STS.U8 [R60+UR5+0xe0], R8 ;  /* 0x0000e0083c007988 */ /* 0x0001e80008000005 */
[----:B---3--:R3:W-:Y:S04]  /*1d9d0*/  STS.U8 [R60+UR5+0x180], R9 ;  /* 0x000180093c007988 */ /* 0x0087e80008000005 */
[----:B------:R0:W-:Y:S04]  /*1d9e0*/  STS.U8 [R60+UR5+0x1a0], R10 ;  /* 0x0001a00a3c007988 */ /* 0x0001e80008000005 */
[----:B----4-:R4:W-:Y:S04]  /*1d9f0*/  STS.U8 [R60+UR5+0x1c0], R11 ;  /* 0x0001c00b3c007988 */ /* 0x0109e80008000005 */
[----:B------:R0:W-:Y:S04]  /*1da00*/  STS.U8 [R60+UR5+0x1e0], R48 ;  /* 0x0001e0303c007988 */ /* 0x0001e80008000005 */
        /* <DEDUP_REMOVED lines=23> */
[----:B0-----:R-:W2:Y:S04]  /*1db80*/  LDL.LU R8, [R1+0x1c04] ;  /* 0x001c040001087983 */ /* 0x001ea80000300800 */
[----:B---3--:R-:W3:Y:S01]  /*1db90*/  LDL.LU R9, [R1+0x1c00] ;  /* 0x001c000001097983 */ /* 0x008ee20000300800 */
[----:B------:R-:W-:-:S02]  /*1dba0*/  LOP3.LUT R55, R55, 0x3, RZ, 0xc0, !PT ;  /* 0x0000000337377812 */ /* 0x000fc400078ec0ff */
[----:B-1----:R-:W-:Y:S01]  /*1dbb0*/  SHF.R.S32.HI R52, RZ, 0x2, R54 ;  /* 0x00000002ff347819 */ /* 0x002fe20000011436 */
[----:B------:R-:W3:Y:S04]  /*1dbc0*/  LDL.LU R10, [R1+0x1bfc] ;  /* 0x001bfc00010a7983 */ /* 0x000ee80000300800 */
[----:B----4-:R-:W3:Y:S01]  /*1dbd0*/  LDL.LU R11, [R1+0x1bf8] ;  /* 0x001bf800010b7983 */ /* 0x010ee20000300800 */
[----:B------:R-:W-:Y:S01]  /*1dbe0*/  IMAD.SHL.U32 R53, R55, 0x20, RZ ;  /* 0x0000002037357824 */ /* 0x000fe200078e00ff */
[----:B------:R-:W-:Y:S01]  /*1dbf0*/  SGXT R52, R52, 0x1 ;  /* 0x000000013434781a */ /* 0x000fe20000000200 */
[C---:B------:R-:W-:Y:S02]  /*1dc00*/  IMAD.SHL.U32 R55, R54.reuse, 0x10, RZ ;  /* 0x0000001036377824 */ /* 0x040fe400078e00ff */
[----:B------:R-:W-:Y:S01]  /*1dc10*/  IMAD.SHL.U32 R54, R54, 0x2, RZ ;  /* 0x0000000236367824 */ /* 0x000fe200078e00ff */
[----:B------:R-:W4:Y:S01]  /*1dc20*/  LDL.LU R48, [R1+0x1bf4] ;  /* 0x001bf40001307983 */ /* 0x000f220000300800 */
[----:B------:R-:W-:-:S03]  /*1dc30*/  LOP3.LUT R18, R53, 0x90, R52, 0xf8, !PT ;  /* 0x0000009035127812 */ /* 0x000fc600078ef834 */
[----:B------:R-:W4:Y:S01]  /*1dc40*/  LDL.LU R49, [R1+0x1bf0] ;  /* 0x001bf00001317983 */ /* 0x000f220000300800 */
[----:B------:R-:W-:-:S03]  /*1dc50*/  LOP3.LUT R55, R55, 0x100, RZ, 0xc0, !PT ;  /* 0x0000010037377812 */ /* 0x000fc600078ec0ff */
[----:B------:R-:W4:Y:S01]  /*1dc60*/  LDL.LU R4, [R1+0x1bec] ;  /* 0x001bec0001047983 */ /* 0x000f220000300800 */
[----:B------:R-:W-:-:S03]  /*1dc70*/  LOP3.LUT R18, R18, 0x10, R54, 0x78, !PT ;  /* 0x0000001012127812 */ /* 0x000fc600078e7836 */
[----:B------:R-:W4:Y:S04]  /*1dc80*/  LDL.LU R5, [R1+0x1be8] ;  /* 0x001be80001057983 */ /* 0x000f280000300800 */
[----:B------:R-:W4:Y:S04]  /*1dc90*/  LDL.LU R6, [R1+0x1be4] ;  /* 0x001be40001067983 */ /* 0x000f280000300800 */
[----:B------:R-:W4:Y:S01]  /*1dca0*/  LDL.LU R7, [R1+0x1be0] ;  /* 0x001be00001077983 */ /* 0x000f220000300800 */
[----:B------:R-:W-:-:S03]  /*1dcb0*/  IADD3 R18, PT, PT, R18, UR5, R55 ;  /* 0x0000000512127c10 */ /* 0x000fc6000fffe037 */
[----:B------:R-:W4:Y:S04]  /*1dcc0*/  LDL.LU R56, [R1+0x1bdc] ;  /* 0x001bdc0001387983 */ /* 0x000f280000300800 */
[----:B------:R-:W4:Y:S04]  /*1dcd0*/  LDL.LU R57, [R1+0x1bd8] ;  /* 0x001bd80001397983 */ /* 0x000f280000300800 */
[----:B------:R-:W4:Y:S04]  /*1dce0*/  LDL.LU R58, [R1+0x1bd4] ;  /* 0x001bd400013a7983 */ /* 0x000f280000300800 */
[----:B--2---:R0:W-:Y:S01]  /*1dcf0*/  STS.U8 [R60+UR5+0x7e0], R59 ;  /* 0x0007e03b3c007988 */ /* 0x0041e20008000005 */
[----:B------:R-:W-:Y:S06]  /*1dd00*/  BAR.SYNC.DEFER_BLOCKING 0x0 ;  /* 0x0000000000007b1d */ /* 0x000fec0000010000 */
[----:B0-----:R-:W2:Y:S04]  /*1dd10*/  LDL.LU R59, [R1+0x1bd0] ;  /* 0x001bd000013b7983 */ /* 0x001ea80000300800 */
[----:B------:R-:W0:Y:S04]  /*1dd20*/  LDSM.16.M88.4 R32, [R18] ;  /* 0x000000001220783b */ /* 0x000e280000000200 */
[----:B------:R-:W1:Y:S01]  /*1dd30*/  LDSM.16.M88.4 R28, [R18+0x200] ;  /* 0x00020000121c783b */ /* 0x000e620000000200 */
[----:B------:R-:W-:-:S02]  /*1dd40*/  IMAD R36, R2, 0x100, R3 ;  /* 0x0000010002247824 */ /* 0x000fc400078e0203 */
[----:B------:R-:W-:Y:S02]  /*1dd50*/  IMAD R37, R50, 0x100, R51 ;  /* 0x0000010032257824 */ /* 0x000fe400078e0233 */
[----:B------:R-:W-:Y:S02]  /*1dd60*/  IMAD R38, R42, 0x100, R43 ;  /* 0x000001002a267824 */ /* 0x000fe400078e022b */
[----:B------:R-:W-:Y:S01]  /*1dd70*/  IMAD R39, R40, 0x100, R41 ;  /* 0x0000010028277824 */ /* 0x000fe200078e0229 */
[----:B------:R-:W1:Y:S04]  /*1dd80*/  LDSM.16.M88.4 R24, [R18+0x400] ;  /* 0x000400001218783b */ /* 0x000e680000000200 */
[----:B------:R-:W1:Y:S04]  /*1dd90*/  LDSM.16.M88.4 R20, [R18+0x600] ;  /* 0x000600001214783b */ /* 0x000e680000000200 */
[----:B0-----:R-:W-:Y:S04]  /*1dda0*/  STL [R1+0x1aa0], R32 ;  /* 0x001aa02001007387 */ /* 0x001fe80000100800 */
[----:B------:R-:W-:Y:S04]  /*1ddb0*/  STL [R1+0x1aa4], R33 ;  /* 0x001aa42101007387 */ /* 0x000fe80000100800 */
[----:B------:R-:W2:Y:S04]  /*1ddc0*/  LDL.LU.64 R52, [R1+0x10] ;  /* 0x0000100001347983 */ /* 0x000ea80000300a00 */
[----:B------:R-:W2:Y:S04]  /*1ddd0*/  LDL.LU.64 R54, [R1+0x18] ;  /* 0x0000180001367983 */ /* 0x000ea80000300a00 */
[----:B------:R-:W2:Y:S04]  /*1dde0*/  LDL.LU.64 R44, [R1+0x30] ;  /* 0x00003000012c7983 */ /* 0x000ea80000300a00 */
[----:B------:R-:W2:Y:S01]  /*1ddf0*/  LDL.LU.64 R46, [R1+0x38] ;  /* 0x00003800012e7983 */ /* 0x000ea20000300a00 */
[----:B------:R-:W-:-:S02]  /*1de00*/  F2FP.F16.E4M3.UNPACK_B R36, R36 ;  /* 0x00000024ff24723e */ /* 0x000fc400020006ff */
[----:B------:R-:W-:Y:S02]  /*1de10*/  F2FP.F16.E4M3.UNPACK_B R37, R37 ;  /* 0x00000025ff25723e */ /* 0x000fe400020006ff */
[----:B------:R-:W-:Y:S02]  /*1de20*/  F2FP.F16.E4M3.UNPACK_B R38, R38 ;  /* 0x00000026ff26723e */ /* 0x000fe400020006ff */
[----:B------:R-:W-:Y:S02]  /*1de30*/  F2FP.F16.E4M3.UNPACK_B R39, R39 ;  /* 0x00000027ff27723e */ /* 0x000fe400020006ff */
[----:B------:R-:W-:Y:S02]  /*1de40*/  F2FP.F16.E4M3.UNPACK_B R16, R32 ;  /* 0x00000020ff10723e */ /* 0x000fe400020006ff */
[----:B------:R-:W-:Y:S02]  /*1de50*/  F2FP.F16.E4M3.UNPACK_B R17, R33 ;  /* 0x00000021ff11723e */ /* 0x000fe400020006ff */
[----:B------:R-:W-:-:S02]  /*1de60*/  F2FP.F16.E4M3.UNPACK_B R14, R34 ;  /* 0x00000022ff0e723e */ /* 0x000fc400020006ff */
[----:B------:R-:W-:-:S03]  /*1de70*/  F2FP.F16.E4M3.UNPACK_B R15, R35 ;  /* 0x00000023ff0f723e */ /* 0x000fc600020006ff */
[C---:B---3--:R-:W-:Y:S08]  /*1de80*/  HMMA.16816.F32 R8, R36.reuse, R16, R8 ;  /* 0x000000102408723c */ /* 0x048ff00000001808 */
[----:B----4-:R-:W-:Y:S01]  /*1de90*/  HMMA.16816.F32 R4, R36, R14, R4 ;  /* 0x0000000e2404723c */ /* 0x010fe20000001804 */
[----:B-1----:R-:W-:Y:S02]  /*1dea0*/  F2FP.F16.E4M3.UNPACK_B R12, R28 ;  /* 0x0000001cff0c723e */ /* 0x002fe400020006ff */
[----:B------:R-:W-:-:S08]  /*1deb0*/  F2FP.F16.E4M3.UNPACK_B R13, R29 ;  /* 0x0000001dff0d723e */ /* 0x000fd000020006ff */
[----:B------:R-:W-:Y:S02]  /*1dec0*/  IMAD.MOV.U32 R60, RZ, RZ, R10 ;  /* 0x000000ffff3c7224 */ /* 0x000fe400078e000a */
[----:B------:R-:W-:Y:S01]  /*1ded0*/  IMAD.MOV.U32 R0, RZ, RZ, R11 ;  /* 0x000000ffff007224 */ /* 0x000fe200078e000b */
[----:B------:R-:W-:Y:S02]  /*1dee0*/  F2FP.F16.E4M3.UNPACK_B R10, R30 ;  /* 0x0000001eff0a723e */ /* 0x000fe400020006ff */
[----:B------:R-:W-:-:S03]  /*1def0*/  F2FP.F16.E4M3.UNPACK_B R11, R31 ;  /* 0x0000001fff0b723e */ /* 0x000fc600020006ff */
[----:B------:R-:W-:Y:S02]  /*1df00*/  IMAD.MOV.U32 R40, RZ, RZ, R4 ;  /* 0x000000ffff287224 */ /* 0x000fe400078e0004 */
[----:B------:R-:W-:Y:S02]  /*1df10*/  IMAD.MOV.U32 R41, RZ, RZ, R5 ;  /* 0x000000ffff297224 */ /* 0x000fe400078e0005 */
[----:B------:R-:W-:Y:S02]  /*1df20*/  IMAD.MOV.U32 R42, RZ, RZ, R6 ;  /* 0x000000ffff2a7224 */ /* 0x000fe400078e0006 */
[----:B------:R-:W-:Y:S02]  /*1df30*/  IMAD.MOV.U32 R43, RZ, RZ, R7 ;  /* 0x000000ffff2b7224 */ /* 0x000fe400078e0007 */
[----:B------:R-:W-:Y:S02]  /*1df40*/  IMAD.MOV.U32 R50, RZ, RZ, R8 ;  /* 0x000000ffff327224 */ /* 0x000fe400078e0008 */
[----:B------:R-:W-:Y:S01]  /*1df50*/  IMAD.MOV.U32 R51, RZ, RZ, R9 ;  /* 0x000000ffff337224 */ /* 0x000fe200078e0009 */
[----:B------:R-:W-:Y:S04]  /*1df60*/  STL [R1+0x1aac], R0 ;  /* 0x001aac0001007387 */ /* 0x000fe80000100800 */
[----:B------:R-:W-:Y:S04]  /*1df70*/  STL [R1+0x1aa8], R60 ;  /* 0x001aa83c01007387 */ /* 0x000fe80000100800 */
[----:B------:R-:W-:Y:S04]  /*1df80*/  STL.64 [R1+0x1a98], R50 ;  /* 0x001a983201007387 */ /* 0x000fe80000100a00 */
[----:B------:R-:W-:Y:S04]  /*1df90*/  STL.64 [R1+0x1a90], R48 ;  /* 0x001a903001007387 */ /* 0x000fe80000100a00 */
[----:B------:R-:W-:Y:S04]  /*1dfa0*/  STL [R1+0x1ab0], R34 ;  /* 0x001ab02201007387 */ /* 0x000fe80000100800 */
[----:B------:R-:W-:Y:S04]  /*1dfb0*/  STL [R1+0x1b28], R35 ;  /* 0x001b282301007387 */ /* 0x000fe80000100800 */
[----:B------:R-:W-:Y:S04]  /*1dfc0*/  STL.64 [R1+0x1ac0], R42 ;  /* 0x001ac02a01007387 */ /* 0x000fe80000100a00 */
[----:B------:R-:W-:Y:S04]  /*1dfd0*/  STL.64 [R1+0x1ab8], R40 ;  /* 0x001ab82801007387 */ /* 0x000fe80000100a00 */
[----:B------:R-:W-:Y:S01]  /*1dfe0*/  STL [R1+0x1a0c], R29 ;  /* 0x001a0c1d01007387 */ /* 0x000fe20000100800 */
[----:B------:R-:W-:-:S02]  /*1dff0*/  F2FP.F16.E4M3.UNPACK_B R8, R24 ;  /* 0x00000018ff08723e */ /* 0x000fc400020006ff */
[----:B------:R-:W-:Y:S01]  /*1e000*/  F2FP.F16.E4M3.UNPACK_B R9, R25 ;  /* 0x00000019ff09723e */ /* 0x000fe200020006ff */
[----:B--2---:R-:W-:-:S15]  /*1e010*/  HMMA.16816.F32 R56, R36, R12, R56 ;  /* 0x0000000c2438723c */ /* 0x004fde0000001838 */
[----:B------:R-:W-:-:S04]  /*1e020*/  NOP ;  /* 0x0000000000007918 */ /* 0x000fc80000000000 */
[----:B------:R-:W-:Y:S04]  /*1e030*/  STL [R1+0x1a18], R56 ;  /* 0x001a183801007387 */ /* 0x000fe80000100800 */
[----:B------:R-:W-:Y:S04]  /*1e040*/  STL [R1+0x1a14], R57 ;  /* 0x001a143901007387 */ /* 0x000fe80000100800 */
[----:B------:R-:W-:Y:S04]  /*1e050*/  STL [R1+0x1a10], R58 ;  /* 0x001a103a01007387 */ /* 0x000fe80000100800 */
[----:B------:R-:W-:Y:S04]  /*1e060*/  STL [R1+0x1a08], R59 ;  /* 0x001a083b01007387 */ /* 0x000fe80000100800 */
[----:B------:R-:W-:Y:S04]  /*1e070*/  STL [R1+0x1a1c], R30 ;  /* 0x001a1c1e01007387 */ /* 0x000fe80000100800 */
[----:B------:R-:W-:Y:S04]  /*1e080*/  STL [R1+0x1a04], R31 ;  /* 0x001a041f01007387 */ /* 0x000fe80000100800 */
[----:B------:R-:W-:Y:S01]  /*1e090*/  STL [R1+0x1a20], R24 ;  /* 0x001a201801007387 */ /* 0x000fe20000100800 */
[----:B------:R-:W-:-:S15]  /*1e0a0*/  HMMA.16816.F32 R4, R36, R10, R52 ;  /* 0x0000000a2404723c */ /* 0x000fde0000001834 */
[----:B------:R-:W-:-:S04]  /*1e0b0*/  NOP ;  /* 0x0000000000007918 */ /* 0x000fc80000000000 */
[----:B------:R-:W-:Y:S04]  /*1e0c0*/  STL.64 [R1+0x10], R4 ;  /* 0x0000100401007387 */ /* 0x000fe80000100a00 */
[----:B------:R0:W-:Y:S02]  /*1e0d0*/  STL.64 [R1+0x18], R6 ;  /* 0x0000180601007387 */ /* 0x0001e40000100a00 */
[----:B0-----:R-:W-:Y:S02]  /*1e0e0*/  HMMA.16816.F32 R4, R36, R8, R44 ;  /* 0x000000082404723c */ /* 0x001fe4000000182c */
[----:B------:R-:W-:Y:S04]  /*1e0f0*/  STL [R1+0x1a00], R25 ;  /* 0x001a001901007387 */ /* 0x000fe80000100800 */
[----:B------:R-:W2:Y:S04]  /*1e100*/  LDL.LU.64 R48, [R1+0x50] ;  /* 0x0000500001307983 */ /* 0x000ea80000300a00 */
[----:B------:R-:W2:Y:S09]  /*1e110*/  LDL.LU.64 R50, [R1+0x58] ;  /* 0x0000580001327983 */ /* 0x000eb20000300a00 */
[----:B------:R0:W-:Y:S04]  /*1e120*/  STL.64 [R1+0x30], R4 ;  /* 0x0000300401007387 */ /* 0x0001e80000100a00 */
[----:B------:R1:W-:Y:S04]  /*1e130*/  STL.64 [R1+0x38], R6 ;  /* 0x0000380601007387 */ /* 0x0003e80000100a00 */
[----:B------:R-:W3:Y:S04]  /*1e140*/  LDL.LU.64 R44, [R1+0x7a0] ;  /* 0x0007a000012c7983 */ /* 0x000ee80000300a00 */
[----:B------:R-:W3:Y:S04]  /*1e150*/  LDL.LU.64 R46, [R1+0x7a8] ;  /* 0x0007a800012e7983 */ /* 0x000ee80000300a00 */
[----:B------:R-:W4:Y:S04]  /*1e160*/  LDL.LU.64 R40, [R1+0x170] ;  /* 0x0001700001287983 */ /* 0x000f280000300a00 */
[----:B------:R-:W4:Y:S04]  /*1e170*/  LDL.LU.64 R42, [R1+0x178] ;  /* 0x00017800012a7983 */ /* 0x000f280000300a00 */
[----:B------:R-:W4:Y:S04]  /*1e180*/  LDL.LU R32, [R1+0x838] ;  /* 0x0008380001207983 */ /* 0x000f280000300800 */
[----:B------:R-:W4:Y:S04]  /*1e190*/  LDL.LU R18, [R1+0x834] ;  /* 0x0008340001127983 */ /* 0x000f280000300800 */
[----:B------:R-:W4:Y:S04]  /*1e1a0*/  LDL.LU R19, [R1+0x840] ;  /* 0x0008400001137983 */ /* 0x000f280000300800 */
[----:B------:R-:W4:Y:S04]  /*1e1b0*/  LDL.LU R61, [R1+0x83c] ;  /* 0x00083c00013d7983 */ /* 0x000f280000300800 */
[----:B------:R-:W4:Y:S04]  /*1e1c0*/  LDL.LU R52, [R1+0x848] ;  /* 0x0008480001347983 */ /* 0x000f280000300800 */
[----:B------:R-:W4:Y:S01]  /*1e1d0*/  LDL.LU R53, [R1+0x844] ;  /* 0x0008440001357983 */ /* 0x000f220000300800 */
[----:B0-----:R-:W-:-:S02]  /*1e1e0*/  F2FP.F16.E4M3.UNPACK_B R4, R20 ;  /* 0x00000014ff04723e */ /* 0x001fc400020006ff */
[----:B-1----:R-:W-:Y:S02]  /*1e1f0*/  F2FP.F16.E4M3.UNPACK_B R6, R26 ;  /* 0x0000001aff06723e */ /* 0x002fe400020006ff */
[----:B------:R-:W-:Y:S02]  /*1e200*/  F2FP.F16.E4M3.UNPACK_B R7, R27 ;  /* 0x0000001bff07723e */ /* 0x000fe400020006ff */
[----:B------:R-:W-:Y:S01]  /*1e210*/  F2FP.F16.E4M3.UNPACK_B R5, R21 ;  /* 0x00000015ff05723e */ /* 0x000fe200020006ff */
[----:B------:R-:W4:Y:S04]  /*1e220*/  LDL.LU R54, [R1+0x850] ;  /* 0x0008500001367983 */ /* 0x000f280000300800 */
[----:B------:R-:W4:Y:S04]  /*1e230*/  LDL.LU R55, [R1+0x84c] ;  /* 0x00084c0001377983 */ /* 0x000f280000300800 */
[----:B------:R-:W-:Y:S04]  /*1e240*/  STL [R1+0x19fc], R26 ;  /* 0x0019fc1a01007387 */ /* 0x000fe80000100800 */
[----:B------:R2:W-:Y:S01]  /*1e250*/  STL [R1+0x19f8], R27 ;  /* 0x0019f81b01007387 */ /* 0x0005e20000100800 */
[----:B------:R-:W-:-:S02]  /*1e260*/  F2FP.F16.E4M3.UNPACK_B R2, R22 ;  /* 0x00000016ff02723e */ /* 0x000fc400020006ff */
[----:B------:R-:W-:Y:S01]  /*1e270*/  F2FP.F16.E4M3.UNPACK_B R3, R23 ;  /* 0x00000017ff03723e */ /* 0x000fe200020006ff */
[C---:B--2---:R-:W-:Y:S08]  /*1e280*/  HMMA.16816.F32 R24, R36.reuse, R6, R48 ;  /* 0x000000062418723c */ /* 0x044ff00000001830 */
[----:B---3--:R-:W-:Y:S11]  /*1e290*/  HMMA.16816.F32 R44, R36, R4, R44 ;  /* 0x00000004242c723c */ /* 0x008ff6000000182c */
[----:B------:R0:W-:Y:S04]  /*1e2a0*/  STL.64 [R1+0x50], R24 ;  /* 0x0000501801007387 */ /* 0x0001e80000100a00 */
[----:B------:R1:W-:Y:S04]  /*1e2b0*/  STL.64 [R1+0x58], R26 ;  /* 0x0000581a01007387 */ /* 0x0003e80000100a00 */
[----:B0-----:R-:W-:Y:S01]  /*1e2c0*/  IMAD.MOV.U32 R25, RZ, RZ, R45 ;  /* 0x000000ffff197224 */ /* 0x001fe200078e002d */
[----:B------:R0:W-:Y:S01]  /*1e2d0*/  STL [R1+0x7a0], R44 ;  /* 0x0007a02c01007387 */ /* 0x0001e20000100800 */
[----:B-1----:R-:W-:-:S02]  /*1e2e0*/  IMAD.MOV.U32 R26, RZ, RZ, R46 ;  /* 0x000000ffff1a7224 */ /* 0x002fc400078e002e */
[----:B------:R-:W-:Y:S01]  /*1e2f0*/  IMAD.MOV.U32 R27, RZ, RZ, R47 ;  /* 0x000000ffff1b7224 */ /* 0x000fe200078e002f */
[----:B0-----:R-:W2:Y:S04]  /*1e300*/  LDL.LU.64 R44, [R1+0x790] ;  /* 0x00079000012c7983 */ /* 0x001ea80000300a00 */
[----:B------:R-:W2:Y:S04]  /*1e310*/  LDL.LU.64 R46, [R1+0x798] ;  /* 0x00079800012e7983 */ /* 0x000ea80000300a00 */
[----:B------:R-:W-:Y:S04]  /*1e320*/  STL [R1+0x1a2c], R27 ;  /* 0x001a2c1b01007387 */ /* 0x000fe80000100800 */
[----:B------:R-:W-:Y:S04]  /*1e330*/  STL [R1+0x1a28], R26 ;  /* 0x001a281a01007387 */ /* 0x000fe80000100800 */
[----:B------:R-:W-:Y:S04]  /*1e340*/  STL [R1+0x1a24], R25 ;  /* 0x001a241901007387 */ /* 0x000fe80000100800 */
[----:B------:R0:W-:Y:S04]  /*1e350*/  STL.64 [R1+0x19e0], R22 ;  /* 0x0019e01601007387 */ /* 0x0001e80000100a00 */
[----:B------:R1:W-:Y:S01]  /*1e360*/  STL.64 [R1+0x19d8], R20 ;  /* 0x0019d81401007387 */ /* 0x0003e20000100a00 */
[----:B----4-:R-:W-:Y:S03]  /*1e370*/  HMMA.16816.F32 R36, R36, R2, R40 ;  /* 0x000000022424723c */ /* 0x010fe60000001828 */
[----:B------:R-:W3:Y:S04]  /*1e380*/  LDL.LU.64 R40, [R1+0x780] ;  /* 0x0007800001287983 */ /* 0x000ee80000300a00 */
[----:B------:R-:W3:-:S12]  /*1e390*/  LDL.LU.64 R42, [R1+0x788] ;  /* 0x00078800012a7983 */ /* 0x000ed80000300a00 */
[----:B0-----:R-:W-:Y:S02]  /*1e3a0*/  IMAD.MOV.U32 R23, RZ, RZ, R36 ;  /* 0x000000ffff177224 */ /* 0x001fe400078e0024 */
[----:B------:R-:W-:Y:S02]  /*1e3b0*/  IMAD.MOV.U32 R22, RZ, RZ, R37 ;  /* 0x000000ffff167224 */ /* 0x000fe400078e0025 */
[----:B-1----:R-:W-:Y:S02]  /*1e3c0*/  IMAD.MOV.U32 R21, RZ, RZ, R38 ;  /* 0x000000ffff157224 */ /* 0x002fe400078e0026 */
[----:B------:R-:W-:Y:S02]  /*1e3d0*/  IMAD.MOV.U32 R20, RZ, RZ, R39 ;  /* 0x000000ffff147224 */ /* 0x000fe400078e0027 */
[----:B------:R-:W-:Y:S02]  /*1e3e0*/  IMAD R36, R18, 0x100, R32 ;  /* 0x0000010012247824 */ /* 0x000fe400078e0220 */
[----:B------:R-:W-:-:S02]  /*1e3f0*/  IMAD R37, R61, 0x100, R19 ;  /* 0x000001003d257824 */ /* 0x000fc400078e0213 */
[----:B------:R-:W-:Y:S02]  /*1e400*/  IMAD R38, R53, 0x100, R52 ;  /* 0x0000010035267824 */ /* 0x000fe400078e0234 */
[----:B------:R-:W-:Y:S01]  /*1e410*/  IMAD R39, R55, 0x100, R54 ;  /* 0x0000010037277824 */ /* 0x000fe200078e0236 */
[----:B------:R-:W-:Y:S02]  /*1e420*/  F2FP.F16.E4M3.UNPACK_B R36, R36 ;  /* 0x00000024ff24723e */ /* 0x000fe400020006ff */
[----:B------:R-:W-:Y:S02]  /*1e430*/  F2FP.F16.E4M3.UNPACK_B R37, R37 ;  /* 0x00000025ff25723e */ /* 0x000fe400020006ff */
[----:B------:R-:W-:Y:S02]  /*1e440*/  F2FP.F16.E4M3.UNPACK_B R38, R38 ;  /* 0x00000026ff26723e */ /* 0x000fe400020006ff */
[----:B------:R-:W-:Y:S01]  /*1e450*/  F2FP.F16.E4M3.UNPACK_B R39, R39 ;  /* 0x00000027ff27723e */ /* 0x000fe200020006ff */
[----:B------:R-:W-:Y:S04]  /*1e460*/  STL [R1+0x1a40], R20 ;  /* 0x001a401401007387 */ /* 0x000fe80000100800 */
[----:B------:R-:W-:Y:S04]  /*1e470*/  STL [R1+0x1a3c], R22 ;  /* 0x001a3c1601007387 */ /* 0x000fe80000100800 */
[----:B------:R-:W-:Y:S04]  /*1e480*/  STL [R1+0x1a38], R23 ;  /* 0x001a381701007387 */ /* 0x000fe80000100800 */
[----:B------:R2:W-:Y:S04]  /*1e490*/  STL [R1+0x1a34], R21 ;  /* 0x001a341501007387 */ /* 0x0005e80000100800 */
[----:B------:R-:W4:Y:S04]  /*1e4a0*/  LDL.LU.64 R32, [R1+0x770] ;  /* 0x0007700001207983 */ /* 0x000f280000300a00 */
[----:B------:R-:W4:Y:S01]  /*1e4b0*/  LDL.LU.64 R34, [R1+0x778] ;  /* 0x0007780001227983 */ /* 0x000f220000300a00 */
[----:B--2---:R-:W-:-:S15]  /*1e4c0*/  HMMA.16816.F32 R20, R36, R16, R44 ;  /* 0x000000102414723c */ /* 0x004fde000000182c */
[----:B------:R-:W-:-:S04]  /*1e4d0*/  NOP ;  /* 0x0000000000007918 */ /* 0x000fc80000000000 */
[----:B------:R-:W-:Y:S02]  /*1e4e0*/  IMAD.MOV.U32 R24, RZ, RZ, R20 ;  /* 0x000000ffff187224 */ /* 0x000fe400078e0014 */
[----:B------:R-:W-:Y:S02]  /*1e4f0*/  IMAD.MOV.U32 R30, RZ, RZ, R21 ;  /* 0x000000ffff1e7224 */ /* 0x000fe400078e0015 */
[----:B------:R-:W-:Y:S02]  /*1e500*/  IMAD.MOV.U32 R56, RZ, RZ, R22 ;  /* 0x000000ffff387224 */ /* 0x000fe400078e0016 */
[----:B------:R-:W-:Y:S02]  /*1e510*/  IMAD.MOV.U32 R57, RZ, RZ, R23 ;  /* 0x000000ffff397224 */ /* 0x000fe400078e0017 */
[----:B---3--:R-:W-:Y:S03]  /*1e520*/  HMMA.16816.F32 R20, R36, R14, R40 ;  /* 0x0000000e2414723c */ /* 0x008fe60000001828 */
[----:B------:R-:W-:Y:S04]  /*1e530*/  STL [R1+0x1a4c], R57 ;  /* 0x001a4c3901007387 */ /* 0x000fe80000100800 */
[----:B------:R-:W-:Y:S04]  /*1e540*/  STL [R1+0x1a48], R56 ;  /* 0x001a483801007387 */ /* 0x000fe80000100800 */
[----:B------:R-:W-:Y:S04]  /*1e550*/  STL [R1+0x1a44], R30 ;  /* 0x001a441e01007387 */ /* 0x000fe80000100800 */
[----:B------:R0:W-:Y:S04]  /*1e560*/  STL [R1+0x1a30], R24 ;  /* 0x001a301801007387 */ /* 0x0001e80000100800 */
[----:B------:R-:W-:-:S02]  /*1e570*/  IMAD.MOV.U32 R58, RZ, RZ, R20 ;  /* 0x000000ffff3a7224 */ /* 0x000fc400078e0014 */
[----:B------:R-:W-:Y:S02]  /*1e580*/  IMAD.MOV.U32 R29, RZ, RZ, R21 ;  /* 0x000000ffff1d7224 */ /* 0x000fe400078e0015 */
[----:B------:R-:W-:Y:S02]  /*1e590*/  IMAD.MOV.U32 R59, RZ, RZ, R22 ;  /* 0x000000ffff3b7224 */ /* 0x000fe400078e0016 */
[----:B------:R-:W-:Y:S01]  /*1e5a0*/  IMAD.MOV.U32 R31, RZ, RZ, R23 ;  /* 0x000000ffff1f7224 */ /* 0x000fe200078e0017 */
[----:B------:R-:W2:Y:S04]  /*1e5b0*/  LDL.LU.64 R20, [R1+0x760] ;  /* 0x0007600001147983 */ /* 0x000ea80000300a00 */
[----:B------:R-:W2:Y:S04]  /*1e5c0*/  LDL.LU.64 R22, [R1+0x768] ;  /* 0x0007680001167983 */ /* 0x000ea80000300a00 */
[----:B------:R-:W-:Y:S04]  /*1e5d0*/  STL [R1+0x1a50], R58 ;  /* 0x001a503a01007387 */ /* 0x000fe80000100800 */
[----:B------:R-:W3:Y:S04]  /*1e5e0*/  LDL.LU.64 R40, [R1+0x750] ;  /* 0x0007500001287983 */ /* 0x000ee80000300a00 */
[----:B------:R-:W3:Y:S01]  /*1e5f0*/  LDL.LU.64 R42, [R1+0x758] ;  /* 0x00075800012a7983 */ /* 0x000ee20000300a00 */
[----:B----4-:R-:W-:-:S15]  /*1e600*/  HMMA.16816.F32 R32, R36, R12, R32 ;  /* 0x0000000c2420723c */ /* 0x010fde0000001820 */
[----:B------:R-:W-:-:S04]  /*1e610*/  NOP ;  /* 0x0000000000007918 */ /* 0x000fc80000000000 */
[----:B------:R-:W-:Y:S02]  /*1e620*/  IMAD.MOV.U32 R27, RZ, RZ, R33 ;  /* 0x000000ffff1b7224 */ /* 0x000fe400078e0021 */
[----:B0-----:R-:W-:Y:S01]  /*1e630*/  IMAD.MOV.U32 R24, RZ, RZ, R32 ;  /* 0x000000ffff187224 */ /* 0x001fe200078e0020 */
[----:B------:R-:W4:Y:S04]  /*1e640*/  LDL.LU R33, [R1+0x858] ;  /* 0x0008580001217983 */ /* 0x000f280000300800 */
[----:B------:R-:W4:Y:S04]  /*1e650*/  LDL.LU R32, [R1+0x854] ;  /* 0x0008540001207983 */ /* 0x000f280000300800 */
[----:B------:R-:W-:Y:S04]  /*1e660*/  STL.64 [R1+0x1bc8], R14 ;  /* 0x001bc80e01007387 */ /* 0x000fe80000100a00 */
[----:B------:R-:W-:Y:S01]  /*1e670*/  STL.64 [R1+0x1bc0], R12 ;  /* 0x001bc00c01007387 */ /* 0x000fe20000100a00 */
[----:B------:R-:W-:-:S02]  /*1e680*/  IMAD.MOV.U32 R26, RZ, RZ, R34 ;  /* 0x000000ffff1a7224 */ /* 0x000fc400078e0022 */
[----:B------:R-:W-:-:S03]  /*1e690*/  IMAD.MOV.U32 R25, RZ, RZ, R35 ;  /* 0x000000ffff197224 */ /* 0x000fc600078e0023 */
[----:B------:R-:W-:Y:S04]  /*1e6a0*/  STL.64 [R1+0x1ad0], R26 ;  /* 0x001ad01a01007387 */ /* 0x000fe80000100a00 */
[----:B------:R0:W-:Y:S04]  /*1e6b0*/  STL.64 [R1+0x1ac8], R24 ;  /* 0x001ac81801007387 */ /* 0x0001e80000100a00 */
[----:B0-----:R-:W4:Y:S04]  /*1e6c0*/  LDL.LU.64 R24, [R1+0x740] ;  /* 0x0007400001187983 */ /* 0x001f280000300a00 */
[----:B------:R-:W4:Y:S01]  /*1e6d0*/  LDL.LU.64 R26, [R1+0x748] ;  /* 0x00074800011a7983 */ /* 0x000f220000300a00 */
[C---:B--2---:R-:W-:Y:S08]  /*1e6e0*/  HMMA.16816.F32 R44, R36.reuse, R10, R20 ;  /* 0x0000000a242c723c */ /* 0x044ff00000001814 */
[----:B---3--:R-:W-:Y:S11]  /*1e6f0*/  HMMA.16816.F32 R12, R36, R8, R40 ;  /* 0x00000008240c723c */ /* 0x008ff60000001828 */
[----:B------:R-:W-:-:S02]  /*1e700*/  IMAD.MOV.U32 R22, RZ, RZ, R45 ;  /* 0x000000ffff167224 */ /* 0x000fc400078e002d */
[----:B------:R-:W-:Y:S02]  /*1e710*/  IMAD.MOV.U32 R23, RZ, RZ, R46 ;  /* 0x000000ffff177224 */ /* 0x000fe400078e002e */
[----:B------:R-:W-:Y:S02]  /*1e720*/  IMAD.MOV.U32 R20, RZ, RZ, R44 ;  /* 0x000000ffff147224 */ /* 0x000fe400078e002c */
[----:B------:R-:W-:Y:S01]  /*1e730*/  IMAD.MOV.U32 R21, RZ, RZ, R47 ;  /* 0x000000ffff157224 */ /* 0x000fe200078e002f */
[----:B------:R-:W-:Y:S04]  /*1e740*/  STL.64 [R1+0x1ae0], R22 ;  /* 0x001ae01601007387 */ /* 0x000fe80000100a00 */
[----:B------:R0:W-:Y:S01]  /*1e750*/  STL.64 [R1+0x1ad8], R20 ;  /* 0x001ad81401007387 */ /* 0x0001e20000100a00 */
[----:B------:R-:W-:-:S02]  /*1e760*/  IMAD.MOV.U32 R58, RZ, RZ, R12 ;  /* 0x000000ffff3a7224 */ /* 0x000fc400078e000c */
[----:B------:R-:W-:Y:S02]  /*1e770*/  IMAD.MOV.U32 R57, RZ, RZ, R13 ;  /* 0x000000ffff397224 */ /* 0x000fe400078e000d */
[----:B------:R-:W-:Y:S02]  /*1e780*/  IMAD.MOV.U32 R56, RZ, RZ, R14 ;  /* 0x000000ffff387224 */ /* 0x000fe400078e000e */
[----:B------:R-:W-:Y:S01]  /*1e790*/  IMAD.MOV.U32 R30, RZ, RZ, R15 ;  /* 0x000000ffff1e7224 */ /* 0x000fe200078e000f */
[----:B0-----:R-:W2:Y:S04]  /*1e7a0*/  LDL.LU.64 R20, [R1+0x730] ;  /* 0x0007300001147983 */ /* 0x001ea80000300a00 */
[----:B------:R-:W2:Y:S04]  /*1e7b0*/  LDL.LU.64 R22, [R1+0x738] ;  /* 0x0007380001167983 */ /* 0x000ea80000300a00 */
[----:B------:R-:W3:Y:S04]  /*1e7c0*/  LDL.LU.64 R12, [R1+0x160] ;  /* 0x00016000010c7983 */ /* 0x000ee80000300a00 */
[----:B------:R-:W3:Y:S04]  /*1e7d0*/  LDL.LU.64 R14, [R1+0x168] ;  /* 0x00016800010e7983 */ /* 0x000ee80000300a00 */
[----:B------:R-:W3:Y:S04]  /*1e7e0*/  LDL.LU R60, [R1+0x85c] ;  /* 0x00085c00013c7983 */ /* 0x000ee80000300800 */
[----:B------:R-:W3:Y:S04]  /*1e7f0*/  LDL.LU R0, [R1+0x868] ;  /* 0x0008680001007983 */ /* 0x000ee80000300800 */
[----:B------:R-:W3:Y:S04]  /*1e800*/  LDL.LU R18, [R1+0x864] ;  /* 0x0008640001127983 */ /* 0x000ee80000300800 */
[----:B------:R-:W3:Y:S04]  /*1e810*/  LDL.LU R19, [R1+0x870] ;  /* 0x0008700001137983 */ /* 0x000ee80000300800 */
[----:B------:R-:W3:Y:S04]  /*1e820*/  LDL.LU R61, [R1+0x86c] ;  /* 0x00086c00013d7983 */ /* 0x000ee80000300800 */
[----:B------:R-:W3:Y:S01]  /*1e830*/  LDL.LU R44, [R1+0x87c] ;  /* 0x00087c00012c7983 */ /* 0x000ee20000300800 */
[C---:B----4-:R-:W-:Y:S03]  /*1e840*/  HMMA.16816.F32 R24, R36.reuse, R6, R24 ;  /* 0x000000062418723c */ /* 0x050fe60000001818 */
[----:B------:R-:W4:Y:S04]  /*1e850*/  LDL.LU R45, [R1+0x878] ;  /* 0x00087800012d7983 */ /* 0x000f280000300800 */
[----:B------:R-:W4:Y:S04]  /*1e860*/  LDL.LU R46, [R1+0x884] ;  /* 0x00088400012e7983 */ /* 0x000f280000300800 */
[----:B------:R-:W4:Y:S04]  /*1e870*/  LDL.LU R47, [R1+0x880] ;  /* 0x00088000012f7983 */ /* 0x000f280000300800 */
[----:B------:R-:W4:Y:S04]  /*1e880*/  LDL.LU R52, [R1+0x88c] ;  /* 0x00088c0001347983 */ /* 0x000f280000300800 */
[----:B------:R-:W4:Y:S04]  /*1e890*/  LDL.LU R53, [R1+0x888] ;  /* 0x0008880001357983 */ /* 0x000f280000300800 */
[----:B------:R-:W4:Y:S04]  /*1e8a0*/  LDL.LU R54, [R1+0x894] ;  /* 0x0008940001367983 */ /* 0x000f280000300800 */
[----:B------:R-:W4:Y:S04]  /*1e8b0*/  LDL.LU R55, [R1+0x890] ;  /* 0x0008900001377983 */ /* 0x000f280000300800 */
[----:B------:R-:W-:Y:S04]  /*1e8c0*/  STL.64 [R1+0x1b00], R30 ;  /* 0x001b001e01007387 */ /* 0x000fe80000100a00 */
[----:B------:R-:W-:Y:S04]  /*1e8d0*/  STL.64 [R1+0x1af8], R28 ;  /* 0x001af81c01007387 */ /* 0x000fe80000100a00 */
[----:B------:R-:W-:Y:S04]  /*1e8e0*/  STL.64 [R1+0x1af0], R58 ;  /* 0x001af03a01007387 */ /* 0x000fe80000100a00 */
[----:B------:R-:W-:Y:S04]  /*1e8f0*/  STL.64 [R1+0x1ae8], R56 ;  /* 0x001ae83801007387 */ /* 0x000fe80000100a00 */
[----:B------:R-:W-:Y:S04]  /*1e900*/  STL.64 [R1+0x740], R24 ;  /* 0x0007401801007387 */ /* 0x000fe80000100a00 */
[----:B------:R-:W-:Y:S01]  /*1e910*/  STL.64 [R1+0x748], R26 ;  /* 0x0007481a01007387 */ /* 0x000fe20000100a00 */
[C---:B--2---:R-:W-:Y:S08]  /*1e920*/  HMMA.16816.F32 R20, R36.reuse, R4, R20 ;  /* 0x000000042414723c */ /* 0x044ff00000001814 */
[----:B---3--:R-:W-:Y:S01]  /*1e930*/  HMMA.16816.F32 R12, R36, R2, R12 ;  /* 0x00000002240c723c */ /* 0x008fe2000000180c */
[----:B------:R-:W2:Y:S10]  /*1e940*/  LDL.LU R39, [R1+0x860] ;  /* 0x0008600001277983 */ /* 0x000eb40000300800 */
[----:B------:R-:W-:Y:S04]  /*1e950*/  STL.64 [R1+0x730], R20 ;  /* 0x0007301401007387 */ /* 0x000fe80000100a00 */
[----:B------:R-:W-:Y:S04]  /*1e960*/  STL.64 [R1+0x738], R22 ;  /* 0x0007381601007387 */ /* 0x000fe80000100a00 */
[----:B------:R0:W-:Y:S04]  /*1e970*/  STL.64 [R1+0x160], R12 ;  /* 0x0001600c01007387 */ /* 0x0001e80000100a00 */
[----:B------:R1:W-:Y:S04]  /*1e980*/  STL.64 [R1+0x168], R14 ;  /* 0x0001680e01007387 */ /* 0x0003e80000100a00 */
[----:B0-----:R-:W3:Y:S04]  /*1e990*/  LDL.LU.64 R12, [R1+0x720] ;  /* 0x00072000010c7983 */ /* 0x001ee80000300a00 */
[----:B-1----:R-:W3:Y:S01]  /*1e9a0*/  LDL.LU.64 R14, [R1+0x728] ;  /* 0x00072800010e7983 */ /* 0x002ee20000300a00 */
[----:B------:R-:W-:-:S02]  /*1e9b0*/  IMAD R36, R32, 0x100, R33 ;  /* 0x0000010020247824 */ /* 0x000fc400078e0221 */
[----:B------:R-:W-:Y:S01]  /*1e9c0*/  IMAD R38, R18, 0x100, R0 ;  /* 0x0000010012267824 */ /* 0x000fe200078e0200 */
[----:B------:R-:W4:Y:S04]  /*1e9d0*/  LDL.LU.64 R56, [R1+0x710] ;  /* 0x0007100001387983 */ /* 0x000f280000300a00 */
[----:B------:R-:W4:Y:S04]  /*1e9e0*/  LDL.LU.64 R58, [R1+0x718] ;  /* 0x00071800013a7983 */ /* 0x000f280000300a00 */
[----:B------:R-:W4:Y:S01]  /*1e9f0*/  LDL.LU.64 R48, [R1+0x700] ;  /* 0x0007000001307983 */ /* 0x000f220000300a00 */
[----:B------:R-:W-:-:S02]  /*1ea00*/  F2FP.F16.E4M3.UNPACK_B R36, R36 ;  /* 0x00000024ff24723e */ /* 0x000fc400020006ff */
[----:B------:R-:W-:Y:S01]  /*1ea10*/  F2FP.F16.E4M3.UNPACK_B R38, R38 ;  /* 0x00000026ff26723e */ /* 0x000fe200020006ff */
[----:B------:R-:W4:Y:S04]  /*1ea20*/  LDL.LU.64 R50, [R1+0x708] ;  /* 0x0007080001327983 */ /* 0x000f280000300a00 */
        /* <DEDUP_REMOVED lines=9> */
[----:B------:R-:W4:Y:S01]  /*1eac0*/  LDL.LU.64 R22, [R1+0x158] ;  /* 0x0001580001167983 */ /* 0x000f220000300a00 */
[----:B--2---:R-:W-:-:S02]  /*1ead0*/  IMAD R37, R60, 0x100, R39 ;  /* 0x000001003c257824 */ /* 0x004fc400078e0227 */
[----:B------:R-:W-:-:S03]  /*1eae0*/  IMAD R39, R61, 0x100, R19 ;  /* 0x000001003d277824 */ /* 0x000fc600078e0213 */
[----:B------:R-:W-:Y:S02]  /*1eaf0*/  F2FP.F16.E4M3.UNPACK_B R37, R37 ;  /* 0x00000025ff25723e */ /* 0x000fe400020006ff */
[----:B------:R-:W-:-:S07]  /*1eb00*/  F2FP.F16.E4M3.UNPACK_B R39, R39 ;  /* 0x00000027ff27723e */ /* 0x000fce00020006ff */
[----:B---3--:R-:W-:-:S15]  /*1eb10*/  HMMA.16816.F32 R12, R36, R16, R12 ;  /* 0x00000010240c723c */ /* 0x008fde000000180c */
[----:B------:R-:W-:-:S04]  /*1eb20*/  NOP ;  /* 0x0000000000007918 */ /* 0x000fc80000000000 */
[----:B------:R-:W-:Y:S04]  /*1eb30*/  STL.64 [R1+0x720], R12 ;  /* 0x0007200c01007387 */ /* 0x000fe80000100a00 */
[----:B------:R0:W-:Y:S04]  /*1eb40*/  STL.64 [R1+0x728], R14 ;  /* 0x0007280e01007387 */ /* 0x0001e80000100a00 */
[----:B0-----:R-:W2:Y:S04]  /*1eb50*/  LDL.LU.64 R14, [R1+0x1bc8] ;  /* 0x001bc800010e7983 */ /* 0x001ea80000300a00 */
[----:B------:R-:W3:Y:S01]  /*1eb60*/  LDL.LU.64 R12, [R1+0x1bc0] ;  /* 0x001bc000010c7983 */ /* 0x000ee20000300a00 */
[C---:B----4-:R-:W-:Y:S08]  /*1eb70*/  HMMA.16816.F32 R40, R36.reuse, R10, R40 ;  /* 0x0000000a2428723c */ /* 0x050ff00000001828 */
[C---:B------:R-:W-:Y:S08]  /*1eb80*/  HMMA.16816.F32 R28, R36.reuse, R6, R28 ;  /* 0x00000006241c723c */ /* 0x040ff0000000181c */
[C---:B------:R-:W-:Y:S08]  /*1eb90*/  HMMA.16816.F32 R24, R36.reuse, R4, R24 ;  /* 0x000000042418723c */ /* 0x040ff00000001818 */
[C---:B--2---:R-:W-:Y:S08]  /*1eba0*/  HMMA.16816.F32 R56, R36.reuse, R14, R56 ;  /* 0x0000000e2438723c */ /* 0x044ff00000001838 */
[C---:B---3--:R-:W-:Y:S01]  /*1ebb0*/  HMMA.16816.F32 R48, R36.reuse, R12, R48 ;  /* 0x0000000c2430723c */ /* 0x048fe20000001830 */
[----:B------:R-:W-:Y:S10]  /*1ebc0*/  STL.64 [R1+0x1bb8], R14 ;  /* 0x001bb80e01007387 */ /* 0x000ff40000100a00 */
[----:B------:R-:W-:Y:S04]  /*1ebd0*/  STL.64 [R1+0x710], R56 ;  /* 0x0007103801007387 */ /* 0x000fe80000100a00 */
[----:B------:R-:W-:Y:S04]  /*1ebe0*/  STL.64 [R1+0x718], R58 ;  /* 0x0007183a01007387 */ /* 0x000fe80000100a00 */
[----:B------:R0:W-:Y:S02]  /*1ebf0*/  STL.64 [R1+0x1bb0], R12 ;  /* 0x001bb00c01007387 */ /* 0x0001e40000100a00 */
[C---:B0-----:R-:W-:Y:S02]  /*1ec00*/  HMMA.16816.F32 R12, R36.reuse, R8, R32 ;  /* 0x00000008240c723c */ /* 0x041fe40000001820 */
[----:B------:R-:W-:Y:S04]  /*1ec10*/  STL.64 [R1+0x700], R48 ;  /* 0x0007003001007387 */ /* 0x000fe80000100a00 */
[----:B------:R-:W-:Y:S04]  /*1ec20*/  STL.64 [R1+0x708], R50 ;  /* 0x0007083201007387 */ /* 0x000fe80000100a00 */
[----:B------:R-:W-:Y:S04]  /*1ec30*/  STL.64 [R1+0x6f0], R40 ;  /* 0x0006f02801007387 */ /* 0x000fe80000100a00 */
[----:B------:R-:W-:Y:S05]  /*1ec40*/  STL.64 [R1+0x6f8], R42 ;  /* 0x0006f82a01007387 */ /* 0x000fea0000100a00 */
[----:B------:R-:W-:Y:S04]  /*1ec50*/  STL.64 [R1+0x6e0], R12 ;  /* 0x0006e00c01007387 */ /* 0x000fe80000100a00 */
[----:B------:R0:W-:Y:S02]  /*1ec60*/  STL.64 [R1+0x6e8], R14 ;  /* 0x0006e80e01007387 */ /* 0x0001e40000100a00 */
[----:B0-----:R-:W-:Y:S02]  /*1ec70*/  HMMA.16816.F32 R12, R36, R2, R20 ;  /* 0x00000002240c723c */ /* 0x001fe40000001814 */
[----:B------:R-:W-:Y:S04]  /*1ec80*/  STL.64 [R1+0x6d0], R28 ;  /* 0x0006d01c01007387 */ /* 0x000fe80000100a00 */
[----:B------:R-:W-:Y:S04]  /*1ec90*/  STL.64 [R1+0x6d8], R30 ;  /* 0x0006d81e01007387 */ /* 0x000fe80000100a00 */
[----:B------:R-:W-:Y:S04]  /*1eca0*/  STL.64 [R1+0x6c0], R24 ;  /* 0x0006c01801007387 */ /* 0x000fe80000100a00 */
[----:B------:R-:W-:Y:S05]  /*1ecb0*/  STL.64 [R1+0x6c8], R26 ;  /* 0x0006c81a01007387 */ /* 0x000fea0000100a00 */
[----:B------:R0:W-:Y:S04]  /*1ecc0*/  STL.64 [R1+0x150], R12 ;  /* 0x0001500c01007387 */ /* 0x0001e80000100a00 */
[----:B------:R1:W-:Y:S04]  /*1ecd0*/  STL.64 [R1+0x158], R14 ;  /* 0x0001580e01007387 */ /* 0x0003e80000100a00 */
[----:B------:R-:W2:Y:S04]  /*1ece0*/  LDL.LU R33, [R1+0x89c] ;  /* 0x00089c0001217983 */ /* 0x000ea80000300800 */
[----:B------:R-:W2:Y:S04]  /*1ecf0*/  LDL.LU R32, [R1+0x898] ;  /* 0x0008980001207983 */ /* 0x000ea80000300800 */
[----:B0-----:R-:W3:Y:S04]  /*1ed00*/  LDL.LU.64 R12, [R1+0x6b0] ;  /* 0x0006b000010c7983 */ /* 0x001ee80000300a00 */
[----:B-1----:R-:W3:Y:S04]  /*1ed10*/  LDL.LU.64 R14, [R1+0x6b8] ;  /* 0x0006b800010e7983 */ /* 0x002ee80000300a00 */
[----:B------:R-:W4:Y:S04]  /*1ed20*/  LDL.LU.64 R56, [R1+0x690] ;  /* 0x0006900001387983 */ /* 0x000f280000300a00 */
[----:B------:R-:W4:Y:S04]  /*1ed30*/  LDL.LU.64 R58, [R1+0x698] ;  /* 0x00069800013a7983 */ /* 0x000f280000300a00 */
[----:B------:R-:W2:Y:S04]  /*1ed40*/  LDL.LU.64 R48, [R1+0x680] ;  /* 0x0006800001307983 */ /* 0x000ea80000300a00 */
        /* <DEDUP_REMOVED lines=9> */
[----:B------:R-:W2:Y:S04]  /*1ede0*/  LDL.LU R60, [R1+0x8a0] ;  /* 0x0008a000013c7983 */ /* 0x000ea80000300800 */
[----:B------:R-:W2:Y:S04]  /*1edf0*/  LDL.LU R0, [R1+0x8ac] ;  /* 0x0008ac0001007983 */ /* 0x000ea80000300800 */
[----:B------:R-:W2:Y:S04]  /*1ee00*/  LDL.LU R18, [R1+0x8a8] ;  /* 0x0008a80001127983 */ /* 0x000ea80000300800 */
[----:B------:R-:W2:Y:S01]  /*1ee10*/  LDL.LU R19, [R1+0x8b4] ;  /* 0x0008b40001137983 */ /* 0x000ea20000300800 */
[----:B------:R-:W-:-:S03]  /*1ee20*/  IMAD R36, R45, 0x100, R44 ;  /* 0x000001002d247824 */ /* 0x000fc600078e022c */
[----:B------:R-:W2:Y:S04]  /*1ee30*/  LDL.LU R61, [R1+0x8b0] ;  /* 0x0008b000013d7983 */ /* 0x000ea80000300800 */
[----:B------:R-:W2:Y:S01]  /*1ee40*/  LDL.LU R44, [R1+0x8bc] ;  /* 0x0008bc00012c7983 */ /* 0x000ea20000300800 */
[----:B------:R-:W-:-:S03]  /*1ee50*/  IMAD R37, R47, 0x100, R46 ;  /* 0x000001002f257824 */ /* 0x000fc600078e022e */
[----:B------:R-:W2:Y:S04]  /*1ee60*/  LDL.LU R45, [R1+0x8b8] ;  /* 0x0008b800012d7983 */ /* 0x000ea80000300800 */
[----:B------:R-:W2:Y:S04]  /*1ee70*/  LDL.LU R46, [R1+0x8c4] ;  /* 0x0008c400012e7983 */ /* 0x000ea80000300800 */
[----:B------:R-:W2:Y:S01]  /*1ee80*/  LDL.LU R47, [R1+0x8c0] ;  /* 0x0008c000012f7983 */ /* 0x000ea20000300800 */
[----:B------:R-:W-:Y:S02]  /*1ee90*/  IMAD R38, R53, 0x100, R52 ;  /* 0x0000010035267824 */ /* 0x000fe400078e0234 */
[----:B------:R-:W-:Y:S01]  /*1eea0*/  IMAD R39, R55, 0x100, R54 ;  /* 0x0000010037277824 */ /* 0x000fe200078e0236 */
[----:B------:R-:W-:-:S02]  /*1eeb0*/  F2FP.F16.E4M3.UNPACK_B R36, R36 ;  /* 0x00000024ff24723e */ /* 0x000fc400020006ff */
[----:B------:R-:W-:Y:S02]  /*1eec0*/  F2FP.F16.E4M3.UNPACK_B R37, R37 ;  /* 0x00000025ff25723e */ /* 0x000fe400020006ff */
[----:B------:R-:W-:Y:S02]  /*1eed0*/  F2FP.F16.E4M3.UNPACK_B R38, R38 ;  /* 0x00000026ff26723e */ /* 0x000fe400020006ff */
[----:B------:R-:W-:-:S07]  /*1eee0*/  F2FP.F16.E4M3.UNPACK_B R39, R39 ;  /* 0x00000027ff27723e */ /* 0x000fce00020006ff */
[C---:B---3--:R-:W-:Y:S01]  /*1eef0*/  HMMA.16816.F32 R12, R36.reuse, R16, R12 ;  /* 0x00000010240c723c */ /* 0x048fe2000000180c */
[----:B--2---:R-:W-:Y:S04]  /*1ef00*/  STL.64 [R1+0x1ba8], R46 ;  /* 0x001ba82e01007387 */ /* 0x004fe80000100a00 */
[----:B------:R0:W-:Y:S04]  /*1ef10*/  STL.64 [R1+0x1ba0], R44 ;  /* 0x001ba02c01007387 */ /* 0x0001e80000100a00 */
[----:B0-----:R-:W2:Y:S04]  /*1ef20*/  LDL.LU.64 R44, [R1+0x6a0] ;  /* 0x0006a000012c7983 */ /* 0x001ea80000300a00 */
[----:B------:R-:W2:Y:S04]  /*1ef30*/  LDL.LU.64 R46, [R1+0x6a8] ;  /* 0x0006a800012e7983 */ /* 0x000ea80000300a00 */
[----:B------:R-:W3:Y:S04]  /*1ef40*/  LDL.LU R52, [R1+0x8cc] ;  /* 0x0008cc0001347983 */ /* 0x000ee80000300800 */
[----:B------:R-:W3:Y:S04]  /*1ef50*/  LDL.LU R53, [R1+0x8c8] ;  /* 0x0008c80001357983 */ /* 0x000ee80000300800 */
[----:B------:R-:W2:Y:S04]  /*1ef60*/  LDL.LU R54, [R1+0x8d4] ;  /* 0x0008d40001367983 */ /* 0x000ea80000300800 */
[----:B------:R-:W2:Y:S04]  /*1ef70*/  LDL.LU R55, [R1+0x8d0] ;  /* 0x0008d00001377983 */ /* 0x000ea80000300800 */
[----:B------:R-:W-:Y:S04]  /*1ef80*/  STL.64 [R1+0x6b0], R12 ;  /* 0x0006b00c01007387 */ /* 0x000fe80000100a00 */
[----:B------:R0:W-:Y:S04]  /*1ef90*/  STL.64 [R1+0x6b8], R14 ;  /* 0x0006b80e01007387 */ /* 0x0001e80000100a00 */
[----:B0-----:R-:W2:Y:S04]  /*1efa0*/  LDL.LU.64 R14, [R1+0x1bb8] ;  /* 0x001bb800010e7983 */ /* 0x001ea80000300a00 */
[----:B------:R-:W4:Y:S01]  /*1efb0*/  LDL.LU.64 R12, [R1+0x1bb0] ;  /* 0x001bb000010c7983 */ /* 0x000f220000300a00 */
[C---:B------:R-:W-:Y:S08]  /*1efc0*/  HMMA.16816.F32 R40, R36.reuse, R8, R40 ;  /* 0x000000082428723c */ /* 0x040ff00000001828 */
[C---:B------:R-:W-:Y:S08]  /*1efd0*/  HMMA.16816.F32 R28, R36.reuse, R6, R28 ;  /* 0x00000006241c723c */ /* 0x040ff0000000181c */
[C---:B------:R-:W-:Y:S08]  /*1efe0*/  HMMA.16816.F32 R24, R36.reuse, R4, R24 ;  /* 0x000000042418723c */ /* 0x040ff00000001818 */
[C---:B------:R-:W-:Y:S08]  /*1eff0*/  HMMA.16816.F32 R20, R36.reuse, R2, R20 ;  /* 0x000000022414723c */ /* 0x040ff00000001814 */
[C---:B--2---:R-:W-:Y:S08]  /*1f000*/  HMMA.16816.F32 R44, R36.reuse, R14, R44 ;  /* 0x0000000e242c723c */ /* 0x044ff0000000182c */
[C---:B----4-:R-:W-:Y:S11]  /*1f010*/  HMMA.16816.F32 R56, R36.reuse, R12, R56 ;  /* 0x0000000c2438723c */ /* 0x050ff60000001838 */
[----:B------:R-:W-:Y:S04]  /*1f020*/  STL.64 [R1+0x6a0], R44 ;  /* 0x0006a02c01007387 */ /* 0x000fe80000100a00 */
[----:B------:R0:W-:Y:S02]  /*1f030*/  STL.64 [R1+0x6a8], R46 ;  /* 0x0006a82e01007387 */ /* 0x0001e40000100a00 */
[----:B0-----:R-:W-:Y:S02]  /*1f040*/  HMMA.16816.F32 R44, R36, R10, R48 ;  /* 0x0000000a242c723c */ /* 0x001fe40000001830 */
[----:B------:R-:W-:Y:S04]  /*1f050*/  STL.64 [R1+0x690], R56 ;  /* 0x0006903801007387 */ /* 0x000fe80000100a00 */
[----:B------:R-:W-:-:S13]  /*1f060*/  STL.64 [R1+0x698], R58 ;  /* 0x0006983a01007387 */ /* 0x000fda0000100a00 */
[----:B------:R0:W-:Y:S04]  /*1f070*/  STL.64 [R1+0x680], R44 ;  /* 0x0006802c01007387 */ /* 0x0001e80000100a00 */
[----:B------:R1:W-:Y:S04]  /*1f080*/  STL.64 [R1+0x688], R46 ;  /* 0x0006882e01007387 */ /* 0x0003e80000100a00 */
[----:B------:R2:W-:Y:S04]  /*1f090*/  STL.64 [R1+0x670], R40 ;  /* 0x0006702801007387 */ /* 0x0005e80000100a00 */
[----:B------:R4:W-:Y:S04]  /*1f0a0*/  STL.64 [R1+0x678], R42 ;  /* 0x0006782a01007387 */ /* 0x0009e80000100a00 */
[----:B------:R0:W-:Y:S04]  /*1f0b0*/  STL.64 [R1+0x660], R28 ;  /* 0x0006601c01007387 */ /* 0x0001e80000100a00 */
[----:B------:R0:W-:Y:S04]  /*1f0c0*/  STL.64 [R1+0x668], R30 ;  /* 0x0006681e01007387 */ /* 0x0001e80000100a00 */
[----:B------:R-:W3:Y:S04]  /*1f0d0*/  LDL.LU R39, [R1+0x8a4] ;  /* 0x0008a40001277983 */ /* 0x000ee80000300800 */
[----:B------:R0:W-:Y:S04]  /*1f0e0*/  STL.64 [R1+0x650], R24 ;  /* 0x0006501801007387 */ /* 0x0001e80000100a00 */
[----:B------:R0:W-:Y:S04]  /*1f0f0*/  STL.64 [R1+0x658], R26 ;  /* 0x0006581a01007387 */ /* 0x0001e80000100a00 */
[----:B------:R1:W-:Y:S04]  /*1f100*/  STL.64 [R1+0x140], R20 ;  /* 0x0001401401007387 */ /* 0x0003e80000100a00 */
[----:B------:R2:W-:Y:S04]  /*1f110*/  STL.64 [R1+0x148], R22 ;  /* 0x0001481601007387 */ /* 0x0005e80000100a00 */
[----:B0-----:R-:W3:Y:S04]  /*1f120*/  LDL.LU.64 R44, [R1+0x640] ;  /* 0x00064000012c7983 */ /* 0x001ee80000300a00 */
[----:B-1----:R-:W3:Y:S04]  /*1f130*/  LDL.LU.64 R46, [R1+0x648] ;  /* 0x00064800012e7983 */ /* 0x002ee80000300a00 */
[----:B------:R-:W3:Y:S04]  /*1f140*/  LDL.LU.64 R56, [R1+0x630] ;  /* 0x0006300001387983 */ /* 0x000ee80000300a00 */
[----:B------:R-:W3:Y:S04]  /*1f150*/  LDL.LU.64 R58, [R1+0x638] ;  /* 0x00063800013a7983 */ /* 0x000ee80000300a00 */
[----:B------:R-:W3:Y:S04]  /*1f160*/  LDL.LU.64 R48, [R1+0x620] ;  /* 0x0006200001307983 */ /* 0x000ee80000300a00 */
[----:B------:R-:W3:Y:S04]  /*1f170*/  LDL.LU.64 R50, [R1+0x628] ;  /* 0x0006280001327983 */ /* 0x000ee80000300a00 */
[----:B--2---:R-:W2:Y:S01]  /*1f180*/  LDL.LU.64 R40, [R1+0x610] ;  /* 0x0006100001287983 */ /* 0x004ea20000300a00 */
[----:B------:R-:W-:-:S03]  /*1f190*/  IMAD R36, R32, 0x100, R33 ;  /* 0x0000010020247824 */ /* 0x000fc600078e0221 */
[----:B----4-:R-:W2:Y:S04]  /*1f1a0*/  LDL.LU.64 R42, [R1+0x618] ;  /* 0x00061800012a7983 */ /* 0x010ea80000300a00 */
[----:B------:R-:W4:Y:S04]  /*1f1b0*/  LDL.LU.64 R32, [R1+0x600] ;  /* 0x0006000001207983 */ /* 0x000f280000300a00 */
[----:B------:R-:W4:Y:S04]  /*1f1c0*/  LDL.LU.64 R34, [R1+0x608] ;  /* 0x0006080001227983 */ /* 0x000f280000300a00 */
[----:B------:R-:W2:Y:S04]  /*1f1d0*/  LDL.LU.64 R28, [R1+0x5f0] ;  /* 0x0005f000011c7983 */ /* 0x000ea80000300a00 */
[----:B------:R-:W2:Y:S04]  /*1f1e0*/  LDL.LU.64 R30, [R1+0x5f8] ;  /* 0x0005f800011e7983 */ /* 0x000ea80000300a00 */
[----:B------:R-:W2:Y:S04]  /*1f1f0*/  LDL.LU.64 R24, [R1+0x5e0] ;  /* 0x0005e00001187983 */ /* 0x000ea80000300a00 */
[----:B------:R-:W2:Y:S04]  /*1f200*/  LDL.LU.64 R26, [R1+0x5e8] ;  /* 0x0005e800011a7983 */ /* 0x000ea80000300a00 */
[----:B------:R-:W2:Y:S04]  /*1f210*/  LDL.LU.64 R20, [R1+0x130] ;  /* 0x0001300001147983 */ /* 0x000ea80000300a00 */
[----:B------:R-:W2:Y:S01]  /*1f220*/  LDL.LU.64 R22, [R1+0x138] ;  /* 0x0001380001167983 */ /* 0x000ea20000300a00 */
[----:B------:R-:W-:Y:S01]  /*1f230*/  IMAD R38, R18, 0x100, R0 ;  /* 0x0000010012267824 */ /* 0x000fe200078e0200 */
[----:B------:R-:W-:-:S04]  /*1f240*/  F2FP.F16.E4M3.UNPACK_B R36, R36 ;  /* 0x00000024ff24723e */ /* 0x000fc800020006ff */
[----:B------:R-:W-:Y:S01]  /*1f250*/  F2FP.F16.E4M3.UNPACK_B R38, R38 ;  /* 0x00000026ff26723e */ /* 0x000fe200020006ff */
[----:B---3--:R-:W-:Y:S02]  /*1f260*/  IMAD R37, R60, 0x100, R39 ;  /* 0x000001003c257824 */ /* 0x008fe400078e0227 */
[----:B------:R-:W-:-:S03]  /*1f270*/  IMAD R39, R61, 0x100, R19 ;  /* 0x000001003d277824 */ /* 0x000fc600078e0213 */
[----:B------:R-:W-:Y:S02]  /*1f280*/  F2FP.F16.E4M3.UNPACK_B R37, R37 ;  /* 0x00000025ff25723e */ /* 0x000fe400020006ff */
[----:B------:R-:W-:-:S07]  /*1f290*/  F2FP.F16.E4M3.UNPACK_B R39, R39 ;  /* 0x00000027ff27723e */ /* 0x000fce00020006ff */
[----:B------:R-:W-:-:S15]  /*1f2a0*/  HMMA.16816.F32 R44, R36, R16, R44 ;  /* 0x00000010242c723c */ /* 0x000fde000000182c */
[----:B------:R-:W-:-:S04]  /*1f2b0*/  NOP ;  /* 0x0000000000007918 */ /* 0x000fc80000000000 */
[----:B------:R-:W-:Y:S04]  /*1f2c0*/  STL.64 [R1+0x640], R44 ;  /* 0x0006402c01007387 */ /* 0x000fe80000100a00 */
[----:B------:R0:W-:Y:S04]  /*1f2d0*/  STL.64 [R1+0x648], R46 ;  /* 0x0006482e01007387 */ /* 0x0001e80000100a00 */
[----:B0-----:R-:W3:Y:S04]  /*1f2e0*/  LDL.LU.64 R46, [R1+0x1ba8] ;  /* 0x001ba800012e7983 */ /* 0x001ee80000300a00 */
[----:B------:R-:W3:Y:S01]  /*1f2f0*/  LDL.LU.64 R44, [R1+0x1ba0] ;  /* 0x001ba000012c7983 */ /* 0x000ee20000300a00 */
[C---:B------:R-:W-:Y:S08]  /*1f300*/  HMMA.16816.F32 R56, R36.reuse, R14, R56 ;  /* 0x0000000e2438723c */ /* 0x040ff00000001838 */
[C---:B------:R-:W-:Y:S01]  /*1f310*/  HMMA.16816.F32 R48, R36.reuse, R12, R48 ;  /* 0x0000000c2430723c */ /* 0x040fe20000001830 */
[----:B------:R-:W-:Y:S07]  /*1f320*/  STL.64 [R1+0x1b98], R14 ;  /* 0x001b980e01007387 */ /* 0x000fee0000100a00 */
[C---:B--2---:R-:W-:Y:S03]  /*1f330*/  HMMA.16816.F32 R40, R36.reuse, R10, R40 ;  /* 0x0000000a2428723c */ /* 0x044fe60000001828 */
[----:B------:R-:W-:Y:S04]  /*1f340*/  STL.64 [R1+0x630], R56 ;  /* 0x0006303801007387 */ /* 0x000fe80000100a00 */
[----:B------:R-:W-:Y:S04]  /*1f350*/  STL.64 [R1+0x638], R58 ;  /* 0x0006383a01007387 */ /* 0x000fe80000100a00 */
[----:B------:R4:W-:Y:S02]  /*1f360*/  STL.64 [R1+0x1b90], R12 ;  /* 0x001b900c01007387 */ /* 0x0009e40000100a00 */
[C---:B----4-:R-:W-:Y:S02]  /*1f370*/  HMMA.16816.F32 R12, R36.reuse, R8, R32 ;  /* 0x00000008240c723c */ /* 0x050fe40000001820 */
[----:B------:R-:W-:Y:S04]  /*1f380*/  STL.64 [R1+0x620], R48 ;  /* 0x0006203001007387 */ /* 0x000fe80000100a00 */
[----:B------:R-:W-:Y:S02]  /*1f390*/  STL.64 [R1+0x628], R50 ;  /* 0x0006283201007387 */ /* 0x000fe40000100a00 */
[C---:B------:R-:W-:Y:S02]  /*1f3a0*/  HMMA.16816.F32 R28, R36.reuse, R6, R28 ;  /* 0x00000006241c723c */ /* 0x040fe4000000181c */
[----:B------:R-:W-:Y:S04]  /*1f3b0*/  STL.64 [R1+0x610], R40 ;  /* 0x0006102801007387 */ /* 0x000fe80000100a00 */
[----:B------:R-:W-:Y:S02]  /*1f3c0*/  STL.64 [R1+0x618], R42 ;  /* 0x0006182a01007387 */ /* 0x000fe40000100a00 */
[C---:B------:R-:W-:Y:S03]  /*1f3d0*/  HMMA.16816.F32 R24, R36.reuse, R4, R24 ;  /* 0x000000042418723c */ /* 0x040fe60000001818 */
        /* <DEDUP_REMOVED lines=9> */
[----:B0-----:R-:W2:Y:S04]  /*1f470*/  LDL.LU.64 R12, [R1+0x5d0] ;  /* 0x0005d000010c7983 */ /* 0x001ea80000300a00 */
[----:B-1----:R-:W2:Y:S04]  /*1f480*/  LDL.LU.64 R14, [R1+0x5d8] ;  /* 0x0005d800010e7983 */ /* 0x002ea80000300a00 */
        /* <DEDUP_REMOVED lines=20> */
[----:B---3--:R-:W-:-:S02]  /*1f5d0*/  IMAD R36, R45, 0x100, R44 ;  /* 0x000001002d247824 */ /* 0x008fc400078e022c */
[----:B------:R-:W-:Y:S01]  /*1f5e0*/  IMAD R37, R47, 0x100, R46 ;  /* 0x000001002f257824 */ /* 0x000fe200078e022e */
[----:B------:R-:W3:Y:S04]  /*1f5f0*/  LDL.LU R44, [R1+0x8fc] ;  /* 0x0008fc00012c7983 */ /* 0x000ee80000300800 */
[----:B------:R-:W3:Y:S04]  /*1f600*/  LDL.LU R45, [R1+0x8f8] ;  /* 0x0008f800012d7983 */ /* 0x000ee80000300800 */
[----:B------:R-:W3:Y:S04]  /*1f610*/  LDL.LU R46, [R1+0x904] ;  /* 0x00090400012e7983 */ /* 0x000ee80000300800 */
[----:B------:R-:W3:Y:S01]  /*1f620*/  LDL.LU R47, [R1+0x900] ;  /* 0x00090000012f7983 */ /* 0x000ee20000300800 */
[----:B------:R-:W-:-:S02]  /*1f630*/  IMAD R38, R53, 0x100, R52 ;  /* 0x0000010035267824 */ /* 0x000fc400078e0234 */
[----:B------:R-:W-:Y:S01]  /*1f640*/  IMAD R39, R55, 0x100, R54 ;  /* 0x0000010037277824 */ /* 0x000fe200078e0236 */
[----:B------:R-:W-:Y:S02]  /*1f650*/  F2FP.F16.E4M3.UNPACK_B R36, R36 ;  /* 0x00000024ff24723e */ /* 0x000fe400020006ff */
[----:B------:R-:W-:Y:S02]  /*1f660*/  F2FP.F16.E4M3.UNPACK_B R37, R37 ;  /* 0x00000025ff25723e */ /* 0x000fe400020006ff */
[----:B------:R-:W-:Y:S02]  /*1f670*/  F2FP.F16.E4M3.UNPACK_B R38, R38 ;  /* 0x00000026ff26723e */ /* 0x000fe400020006ff */
[----:B------:R-:W-:-:S07]  /*1f680*/  F2FP.F16.E4M3.UNPACK_B R39, R39 ;  /* 0x00000027ff27723e */ /* 0x000fce00020006ff */
[C---:B--2---:R-:W-:Y:S01]  /*1f690*/  HMMA.16816.F32 R12, R36.reuse, R16, R12 ;  /* 0x00000010240c723c */ /* 0x044fe2000000180c */
[----:B---3--:R-:W-:Y:S04]  /*1f6a0*/  STL.64 [R1+0x1b88], R46 ;  /* 0x001b882e01007387 */ /* 0x008fe80000100a00 */
        /* <DEDUP_REMOVED lines=15> */
[C---:B---3--:R-:W-:Y:S11]  /*1f7a0*/  HMMA.16816.F32 R56, R36.reuse, R12, R56 ;  /* 0x0000000c2438723c */ /* 0x048ff60000001838 */
        /* <DEDUP_REMOVED lines=11> */
[----:B0-----:R-:W4:Y:S04]  /*1f860*/  LDL.LU.64 R44, [R1+0x560] ;  /* 0x00056000012c7983 */ /* 0x001f280000300a00 */
[----:B------:R0:W-:Y:S04]  /*1f870*/  STL.64 [R1+0x570], R28 ;  /* 0x0005701c01007387 */ /* 0x0001e80000100a00 */
[----:B------:R0:W-:Y:S04]  /*1f880*/  STL.64 [R1+0x578], R30 ;  /* 0x0005781e01007387 */ /* 0x0001e80000100a00 */
[----:B-1----:R-:W4:Y:S01]  /*1f890*/  LDL.LU.64 R46, [R1+0x568] ;  /* 0x00056800012e7983 */ /* 0x002f220000300a00 */
[----:B------:R-:W-:Y:S01]  /*1f8a0*/  HMMA.16816.F32 R24, R36, R2, R24 ;  /* 0x000000022418723c */ /* 0x000fe20000001818 */
[----:B------:R-:W-:-:S15]  /*1f8b0*/  IMAD R36, R22, 0x100, R21 ;  /* 0x0000010016247824 */ /* 0x000fde00078e0215 */
[----:B------:R-:W-:-:S03]  /*1f8c0*/  NOP ;  /* 0x0000000000007918 */ /* 0x000fc60000000000 */
[----:B------:R1:W-:Y:S04]  /*1f8d0*/  STL.64 [R1+0x120], R24 ;  /* 0x0001201801007387 */ /* 0x0003e80000100a00 */
[----:B------:R0:W-:Y:S04]  /*1f8e0*/  STL.64 [R1+0x128], R26 ;  /* 0x0001281a01007387 */ /* 0x0001e80000100a00 */
[----:B------:R-:W4:Y:S04]  /*1f8f0*/  LDL.LU.64 R56, [R1+0x550] ;  /* 0x0005500001387983 */ /* 0x000f280000300a00 */
[----:B------:R-:W4:Y:S04]  /*1f900*/  LDL.LU.64 R58, [R1+0x558] ;  /* 0x00055800013a7983 */ /* 0x000f280000300a00 */
[----:B------:R-:W4:Y:S04]  /*1f910*/  LDL.LU.64 R48, [R1+0x540] ;  /* 0x0005400001307983 */ /* 0x000f280000300a00 */
[----:B------:R-:W4:Y:S04]  /*1f920*/  LDL.LU.64 R50, [R1+0x548] ;  /* 0x0005480001327983 */ /* 0x000f280000300a00 */
[----:B--2---:R-:W2:Y:S04]  /*1f930*/  LDL.LU.64 R40, [R1+0x530] ;  /* 0x0005300001287983 */ /* 0x004ea80000300a00 */
[----:B---3--:R-:W2:Y:S04]  /*1f940*/  LDL.LU.64 R42, [R1+0x538] ;  /* 0x00053800012a7983 */ /* 0x008ea80000300a00 */
[----:B----4-:R-:W3:Y:S04]  /*1f950*/  LDL.LU.64 R32, [R1+0x520] ;  /* 0x0005200001207983 */ /* 0x010ee80000300a00 */
[----:B------:R-:W3:Y:S04]  /*1f960*/  LDL.LU.64 R34, [R1+0x528] ;  /* 0x0005280001227983 */ /* 0x000ee80000300a00 */
[----:B0-----:R-:W4:Y:S04]  /*1f970*/  LDL.LU.64 R28, [R1+0x510] ;  /* 0x00051000011c7983 */ /* 0x001f280000300a00 */
[----:B------:R-:W4:Y:S04]  /*1f980*/  LDL.LU.64 R30, [R1+0x518] ;  /* 0x00051800011e7983 */ /* 0x000f280000300a00 */
[----:B-1----:R-:W4:Y:S04]  /*1f990*/  LDL.LU.64 R24, [R1+0x500] ;  /* 0x0005000001187983 */ /* 0x002f280000300a00 */
[----:B------:R-:W4:Y:S01]  /*1f9a0*/  LDL.LU.64 R26, [R1+0x508] ;  /* 0x00050800011a7983 */ /* 0x000f220000300a00 */
[----:B------:R-:W-:-:S03]  /*1f9b0*/  IMAD R37, R60, 0x100, R23 ;  /* 0x000001003c257824 */ /* 0x000fc600078e0217 */
[----:B------:R-:W4:Y:S04]  /*1f9c0*/  LDL.LU.64 R20, [R1+0x110] ;  /* 0x0001100001147983 */ /* 0x000f280000300a00 */
[----:B------:R-:W4:Y:S01]  /*1f9d0*/  LDL.LU.64 R22, [R1+0x118] ;  /* 0x0001180001167983 */ /* 0x000f220000300a00 */
[----:B------:R-:W-:Y:S02]  /*1f9e0*/  IMAD R38, R18, 0x100, R0 ;  /* 0x0000010012267824 */ /* 0x000fe400078e0200 */
[----:B------:R-:W-:Y:S01]  /*1f9f0*/  IMAD R39, R61, 0x100, R19 ;  /* 0x000001003d277824 */ /* 0x000fe200078e0213 */
[----:B------:R-:W-:Y:S02]  /*1fa00*/  F2FP.F16.E4M3.UNPACK_B R36, R36 ;  /* 0x00000024ff24723e */ /* 0x000fe400020006ff */
[----:B------:R-:W-:-:S02]  /*1fa10*/  F2FP.F16.E4M3.UNPACK_B R37, R37 ;  /* 0x00000025ff25723e */ /* 0x000fc400020006ff */
[----:B------:R-:W-:Y:S02]  /*1fa20*/  F2FP.F16.E4M3.UNPACK_B R38, R38 ;  /* 0x00000026ff26723e */ /* 0x000fe400020006ff */
[----:B------:R-:W-:-:S07]  /*1fa30*/  F2FP.F16.E4M3.UNPACK_B R39, R39 ;  /* 0x00000027ff27723e */ /* 0x000fce00020006ff */
[----:B------:R-:W-:-:S15]  /*1fa40*/  HMMA.16816.F32 R44, R36, R16, R44 ;  /* 0x00000010242c723c */ /* 0x000fde000000182c */
[----:B------:R-:W-:-:S04]  /*1fa50*/  NOP ;  /* 0x0000000000007918 */ /* 0x000fc80000000000 */
[----:B------:R-:W-:Y:S04]  /*1fa60*/  STL.64 [R1+0x560], R44 ;  /* 0x0005602c01007387 */ /* 0x000fe80000100a00 */
[----:B------:R0:W-:Y:S04]  /*1fa70*/  STL.64 [R1+0x568], R46 ;  /* 0x0005682e01007387 */ /* 0x0001e80000100a00 */
[----:B0-----:R-:W4:Y:S04]  /*1fa80*/  LDL.LU.64 R46, [R1+0x1b88] ;  /* 0x001b8800012e7983 */ /* 0x001f280000300a00 */
[----:B------:R-:W4:Y:S01]  /*1fa90*/  LDL.LU.64 R44, [R1+0x1b80] ;  /* 0x001b8000012c7983 */ /* 0x000f220000300a00 */
[C---:B------:R-:W-:Y:S08]  /*1faa0*/  HMMA.16816.F32 R56, R36.reuse, R14, R56 ;  /* 0x0000000e2438723c */ /* 0x040ff00000001838 */
[C---:B------:R-:W-:Y:S08]  /*1fab0*/  HMMA.16816.F32 R48, R36.reuse, R12, R48 ;  /* 0x0000000c2430723c */ /* 0x040ff00000001830 */
[C---:B--2---:R-:W-:Y:S08]  /*1fac0*/  HMMA.16816.F32 R40, R36.reuse, R10, R40 ;  /* 0x0000000a2428723c */ /* 0x044ff00000001828 */
[C---:B---3--:R-:W-:Y:S08]  /*1fad0*/  HMMA.16816.F32 R32, R36.reuse, R8, R32 ;  /* 0x000000082420723c */ /* 0x048ff00000001820 */
[C---:B----4-:R-:W-:Y:S08]  /*1fae0*/  HMMA.16816.F32 R28, R36.reuse, R6, R28 ;  /* 0x00000006241c723c */ /* 0x050ff0000000181c */
[C---:B------:R-:W-:Y:S08]  /*1faf0*/  HMMA.16816.F32 R24, R36.reuse, R4, R24 ;  /* 0x000000042418723c */ /* 0x040ff00000001818 */
[----:B------:R-:W-:Y:S01]  /*1fb00*/  HMMA.16816.F32 R20, R36, R2, R20 ;  /* 0x000000022414723c */ /* 0x000fe20000001814 */
[----:B------:R-:W-:Y:S04]  /*1fb10*/  STL.64 [R1+0x550], R56 ;  /* 0x0005503801007387 */ /* 0x000fe80000100a00 */
[----:B------:R-:W-:Y:S04]  /*1fb20*/  STL.64 [R1+0x558], R58 ;  /* 0x0005583a01007387 */ /* 0x000fe80000100a00 */
[----:B------:R-:W-:Y:S04]  /*1fb30*/  STL.64 [R1+0x540], R48 ;  /* 0x0005403001007387 */ /* 0x000fe80000100a00 */
[----:B------:R-:W-:Y:S04]  /*1fb40*/  STL.64 [R1+0x548], R50 ;  /* 0x0005483201007387 */ /* 0x000fe80000100a00 */
[----:B------:R-:W-:Y:S04]  /*1fb50*/  STL.64 [R1+0x530], R40 ;  /* 0x0005302801007387 */ /* 0x000fe80000100a00 */
[----:B------:R-:W-:Y:S04]  /*1fb60*/  STL.64 [R1+0x538], R42 ;  /* 0x0005382a01007387 */ /* 0x000fe80000100a00 */
[----:B------:R0:W-:Y:S04]  /*1fb70*/  STL.64 [R1+0x520], R32 ;  /* 0x0005202001007387 */ /* 0x0001e80000100a00 */
[----:B------:R-:W-:Y:S04]  /*1fb80*/  STL.64 [R1+0x528], R34 ;  /* 0x0005282201007387 */ /* 0x000fe80000100a00 */
[----:B------:R1:W-:Y:S04]  /*1fb90*/  STL.64 [R1+0x510], R28 ;  /* 0x0005101c01007387 */ /* 0x0003e80000100a00 */
[----:B------:R2:W-:Y:S04]  /*1fba0*/  STL.64 [R1+0x518], R30 ;  /* 0x0005181e01007387 */ /* 0x0005e80000100a00 */
[----:B------:R3:W-:Y:S04]  /*1fbb0*/  STL.64 [R1+0x500], R24 ;  /* 0x0005001801007387 */ /* 0x0007e80000100a00 */
[----:B------:R4:W-:Y:S04]  /*1fbc0*/  STL.64 [R1+0x508], R26 ;  /* 0x0005081a01007387 */ /* 0x0009e80000100a00 */
[----:B0-----:R-:W4:Y:S04]  /*1fbd0*/  LDL.LU R33, [R1+0x91c] ;  /* 0x00091c0001217983 */ /* 0x001f280000300800 */
[----:B------:R-:W4:Y:S04]  /*1fbe0*/  LDL.LU R32, [R1+0x918] ;  /* 0x0009180001207983 */ /* 0x000f280000300800 */
[----:B------:R-:W4:Y:S04]  /*1fbf0*/  LDL.LU.64 R56, [R1+0x4e0] ;  /* 0x0004e00001387983 */ /* 0x000f280000300a00 */
[----:B------:R-:W4:Y:S04]  /*1fc00*/  LDL.LU.64 R58, [R1+0x4e8] ;  /* 0x0004e800013a7983 */ /* 0x000f280000300a00 */
[----:B------:R0:W-:Y:S04]  /*1fc10*/  STL.64 [R1+0x110], R20 ;  /* 0x0001101401007387 */ /* 0x0001e80000100a00 */
[----:B------:R0:W-:Y:S04]  /*1fc20*/  STL.64 [R1+0x118], R22 ;  /* 0x0001181601007387 */ /* 0x0001e80000100a00 */
[----:B------:R-:W4:Y:S04]  /*1fc30*/  LDL.LU.64 R48, [R1+0x4d0] ;  /* 0x0004d00001307983 */ /* 0x000f280000300a00 */
[----:B------:R-:W4:Y:S04]  /*1fc40*/  LDL.LU.64 R50, [R1+0x4d8] ;  /* 0x0004d80001327983 */ /* 0x000f280000300a00 */
[----:B------:R-:W4:Y:S04]  /*1fc50*/  LDL.LU.64 R40, [R1+0x4c0] ;  /* 0x0004c00001287983 */ /* 0x000f280000300a00 */
[----:B------:R-:W4:Y:S04]  /*1fc60*/  LDL.LU.64 R42, [R1+0x4c8] ;  /* 0x0004c800012a7983 */ /* 0x000f280000300a00 */
[----:B-1----:R-:W4:Y:S04]  /*1fc70*/  LDL.LU.64 R28, [R1+0x4b0] ;  /* 0x0004b000011c7983 */ /* 0x002f280000300a00 */
[----:B--2---:R-:W2:Y:S04]  /*1fc80*/  LDL.LU.64 R30, [R1+0x4b8] ;  /* 0x0004b800011e7983 */ /* 0x004ea80000300a00 */
[----:B---3--:R-:W3:Y:S04]  /*1fc90*/  LDL.LU.64 R24, [R1+0x4a0] ;  /* 0x0004a00001187983 */ /* 0x008ee80000300a00 */
[----:B----4-:R-:W3:Y:S04]  /*1fca0*/  LDL.LU.64 R26, [R1+0x4a8] ;  /* 0x0004a800011a7983 */ /* 0x010ee80000300a00 */
[----:B0-----:R-:W4:Y:S04]  /*1fcb0*/  LDL.LU.64 R20, [R1+0x490] ;  /* 0x0004900001147983 */ /* 0x001f280000300a00 */
[----:B------:R-:W4:Y:S04]  /*1fcc0*/  LDL.LU.64 R22, [R1+0x498] ;  /* 0x0004980001167983 */ /* 0x000f280000300a00 */
[----:B------:R0:W-:Y:S04]  /*1fcd0*/  STL [R1+0x1b7c], R2 ;  /* 0x001b7c0201007387 */ /* 0x0001e80000100800 */
[----:B0-----:R-:W2:Y:S04]  /*1fce0*/  LDL.LU R2, [R1+0x924] ;  /* 0x0009240001027983 */ /* 0x001ea80000300800 */
[----:B------:R0:W-:Y:S04]  /*1fcf0*/  STL [R1+0x1b78], R3 ;  /* 0x001b780301007387 */ /* 0x0001e80000100800 */
[----:B0-----:R-:W2:Y:S04]  /*1fd00*/  LDL.LU R3, [R1+0x92c] ;  /* 0x00092c0001037983 */ /* 0x001ea80000300800 */
[----:B------:R-:W2:Y:S04]  /*1fd10*/  LDL.LU R60, [R1+0x934] ;  /* 0x00093400013c7983 */ /* 0x000ea80000300800 */
[----:B------:R-:W2:Y:S01]  /*1fd20*/  LDL.LU R0, [R1+0x930] ;  /* 0x0009300001007983 */ /* 0x000ea20000300800 */
[----:B------:R-:W-:-:S02]  /*1fd30*/  IMAD R18, R45, 0x100, R44 ;  /* 0x000001002d127824 */ /* 0x000fc400078e022c */
[----:B------:R-:W-:Y:S01]  /*1fd40*/  IMAD R19, R47, 0x100, R46 ;  /* 0x000001002f137824 */ /* 0x000fe200078e022e */
[----:B------:R-:W2:Y:S04]  /*1fd50*/  LDL.LU R44, [R1+0x93c] ;  /* 0x00093c00012c7983 */ /* 0x000ea80000300800 */
[----:B------:R-:W2:Y:S04]  /*1fd60*/  LDL.LU R45, [R1+0x938] ;  /* 0x00093800012d7983 */ /* 0x000ea80000300800 */
[----:B------:R-:W2:Y:S04]  /*1fd70*/  LDL.LU R46, [R1+0x944] ;  /* 0x00094400012e7983 */ /* 0x000ea80000300800 */
[----:B------:R-:W2:Y:S01]  /*1fd80*/  LDL.LU R47, [R1+0x940] ;  /* 0x00094000012f7983 */ /* 0x000ea20000300800 */
[----:B------:R-:W-:-:S02]  /*1fd90*/  IMAD R61, R53, 0x100, R52 ;  /* 0x00000100353d7824 */ /* 0x000fc400078e0234 */
[----:B------:R-:W-:Y:S01]  /*1fda0*/  IMAD R34, R55, 0x100, R54 ;  /* 0x0000010037227824 */ /* 0x000fe200078e0236 */
[----:B------:R-:W-:Y:S02]  /*1fdb0*/  F2FP.F16.E4M3.UNPACK_B R37, R19 ;  /* 0x00000013ff25723e */ /* 0x000fe400020006ff */
[----:B------:R-:W-:Y:S01]  /*1fdc0*/  F2FP.F16.E4M3.UNPACK_B R38, R61 ;  /* 0x0000003dff26723e */ /* 0x000fe200020006ff */
[----:B--2---:R-:W-:Y:S04]  /*1fdd0*/  STL.64 [R1+0x1b70], R46 ;  /* 0x001b702e01007387 */ /* 0x004fe80000100a00 */
[----:B------:R0:W-:Y:S04]  /*1fde0*/  STL.64 [R1+0x1b68], R44 ;  /* 0x001b682c01007387 */ /* 0x0001e80000100a00 */
[----:B0-----:R-:W2:Y:S04]  /*1fdf0*/  LDL.LU.64 R44, [R1+0x4f0] ;  /* 0x0004f000012c7983 */ /* 0x001ea80000300a00 */
[----:B------:R-:W2:Y:S04]  /*1fe00*/  LDL.LU.64 R46, [R1+0x4f8] ;  /* 0x0004f800012e7983 */ /* 0x000ea80000300a00 */
[----:B------:R-:W3:Y:S04]  /*1fe10*/  LDL.LU R52, [R1+0x94c] ;  /* 0x00094c0001347983 */ /* 0x000ee80000300800 */
[----:B------:R-:W3:Y:S04]  /*1fe20*/  LDL.LU R53, [R1+0x948] ;  /* 0x0009480001357983 */ /* 0x000ee80000300800 */
[----:B------:R-:W3:Y:S04]  /*1fe30*/  LDL.LU R54, [R1+0x954] ;  /* 0x0009540001367983 */ /* 0x000ee80000300800 */
[----:B------:R-:W3:Y:S04]  /*1fe40*/  LDL.LU R55, [R1+0x950] ;  /* 0x0009500001377983 */ /* 0x000ee80000300800 */
[----:B------:R-:W3:Y:S04]  /*1fe50*/  LDL.LU R19, [R1+0x920] ;  /* 0x0009200001137983 */ /* 0x000ee80000300800 */
[----:B------:R-:W3:Y:S01]  /*1fe60*/  LDL.LU R61, [R1+0x928] ;  /* 0x00092800013d7983 */ /* 0x000ee20000300800 */
[----:B------:R-:W-:-:S02]  /*1fe70*/  F2FP.F16.E4M3.UNPACK_B R36, R18 ;  /* 0x00000012ff24723e */ /* 0x000fc400020006ff */
[----:B------:R-:W-:-:S07]  /*1fe80*/  F2FP.F16.E4M3.UNPACK_B R39, R34 ;  /* 0x00000022ff27723e */ /* 0x000fce00020006ff */
[C---:B------:R-:W-:Y:S08]  /*1fe90*/  HMMA.16816.F32 R56, R36.reuse, R14, R56 ;  /* 0x0000000e2438723c */ /* 0x040ff00000001838 */
[----:B------:R-:W-:Y:S01]  /*1fea0*/  HMMA.16816.F32 R48, R36, R12, R48 ;  /* 0x0000000c2430723c */ /* 0x000fe20000001830 */
[----:B------:R-:W-:-:S07]  /*1feb0*/  IMAD R18, R32, 0x100, R33 ;  /* 0x0000010020127824 */ /* 0x000fce00078e0221 */
[----:B--2---:R-:W-:-:S15]  /*1fec0*/  HMMA.16816.F32 R44, R36, R16, R44 ;  /* 0x00000010242c723c */ /* 0x004fde000000182c */
[----:B------:R-:W-:-:S04]  /*1fed0*/  NOP ;  /* 0x0000000000007918 */ /* 0x000fc80000000000 */
[----:B------:R-:W-:Y:S04]  /*1fee0*/  STL.64 [R1+0x4f0], R44 ;  /* 0x0004f02c01007387 */ /* 0x000fe80000100a00 */
[----:B------:R0:W-:Y:S02]  /*1fef0*/  STL.64 [R1+0x4f8], R46 ;  /* 0x0004f82e01007387 */ /* 0x0001e40000100a00 */
[C---:B0-----:R-:W-:Y:S08]  /*1ff00*/  HMMA.16816.F32 R44, R36.reuse, R10, R40 ;  /* 0x0000000a242c723c */ /* 0x041ff00000001828 */
[C---:B------:R-:W-:Y:S08]  /*1ff10*/  HMMA.16816.F32 R40, R36.reuse, R8, R28 ;  /* 0x000000082428723c */ /* 0x040ff0000000181c */
[C---:B---3--:R-:W-:Y:S08]  /*1ff20*/  HMMA.16816.F32 R28, R36.reuse, R6, R24 ;  /* 0x00000006241c723c */ /* 0x048ff00000001818 */
[----:B----4-:R-:W-:Y:S01]  /*1ff30*/  HMMA.16816.F32 R24, R36, R4, R20 ;  /* 0x000000042418723c */ /* 0x010fe20000001814 */
[----:B------:R-:W-:Y:S04]  /*1ff40*/  STL.64 [R1+0x4e0], R56 ;  /* 0x0004e03801007387 */ /* 0x000fe80000100a00 */
[----:B------:R-:W-:Y:S04]  /*1ff50*/  STL.64 [R1+0x4e8], R58 ;  /* 0x0004e83a01007387 */ /* 0x000fe80000100a00 */
[----:B------:R-:W-:Y:S04]  /*1ff60*/  STL.64 [R1+0x4d0], R48 ;  /* 0x0004d03001007387 */ /* 0x000fe80000100a00 */
[----:B------:R-:W-:Y:S04]  /*1ff70*/  STL.64 [R1+0x4d8], R50 ;  /* 0x0004d83201007387 */ /* 0x000fe80000100a00 */
[----:B------:R0:W-:Y:S04]  /*1ff80*/  STL.64 [R1+0x4c0], R44 ;  /* 0x0004c02c01007387 */ /* 0x0001e80000100a00 */
[----:B------:R1:W-:Y:S04]  /*1ff90*/  STL.64 [R1+0x4c8], R46 ;  /* 0x0004c82e01007387 */ /* 0x0003e80000100a00 */
[----:B------:R2:W-:Y:S04]  /*1ffa0*/  STL.64 [R1+0x4b0], R40 ;  /* 0x0004b02801007387 */ /* 0x0005e80000100a00 */
[----:B------:R3:W-:Y:S04]  /*1ffb0*/  STL.64 [R1+0x4b8], R42 ;  /* 0x0004b82a01007387 */ /* 0x0007e80000100a00 */
[----:B------:R4:W-:Y:S04]  /*1ffc0*/  STL.64 [R1+0x4a0], R28 ;  /* 0x0004a01c01007387 */ /* 0x0009e80000100a00 */
[----:B------:R0:W-:Y:S04]  /*1ffd0*/  STL.64 [R1+0x4a8], R30 ;  /* 0x0004a81e01007387 */ /* 0x0001e80000100a00 */
[----:B------:R-:W4:Y:S04]  /*1ffe0*/  LDL.LU.64 R20, [R1+0x100] ;  /* 0x0001000001147983 */ /* 0x000f280000300a00 */
[----:B------:R0:W-:Y:S04]  /*1fff0*/  STL.64 [R1+0x490], R24 ;  /* 0x0004901801007387 */ /* 0x0001e80000100a00 */
[----:B------:R1:W-:Y:S04]  /*20000*/  STL.64 [R1+0x498], R26 ;  /* 0x0004981a01007387 */ /* 0x0003e80000100a00 */
[----:B------:R-:W4:Y:S04]  /*20010*/  LDL.LU.64 R22, [R1+0x108] ;  /* 0x0001080001167983 */ /* 0x000f280000300a00 */
[----:B0-----:R-:W4:Y:S04]  /*20020*/  LDL.LU.64 R44, [R1+0x480] ;  /* 0x00048000012c7983 */ /* 0x001f280000300a00 */
[----:B-1----:R-:W4:Y:S04]  /*20030*/  LDL.LU.64 R46, [R1+0x488] ;  /* 0x00048800012e7983 */ /* 0x002f280000300a00 */
[----:B------:R-:W4:Y:S04]  /*20040*/  LDL.LU.64 R56, [R1+0x470] ;  /* 0x0004700001387983 */ /* 0x000f280000300a00 */
[----:B------:R-:W4:Y:S04]  /*20050*/  LDL.LU.64 R58, [R1+0x478] ;  /* 0x00047800013a7983 */ /* 0x000f280000300a00 */
[----:B------:R-:W4:Y:S04]  /*20060*/  LDL.LU.64 R48, [R1+0x460] ;  /* 0x0004600001307983 */ /* 0x000f280000300a00 */
[----:B------:R-:W4:Y:S04]  /*20070*/  LDL.LU.64 R50, [R1+0x468] ;  /* 0x0004680001327983 */ /* 0x000f280000300a00 */
[----:B--2---:R-:W2:Y:S04]  /*20080*/  LDL.LU.64 R40, [R1+0x450] ;  /* 0x0004500001287983 */ /* 0x004ea80000300a00 */
[----:B---3--:R-:W2:Y:S04]  /*20090*/  LDL.LU.64 R42, [R1+0x458] ;  /* 0x00045800012a7983 */ /* 0x008ea80000300a00 */
[----:B------:R-:W3:Y:S04]  /*200a0*/  LDL.LU.64 R32, [R1+0x440] ;  /* 0x0004400001207983 */ /* 0x000ee80000300a00 */
[----:B------:R-:W3:Y:S04]  /*200b0*/  LDL.LU.64 R34, [R1+0x448] ;  /* 0x0004480001227983 */ /* 0x000ee80000300a00 */
[----:B----4-:R-:W4:Y:S04]  /*200c0*/  LDL.LU.64 R28, [R1+0x430] ;  /* 0x00043000011c7983 */ /* 0x010f280000300a00 */
[----:B------:R-:W4:Y:S04]  /*200d0*/  LDL.LU.64 R30, [R1+0x438] ;  /* 0x00043800011e7983 */ /* 0x000f280000300a00 */
[----:B------:R-:W2:Y:S04]  /*200e0*/  LDL.LU.64 R24, [R1+0x420] ;  /* 0x0004200001187983 */ /* 0x000ea80000300a00 */
[----:B------:R-:W2:Y:S01]  /*200f0*/  LDL.LU.64 R26, [R1+0x428] ;  /* 0x00042800011a7983 */ /* 0x000ea20000300a00 */
[----:B------:R-:W-:-:S02]  /*20100*/  IMAD R19, R19, 0x100, R2 ;  /* 0x0000010013137824 */ /* 0x000fc400078e0202 */
[----:B------:R-:W-:Y:S01]  /*20110*/  IMAD R61, R61, 0x100, R3 ;  /* 0x000001003d3d7824 */ /* 0x000fe200078e0203 */
[----:B------:R-:W2:Y:S04]  /*20120*/  LDL.LU R2, [R1+0x1b7c] ;  /* 0x001b7c0001027983 */ /* 0x000ea80000300800 */
[----:B------:R-:W2:Y:S01]  /*20130*/  LDL.LU R3, [R1+0x1b78] ;  /* 0x001b780001037983 */ /* 0x000ea20000300800 */
[----:B------:R-:W-:Y:S01]  /*20140*/  IMAD R0, R0, 0x100, R60 ;  /* 0x0000010000007824 */ /* 0x000fe200078e023c */
[----:B--2---:R-:W-:Y:S02]  /*20150*/  HMMA.16816.F32 R36, R36, R2, R20 ;  /* 0x000000022424723c */ /* 0x004fe40000001814 */
[----:B------:R-:W2:Y:S04]  /*20160*/  LDL.LU.64 R20, [R1+0xf0] ;  /* 0x0000f00001147983 */ /* 0x000ea80000300a00 */
[----:B------:R-:W2:-:S13]  /*20170*/  LDL.LU.64 R22, [R1+0xf8] ;  /* 0x0000f80001167983 */ /* 0x000e9a0000300a00 */
[----:B------:R0:W-:Y:S04]  /*20180*/  STL.64 [R1+0x100], R36 ;  /* 0x0001002401007387 */ /* 0x0001e80000100a00 */
[----:B------:R1:W-:Y:S01]  /*20190*/  STL.64 [R1+0x108], R38 ;  /* 0x0001082601007387 */ /* 0x0003e20000100a00 */
[----:B0-----:R-:W-:Y:S02]  /*201a0*/  F2FP.F16.E4M3.UNPACK_B R36, R18 ;  /* 0x00000012ff24723e */ /* 0x001fe400020006ff */
[----:B------:R-:W-:Y:S02]  /*201b0*/  F2FP.F16.E4M3.UNPACK_B R37, R19 ;  /* 0x00000013ff25723e */ /* 0x000fe400020006ff */
[----:B-1----:R-:W-:Y:S02]  /*201c0*/  F2FP.F16.E4M3.UNPACK_B R38, R61 ;  /* 0x0000003dff26723e */ /* 0x002fe400020006ff */
[----:B------:R-:W-:-:S07]  /*201d0*/  F2FP.F16.E4M3.UNPACK_B R39, R0 ;  /* 0x00000000ff27723e */ /* 0x000fce00020006ff */
[----:B------:R-:W-:-:S15]  /*201e0*/  HMMA.16816.F32 R44, R36, R16, R44 ;  /* 0x00000010242c723c */ /* 0x000fde000000182c */
[----:B------:R-:W-:-:S04]  /*201f0*/  NOP ;  /* 0x0000000000007918 */ /* 0x000fc80000000000 */
[----:B------:R-:W-:Y:S04]  /*20200*/  STL.64 [R1+0x480], R44 ;  /* 0x0004802c01007387 */ /* 0x000fe80000100a00 */
[----:B------:R0:W-:Y:S04]  /*20210*/  STL.64 [R1+0x488], R46 ;  /* 0x0004882e01007387 */ /* 0x0001e80000100a00 */
[----:B0-----:R-:W2:Y:S04]  /*20220*/  LDL.LU.64 R46, [R1+0x1b70] ;  /* 0x001b7000012e7983 */ /* 0x001ea80000300a00 */
[----:B------:R-:W2:Y:S01]  /*20230*/  LDL.LU.64 R44, [R1+0x1b68] ;  /* 0x001b6800012c7983 */ /* 0x000ea20000300a00 */
[C---:B------:R-:W-:Y:S08]  /*20240*/  HMMA.16816.F32 R56, R36.reuse, R14, R56 ;  /* 0x0000000e2438723c */ /* 0x040ff00000001838 */
[C---:B------:R-:W-:Y:S08]  /*20250*/  HMMA.16816.F32 R48, R36.reuse, R12, R48 ;  /* 0x0000000c2430723c */ /* 0x040ff00000001830 */
[C---:B------:R-:W-:Y:S08]  /*20260*/  HMMA.16816.F32 R40, R36.reuse, R10, R40 ;  /* 0x0000000a2428723c */ /* 0x040ff00000001828 */
[C---:B---3--:R-:W-:Y:S08]  /*20270*/  HMMA.16816.F32 R32, R36.reuse, R8, R32 ;  /* 0x000000082420723c */ /* 0x048ff00000001820 */
[C---:B----4-:R-:W-:Y:S08]  /*20280*/  HMMA.16816.F32 R28, R36.reuse, R6, R28 ;  /* 0x00000006241c723c */ /* 0x050ff0000000181c */
[C---:B------:R-:W-:Y:S01]  /*20290*/  HMMA.16816.F32 R24, R36.reuse, R4, R24 ;  /* 0x000000042418723c */ /* 0x040fe20000001818 */
        /* <DEDUP_REMOVED lines=12> */
[----:B0-----:R-:W2:Y:S04]  /*20360*/  LDL.LU R33, [R1+0x95c] ;  /* 0x00095c0001217983 */ /* 0x001ea80000300800 */
[----:B------:R-:W2:Y:S04]  /*20370*/  LDL.LU R32, [R1+0x958] ;  /* 0x0009580001207983 */ /* 0x000ea80000300800 */
[----:B------:R-:W2:Y:S04]  /*20380*/  LDL.LU.64 R56, [R1+0x400] ;  /* 0x0004000001387983 */ /* 0x000ea80000300a00 */
[----:B------:R-:W2:Y:S02]  /*20390*/  LDL.LU.64 R58, [R1+0x408] ;  /* 0x00040800013a7983 */ /* 0x000ea40000300a00 */
[----:B--2---:R-:W-:-:S15]  /*203a0*/  HMMA.16816.F32 R20, R36, R2, R20 ;  /* 0x000000022414723c */ /* 0x004fde0000001814 */
[----:B------:R-:W-:-:S04]  /*203b0*/  NOP ;  /* 0x0000000000007918 */ /* 0x000fc80000000000 */
[----:B------:R0:W-:Y:S04]  /*203c0*/  STL.64 [R1+0xf0], R20 ;  /* 0x0000f01401007387 */ /* 0x0001e80000100a00 */
[----:B------:R2:W-:Y:S04]  /*203d0*/  STL.64 [R1+0xf8], R22 ;  /* 0x0000f81601007387 */ /* 0x0005e80000100a00 */
[----:B------:R-:W2:Y:S04]  /*203e0*/  LDL.LU.64 R48, [R1+0x3f0] ;  /* 0x0003f00001307983 */ /* 0x000ea80000300a00 */
[----:B------:R-:W2:Y:S04]  /*203f0*/  LDL.LU.64 R50, [R1+0x3f8] ;  /* 0x0003f80001327983 */ /* 0x000ea80000300a00 */
[----:B------:R-:W2:Y:S04]  /*20400*/  LDL.LU.64 R40, [R1+0x3e0] ;  /* 0x0003e00001287983 */ /* 0x000ea80000300a00 */
[----:B------:R-:W2:Y:S04]  /*20410*/  LDL.LU.64 R42, [R1+0x3e8] ;  /* 0x0003e800012a7983 */ /* 0x000ea80000300a00 */
[----:B-1----:R-:W2:Y:S04]  /*20420*/  LDL.LU.64 R28, [R1+0x3d0] ;  /* 0x0003d000011c7983 */ /* 0x002ea80000300a00 */
[----:B---3--:R-:W3:Y:S04]  /*20430*/  LDL.LU.64 R30, [R1+0x3d8] ;  /* 0x0003d800011e7983 */ /* 0x008ee80000300a00 */
[----:B----4-:R-:W4:Y:S04]  /*20440*/  LDL.LU.64 R24, [R1+0x3c0] ;  /* 0x0003c00001187983 */ /* 0x010f280000300a00 */
[----:B------:R-:W4:Y:S04]  /*20450*/  LDL.LU.64 R26, [R1+0x3c8] ;  /* 0x0003c800011a7983 */ /* 0x000f280000300a00 */
[----:B0-----:R-:W3:Y:S04]  /*20460*/  LDL.LU.64 R20, [R1+0x3b0] ;  /* 0x0003b00001147983 */ /* 0x001ee80000300a00 */
[----:B--2---:R-:W2:Y:S04]  /*20470*/  LDL.LU.64 R22, [R1+0x3b8] ;  /* 0x0003b80001167983 */ /* 0x004ea80000300a00 */
        /* <DEDUP_REMOVED lines=36> */
[C---:B---3--:R-:W-:Y:S08]  /*206c0*/  HMMA.16816.F32 R40, R36.reuse, R8, R28 ;  /* 0x000000082428723c */ /* 0x048ff0000000181c */
[C---:B----4-:R-:W-:Y:S08]  /*206d0*/  HMMA.16816.F32 R28, R36.reuse, R6, R24 ;  /* 0x00000006241c723c */ /* 0x050ff00000001818 */
[----:B------:R-:W-:Y:S01]  /*206e0*/  HMMA.16816.F32 R24, R36, R4, R20 ;  /* 0x000000042418723c */ /* 0x000fe20000001814 */
        /* <DEDUP_REMOVED lines=82> */
[----:B0-----:R-:W3:Y:S04]  /*20c10*/  LDL.LU R20, [R1+0x9a4] ;  /* 0x0009a40001147983 */ /* 0x001ee80000300800 */
[----:B------:R-:W3:Y:S04]  /*20c20*/  LDL.LU R21, [R1+0x9a0] ;  /* 0x0009a00001157983 */ /* 0x000ee80000300800 */
[----:B--2---:R-:W2:Y:S04]  /*20c30*/  LDL.LU R22, [R1+0x9ac] ;  /* 0x0009ac0001167983 */ /* 0x004ea80000300800 */
[----:B------:R-:W2:Y:S04]  /*20c40*/  LDL.LU R23, [R1+0x9a8] ;  /* 0x0009a80001177983 */ /* 0x000ea80000300800 */
        /* <DEDUP_REMOVED lines=10> */
[----:B--2---:R-:W-:Y:S04]  /*20cf0*/  STL.64 [R1+0x1b38], R46 ;  /* 0x001b382e01007387 */ /* 0x004fe80000100a00 */
[----:B------:R0:W-:Y:S04]  /*20d00*/  STL.64 [R1+0x1b30], R44 ;  /* 0x001b302c01007387 */ /* 0x0001e80000100a00 */
[----:B0-----:R-:W2:Y:S04]  /*20d10*/  LDL.LU.64 R44, [R1+0x320] ;  /* 0x00032000012c7983 */ /* 0x001ea80000300a00 */
[----:B------:R-:W2:Y:S04]  /*20d20*/  LDL.LU.64 R46, [R1+0x328] ;  /* 0x00032800012e7983 */ /* 0x000ea80000300a00 */
[----:B------:R-:W2:Y:S04]  /*20d30*/  LDL.LU R52, [R1+0x9cc] ;  /* 0x0009cc0001347983 */ /* 0x000ea80000300800 */
[----:B------:R-:W2:Y:S04]  /*20d40*/  LDL.LU R53, [R1+0x9c8] ;  /* 0x0009c80001357983 */ /* 0x000ea80000300800 */
[----:B------:R-:W2:Y:S04]  /*20d50*/  LDL.LU R54, [R1+0x9d4] ;  /* 0x0009d40001367983 */ /* 0x000ea80000300800 */
[----:B------:R-:W2:Y:S01]  /*20d60*/  LDL.LU R55, [R1+0x9d0] ;  /* 0x0009d00001377983 */ /* 0x000ea20000300800 */
[----:B------:R-:W-:-:S02]  /*20d70*/  F2FP.F16.E4M3.UNPACK_B R36, R18 ;  /* 0x00000012ff24723e */ /* 0x000fc400020006ff */
[----:B------:R-:W-:Y:S02]  /*20d80*/  F2FP.F16.E4M3.UNPACK_B R37, R19 ;  /* 0x00000013ff25723e */ /* 0x000fe400020006ff */
[----:B------:R-:W-:Y:S02]  /*20d90*/  F2FP.F16.E4M3.UNPACK_B R38, R61 ;  /* 0x0000003dff26723e */ /* 0x000fe400020006ff */
[----:B------:R-:W-:Y:S01]  /*20da0*/  F2FP.F16.E4M3.UNPACK_B R39, R34 ;  /* 0x00000022ff27723e */ /* 0x000fe200020006ff */
[----:B--2---:R-:W-:Y:S04]  /*20db0*/  STL.64 [R1+0x1b48], R54 ;  /* 0x001b483601007387 */ /* 0x004fe80000100a00 */
[----:B------:R0:W-:Y:S04]  /*20dc0*/  STL.64 [R1+0x1b40], R52 ;  /* 0x001b403401007387 */ /* 0x0001e80000100a00 */
[----:B0-----:R-:W2:Y:S04]  /*20dd0*/  LDL.LU.64 R52, [R1+0x330] ;  /* 0x0003300001347983 */ /* 0x001ea80000300a00 */
[----:B------:R-:W2:Y:S01]  /*20de0*/  LDL.LU.64 R54, [R1+0x338] ;  /* 0x0003380001367983 */ /* 0x000ea20000300a00 */
[C---:B------:R-:W-:Y:S08]  /*20df0*/  HMMA.16816.F32 R44, R36.reuse, R14, R44 ;  /* 0x0000000e242c723c */ /* 0x040ff0000000182c */
[C---:B------:R-:W-:Y:S08]  /*20e00*/  HMMA.16816.F32 R40, R36.reuse, R8, R40 ;  /* 0x000000082428723c */ /* 0x040ff00000001828 */
[C---:B---3--:R-:W-:Y:S08]  /*20e10*/  HMMA.16816.F32 R28, R36.reuse, R6, R28 ;  /* 0x00000006241c723c */ /* 0x048ff0000000181c */
[C---:B----4-:R-:W-:Y:S08]  /*20e20*/  HMMA.16816.F32 R24, R36.reuse, R4, R24 ;  /* 0x000000042418723c */ /* 0x050ff00000001818 */
[----:B--2---:R-:W-:-:S15]  /*20e30*/  HMMA.16816.F32 R52, R36, R16, R52 ;  /* 0x000000102434723c */ /* 0x004fde0000001834 */
[----:B------:R-:W-:-:S04]  /*20e40*/  NOP ;  /* 0x0000000000007918 */ /* 0x000fc80000000000 */
[----:B------:R-:W-:Y:S04]  /*20e50*/  STL.64 [R1+0x330], R52 ;  /* 0x0003303401007387 */ /* 0x000fe80000100a00 */
[----:B------:R0:W-:Y:S04]  /*20e60*/  STL.64 [R1+0x338], R54 ;  /* 0x0003383601007387 */ /* 0x0001e80000100a00 */
[----:B------:R-:W-:Y:S04]  /*20e70*/  STL.64 [R1+0x320], R44 ;  /* 0x0003202c01007387 */ /* 0x000fe80000100a00 */
[----:B------:R1:W-:Y:S01]  /*20e80*/  STL.64 [R1+0x328], R46 ;  /* 0x0003282e01007387 */ /* 0x0003e20000100a00 */
[C---:B0-----:R-:W-:Y:S08]  /*20e90*/  HMMA.16816.F32 R52, R36.reuse, R12, R56 ;  /* 0x0000000c2434723c */ /* 0x041ff00000001838 */
[----:B-1----:R-:W-:Y:S11]  /*20ea0*/  HMMA.16816.F32 R44, R36, R10, R48 ;  /* 0x0000000a242c723c */ /* 0x002ff60000001830 */
[----:B------:R0:W-:Y:S04]  /*20eb0*/  STL.64 [R1+0x310], R52 ;  /* 0x0003103401007387 */ /* 0x0001e80000100a00 */
[----:B------:R1:W-:Y:S04]  /*20ec0*/  STL.64 [R1+0x318], R54 ;  /* 0x0003183601007387 */ /* 0x0003e80000100a00 */
        /* <DEDUP_REMOVED lines=9> */
[----:B-1----:R-:W4:Y:S04]  /*20f60*/  LDL.LU.64 R54, [R1+0xc8] ;  /* 0x0000c80001367983 */ /* 0x002f280000300a00 */
[----:B--2---:R-:W2:Y:S04]  /*20f70*/  LDL.LU.64 R44, [R1+0x2c0] ;  /* 0x0002c000012c7983 */ /* 0x004ea80000300a00 */
[----:B---3--:R-:W2:Y:S01]  /*20f80*/  LDL.LU.64 R46, [R1+0x2c8] ;  /* 0x0002c800012e7983 */ /* 0x008ea20000300a00 */
[----:B------:R-:W-:-:S03]  /*20f90*/  IMAD R18, R32, 0x100, R33 ;  /* 0x0000010020127824 */ /* 0x000fc600078e0221 */
[----:B------:R-:W3:Y:S04]  /*20fa0*/  LDL.LU.64 R32, [R1+0x2b0] ;  /* 0x0002b00001207983 */ /* 0x000ee80000300a00 */
[----:B------:R-:W3:Y:S04]  /*20fb0*/  LDL.LU.64 R34, [R1+0x2b8] ;  /* 0x0002b80001227983 */ /* 0x000ee80000300a00 */
[----:B------:R-:W2:Y:S04]  /*20fc0*/  LDL.LU.64 R56, [R1+0x2a0] ;  /* 0x0002a00001387983 */ /* 0x000ea80000300a00 */
[----:B------:R-:W2:Y:S04]  /*20fd0*/  LDL.LU.64 R58, [R1+0x2a8] ;  /* 0x0002a800013a7983 */ /* 0x000ea80000300a00 */
[----:B------:R-:W2:Y:S04]  /*20fe0*/  LDL.LU.64 R48, [R1+0x290] ;  /* 0x0002900001307983 */ /* 0x000ea80000300a00 */
[----:B------:R-:W2:Y:S04]  /*20ff0*/  LDL.LU.64 R50, [R1+0x298] ;  /* 0x0002980001327983 */ /* 0x000ea80000300a00 */
[----:B----4-:R-:W4:Y:S04]  /*21000*/  LDL.LU.64 R40, [R1+0x280] ;  /* 0x0002800001287983 */ /* 0x010f280000300a00 */
[----:B------:R-:W4:Y:S04]  /*21010*/  LDL.LU.64 R42, [R1+0x288] ;  /* 0x00028800012a7983 */ /* 0x000f280000300a00 */
[----:B------:R-:W2:Y:S04]  /*21020*/  LDL.LU.64 R28, [R1+0x270] ;  /* 0x00027000011c7983 */ /* 0x000ea80000300a00 */
[----:B------:R-:W3:Y:S04]  /*21030*/  LDL.LU.64 R30, [R1+0x278] ;  /* 0x00027800011e7983 */ /* 0x000ee80000300a00 */
[----:B0-----:R-:W3:Y:S04]  /*21040*/  LDL.LU.64 R24, [R1+0x260] ;  /* 0x0002600001187983 */ /* 0x001ee80000300a00 */
[----:B------:R-:W3:Y:S01]  /*21050*/  LDL.LU.64 R26, [R1+0x268] ;  /* 0x00026800011a7983 */ /* 0x000ee20000300a00 */
[----:B------:R-:W-:-:S02]  /*21060*/  IMAD R19, R21, 0x100, R20 ;  /* 0x0000010015137824 */ /* 0x000fc400078e0214 */
[----:B------:R-:W-:Y:S01]  /*21070*/  IMAD R61, R23, 0x100, R22 ;  /* 0x00000100173d7824 */ /* 0x000fe200078e0216 */
[----:B------:R-:W3:Y:S01]  /*21080*/  LDL.LU.64 R20, [R1+0xb0] ;  /* 0x0000b00001147983 */ /* 0x000ee20000300a00 */
[----:B------:R-:W-:-:S03]  /*21090*/  IMAD R0, R0, 0x100, R60 ;  /* 0x0000010000007824 */ /* 0x000fc600078e023c */
[----:B------:R-:W3:Y:S01]  /*210a0*/  LDL.LU.64 R22, [R1+0xb8] ;  /* 0x0000b80001167983 */ /* 0x000ee20000300a00 */
[----:B------:R-:W-:Y:S03]  /*210b0*/  HMMA.16816.F32 R36, R36, R2, R52 ;  /* 0x000000022424723c */ /* 0x000fe60000001834 */
[----:B------:R-:W4:Y:S04]  /*210c0*/  LDL.LU.64 R54, [R1+0x1b48] ;  /* 0x001b480001367983 */ /* 0x000f280000300a00 */
[----:B------:R-:W4:-:S12]  /*210d0*/  LDL.LU.64 R52, [R1+0x1b40] ;  /* 0x001b400001347983 */ /* 0x000f180000300a00 */
[----:B------:R0:W-:Y:S04]  /*210e0*/  STL.64 [R1+0xc0], R36 ;  /* 0x0000c02401007387 */ /* 0x0001e80000100a00 */
[----:B------:R1:W-:Y:S01]  /*210f0*/  STL.64 [R1+0xc8], R38 ;  /* 0x0000c82601007387 */ /* 0x0003e20000100a00 */
[----:B0-----:R-:W-:Y:S02]  /*21100*/  F2FP.F16.E4M3.UNPACK_B R36, R18 ;  /* 0x00000012ff24723e */ /* 0x001fe400020006ff */
[----:B------:R-:W-:Y:S02]  /*21110*/  F2FP.F16.E4M3.UNPACK_B R37, R19 ;  /* 0x00000013ff25723e */ /* 0x000fe400020006ff */
[----:B-1----:R-:W-:Y:S02]  /*21120*/  F2FP.F16.E4M3.UNPACK_B R38, R61 ;  /* 0x0000003dff26723e */ /* 0x002fe400020006ff */
[----:B------:R-:W-:-:S07]  /*21130*/  F2FP.F16.E4M3.UNPACK_B R39, R0 ;  /* 0x00000000ff27723e */ /* 0x000fce00020006ff */
[----:B--2---:R-:W-:-:S15]  /*21140*/  HMMA.16816.F32 R44, R36, R16, R44 ;  /* 0x00000010242c723c */ /* 0x004fde000000182c */
[----:B------:R-:W-:-:S04]  /*21150*/  NOP ;  /* 0x0000000000007918 */ /* 0x000fc80000000000 */
[----:B------:R-:W-:Y:S04]  /*21160*/  STL.64 [R1+0x2c0], R44 ;  /* 0x0002c02c01007387 */ /* 0x000fe80000100a00 */
[----:B------:R0:W-:Y:S04]  /*21170*/  STL.64 [R1+0x2c8], R46 ;  /* 0x0002c82e01007387 */ /* 0x0001e80000100a00 */
[----:B0-----:R-:W2:Y:S04]  /*21180*/  LDL.LU.64 R46, [R1+0x1b38] ;  /* 0x001b3800012e7983 */ /* 0x001ea80000300a00 */
[----:B------:R-:W2:Y:S01]  /*21190*/  LDL.LU.64 R44, [R1+0x1b30] ;  /* 0x001b3000012c7983 */ /* 0x000ea20000300a00 */
[C---:B---3--:R-:W-:Y:S08]  /*211a0*/  HMMA.16816.F32 R32, R36.reuse, R14, R32 ;  /* 0x0000000e2420723c */ /* 0x048ff00000001820 */
[C---:B------:R-:W-:Y:S08]  /*211b0*/  HMMA.16816.F32 R56, R36.reuse, R12, R56 ;  /* 0x0000000c2438723c */ /* 0x040ff00000001838 */
[C---:B------:R-:W-:Y:S08]  /*211c0*/  HMMA.16816.F32 R48, R36.reuse, R10, R48 ;  /* 0x0000000a2430723c */ /* 0x040ff00000001830 */
[C---:B----4-:R-:W-:Y:S08]  /*211d0*/  HMMA.16816.F32 R40, R36.reuse, R8, R40 ;  /* 0x000000082428723c */ /* 0x050ff00000001828 */
[C---:B------:R-:W-:Y:S08]  /*211e0*/  HMMA.16816.F32 R28, R36.reuse, R6, R28 ;  /* 0x00000006241c723c */ /* 0x040ff0000000181c */
[C---:B------:R-:W-:Y:S01]  /*211f0*/  HMMA.16816.F32 R24, R36.reuse, R4, R24 ;  /* 0x000000042418723c */ /* 0x040fe20000001818 */
[----:B------:R-:W-:Y:S04]  /*21200*/  STL.64 [R1+0x2b0], R32 ;  /* 0x0002b02001007387 */ /* 0x000fe80000100a00 */
[----:B------:R0:W-:Y:S04]  /*21210*/  STL.64 [R1+0x2b8], R34 ;  /* 0x0002b82201007387 */ /* 0x0001e80000100a00 */
[----:B0-----:R-:W3:Y:S04]  /*21220*/  LDL.LU R35, [R1+0x1b28] ;  /* 0x001b280001237983 */ /* 0x001ee80000300800 */
        /* <DEDUP_REMOVED lines=8> */
[----:B------:R-:W-:Y:S04]  /*212b0*/  STL.64 [R1+0x260], R24 ;  /* 0x0002601801007387 */ /* 0x000fe80000100a00 */
[----:B------:R-:W-:Y:S01]  /*212c0*/  STL.64 [R1+0x268], R26 ;  /* 0x0002681a01007387 */ /* 0x000fe20000100a00 */
[----:B------:R-:W-:Y:S01]  /*212d0*/  HMMA.16816.F32 R20, R36, R2, R20 ;  /* 0x000000022414723c */ /* 0x000fe20000001814 */
[----:B------:R-:W-:-:S02]  /*212e0*/  IMAD R0, R55, 0x100, R54 ;  /* 0x0000010037007824 */ /* 0x000fc400078e0236 */
[----:B------:R-:W-:Y:S02]  /*212f0*/  IMAD R61, R53, 0x100, R52 ;  /* 0x00000100353d7824 */ /* 0x000fe400078e0234 */
[----:B--2---:R-:W-:Y:S02]  /*21300*/  IMAD R19, R47, 0x100, R46 ;  /* 0x000001002f137824 */ /* 0x004fe400078e022e */
[----:B------:R-:W-:Y:S02]  /*21310*/  IMAD R18, R45, 0x100, R44 ;  /* 0x000001002d127824 */ /* 0x000fe400078e022c */
[----:B------:R-:W2:Y:S04]  /*21320*/  LDL.LU.64 R44, [R1+0x250] ;  /* 0x00025000012c7983 */ /* 0x000ea80000300a00 */
[----:B------:R-:W2:Y:S06]  /*21330*/  LDL.LU.64 R46, [R1+0x258] ;  /* 0x00025800012e7983 */ /* 0x000eac0000300a00 */
[----:B------:R0:W-:Y:S04]  /*21340*/  STL.64 [R1+0xb0], R20 ;  /* 0x0000b01401007387 */ /* 0x0001e80000100a00 */
[----:B------:R0:W-:Y:S04]  /*21350*/  STL.64 [R1+0xb8], R22 ;  /* 0x0000b81601007387 */ /* 0x0001e80000100a00 */
[----:B------:R-:W3:Y:S04]  /*21360*/  LDL.LU.64 R52, [R1+0x240] ;  /* 0x0002400001347983 */ /* 0x000ee80000300a00 */
[----:B------:R-:W3:Y:S04]  /*21370*/  LDL.LU.64 R54, [R1+0x248] ;  /* 0x0002480001367983 */ /* 0x000ee80000300a00 */
[----:B0-----:R-:W3:Y:S04]  /*21380*/  LDL.LU.64 R56, [R1+0x230] ;  /* 0x0002300001387983 */ /* 0x001ee80000300a00 */
[----:B-1----:R-:W3:Y:S04]  /*21390*/  LDL.LU.64 R58, [R1+0x238] ;  /* 0x00023800013a7983 */ /* 0x002ee80000300a00 */
[----:B----4-:R-:W4:Y:S04]  /*213a0*/  LDL.LU.64 R48, [R1+0x220] ;  /* 0x0002200001307983 */ /* 0x010f280000300a00 */
[----:B------:R-:W4:Y:S04]  /*213b0*/  LDL.LU.64 R50, [R1+0x228] ;  /* 0x0002280001327983 */ /* 0x000f280000300a00 */
[----:B------:R-:W4:Y:S04]  /*213c0*/  LDL.LU.64 R40, [R1+0x210] ;  /* 0x0002100001287983 */ /* 0x000f280000300a00 */
[----:B------:R-:W4:Y:S01]  /*213d0*/  LDL.LU.64 R42, [R1+0x218] ;  /* 0x00021800012a7983 */ /* 0x000f220000300a00 */
[----:B------:R-:W-:-:S02]  /*213e0*/  F2FP.F16.E4M3.UNPACK_B R36, R18 ;  /* 0x00000012ff24723e */ /* 0x000fc400020006ff */
[----:B------:R-:W-:Y:S02]  /*213f0*/  F2FP.F16.E4M3.UNPACK_B R37, R19 ;  /* 0x00000013ff25723e */ /* 0x000fe400020006ff */
[----:B------:R-:W-:Y:S02]  /*21400*/  F2FP.F16.E4M3.UNPACK_B R38, R61 ;  /* 0x0000003dff26723e */ /* 0x000fe400020006ff */
[----:B------:R-:W-:Y:S01]  /*21410*/  F2FP.F16.E4M3.UNPACK_B R39, R0 ;  /* 0x00000000ff27723e */ /* 0x000fe200020006ff */
[----:B------:R-:W4:Y:S04]  /*21420*/  LDL.LU.64 R28, [R1+0x200] ;  /* 0x00020000011c7983 */ /* 0x000f280000300a00 */
[----:B------:R-:W4:Y:S04]  /*21430*/  LDL.LU.64 R30, [R1+0x208] ;  /* 0x00020800011e7983 */ /* 0x000f280000300a00 */
[----:B------:R-:W4:Y:S04]  /*21440*/  LDL.LU.64 R20, [R1+0x1f0] ;  /* 0x0001f00001147983 */ /* 0x000f280000300a00 */
[----:B------:R-:W4:Y:S04]  /*21450*/  LDL.LU.64 R22, [R1+0x1f8] ;  /* 0x0001f80001167983 */ /* 0x000f280000300a00 */
[----:B------:R-:W4:Y:S04]  /*21460*/  LDL.LU.64 R24, [R1+0xa0] ;  /* 0x0000a00001187983 */ /* 0x000f280000300a00 */
[----:B------:R-:W4:Y:S01]  /*21470*/  LDL.LU.64 R26, [R1+0xa8] ;  /* 0x0000a800011a7983 */ /* 0x000f220000300a00 */
[C---:B--2---:R-:W-:Y:S08]  /*21480*/  HMMA.16816.F32 R44, R36.reuse, R16, R44 ;  /* 0x00000010242c723c */ /* 0x044ff0000000182c */
[C---:B---3--:R-:W-:Y:S11]  /*21490*/  HMMA.16816.F32 R52, R36.reuse, R14, R52 ;  /* 0x0000000e2434723c */ /* 0x048ff60000001834 */
[----:B------:R-:W-:Y:S04]  /*214a0*/  STL.64 [R1+0x250], R44 ;  /* 0x0002502c01007387 */ /* 0x000fe80000100a00 */
[----:B------:R0:W-:Y:S04]  /*214b0*/  STL.64 [R1+0x258], R46 ;  /* 0x0002582e01007387 */ /* 0x0001e80000100a00 */
[----:B0-----:R-:W2:Y:S04]  /*214c0*/  LDL.LU.64 R46, [R1+0x1b20] ;  /* 0x001b2000012e7983 */ /* 0x001ea80000300a00 */
[----:B------:R-:W3:Y:S04]  /*214d0*/  LDL.LU.64 R44, [R1+0x1b18] ;  /* 0x001b1800012c7983 */ /* 0x000ee80000300a00 */
[----:B------:R-:W-:Y:S04]  /*214e0*/  STL.64 [R1+0x240], R52 ;  /* 0x0002403401007387 */ /* 0x000fe80000100a00 */
[----:B------:R0:W-:Y:S04]  /*214f0*/  STL.64 [R1+0x248], R54 ;  /* 0x0002483601007387 */ /* 0x0001e80000100a00 */
[----:B0-----:R-:W2:Y:S04]  /*21500*/  LDL.LU.64 R54, [R1+0x1b10] ;  /* 0x001b100001367983 */ /* 0x001ea80000300a00 */
[----:B------:R-:W2:Y:S01]  /*21510*/  LDL.LU.64 R52, [R1+0x1b08] ;  /* 0x001b080001347983 */ /* 0x000ea20000300a00 */
[C---:B------:R-:W-:Y:S08]  /*21520*/  HMMA.16816.F32 R56, R36.reuse, R12, R56 ;  /* 0x0000000c2438723c */ /* 0x040ff00000001838 */
[C---:B----4-:R-:W-:Y:S08]  /*21530*/  HMMA.16816.F32 R48, R36.reuse, R10, R48 ;  /* 0x0000000a2430723c */ /* 0x050ff00000001830 */
[C---:B------:R-:W-:Y:S08]  /*21540*/  HMMA.16816.F32 R40, R36.reuse, R8, R40 ;  /* 0x000000082428723c */ /* 0x040ff00000001828 */
[C---:B------:R-:W-:Y:S08]  /*21550*/  HMMA.16816.F32 R28, R36.reuse, R6, R28 ;  /* 0x00000006241c723c */ /* 0x040ff0000000181c */
[C---:B------:R-:W-:Y:S08]  /*21560*/  HMMA.16816.F32 R20, R36.reuse, R4, R20 ;  /* 0x000000042414723c */ /* 0x040ff00000001814 */
[----:B------:R-:W-:Y:S01]  /*21570*/  HMMA.16816.F32 R24, R36, R2, R24 ;  /* 0x000000022418723c */ /* 0x000fe20000001818 */
        /* <DEDUP_REMOVED lines=19> */
[----:B------:R-:W4:Y:S04]  /*216b0*/  LDL.LU.64 R56, [R1+0x1d0] ;  /* 0x0001d00001387983 */ /* 0x000f280000300a00 */
[----:B------:R-:W4:Y:S01]  /*216c0*/  LDL.LU.64 R58, [R1+0x1d8] ;  /* 0x0001d800013a7983 */ /* 0x000f220000300a00 */
[----:B---3--:R-:W-:-:S04]  /*216d0*/  IMAD R20, R44, 0x100, R45 ;  /* 0x000001002c147824 */ /* 0x008fc800078e022d */
[----:B------:R-:W-:Y:S02]  /*216e0*/  IMAD.MOV.U32 R39, RZ, RZ, R20 ;  /* 0x000000ffff277224 */ /* 0x000fe400078e0014 */
[----:B------:R-:W3:Y:S04]  /*216f0*/  LDL.LU.64 R20, [R1+0x1c0] ;  /* 0x0001c00001147983 */ /* 0x000ee80000300a00 */
[----:B------:R-:W3:Y:S04]  /*21700*/  LDL.LU.64 R22, [R1+0x1c8] ;  /* 0x0001c80001167983 */ /* 0x000ee80000300a00 */
[----:B0-----:R-:W3:Y:S04]  /*21710*/  LDL.LU.64 R24, [R1+0x1b0] ;  /* 0x0001b00001187983 */ /* 0x001ee80000300a00 */
[----:B------:R-:W3:Y:S04]  /*21720*/  LDL.LU.64 R26, [R1+0x1b8] ;  /* 0x0001b800011a7983 */ /* 0x000ee80000300a00 */
[----:B------:R-:W3:Y:S04]  /*21730*/  LDL.LU.64 R48, [R1+0x1a0] ;  /* 0x0001a00001307983 */ /* 0x000ee80000300a00 */
[----:B------:R-:W3:Y:S01]  /*21740*/  LDL.LU.64 R50, [R1+0x1a8] ;  /* 0x0001a80001327983 */ /* 0x000ee20000300a00 */
[----:B--2---:R-:W-:-:S02]  /*21750*/  IMAD R18, R54, 0x100, R55 ;  /* 0x0000010036127824 */ /* 0x004fc400078e0237 */
[----:B------:R-:W-:Y:S02]  /*21760*/  IMAD R19, R52, 0x100, R53 ;  /* 0x0000010034137824 */ /* 0x000fe400078e0235 */
[----:B------:R-:W2:Y:S04]  /*21770*/  LDL.LU.64 R52, [R1+0x190] ;  /* 0x0001900001347983 */ /* 0x000ea80000300a00 */
[----:B------:R-:W2:Y:S01]  /*21780*/  LDL.LU.64 R54, [R1+0x198] ;  /* 0x0001980001367983 */ /* 0x000ea20000300a00 */
[----:B------:R-:W-:Y:S01]  /*21790*/  IMAD R61, R46, 0x100, R47 ;  /* 0x000001002e3d7824 */ /* 0x000fe200078e022f */
[----:B------:R-:W-:Y:S02]  /*217a0*/  F2FP.F16.E4M3.UNPACK_B R36, R18 ;  /* 0x00000012ff24723e */ /* 0x000fe400020006ff */
[----:B------:R-:W-:-:S02]  /*217b0*/  F2FP.F16.E4M3.UNPACK_B R37, R19 ;  /* 0x00000013ff25723e */ /* 0x000fc400020006ff */
[----:B------:R-:W-:Y:S01]  /*217c0*/  F2FP.F16.E4M3.UNPACK_B R39, R39 ;  /* 0x00000027ff27723e */ /* 0x000fe200020006ff */
[----:B------:R-:W2:Y:S01]  /*217d0*/  LDL.LU.64 R40, [R1+0x180] ;  /* 0x0001800001287983 */ /* 0x000ea20000300a00 */
[----:B------:R-:W-:-:S03]  /*217e0*/  F2FP.F16.E4M3.UNPACK_B R38, R61 ;  /* 0x0000003dff26723e */ /* 0x000fc600020006ff */
[----:B------:R-:W2:Y:S04]  /*217f0*/  LDL.LU.64 R42, [R1+0x188] ;  /* 0x00018800012a7983 */ /* 0x000ea80000300a00 */
[----:B------:R-:W2:Y:S04]  /*21800*/  LDL.LU.64 R44, [R1+0x90] ;  /* 0x00009000012c7983 */ /* 0x000ea80000300a00 */
[----:B------:R-:W2:Y:S04]  /*21810*/  LDL.LU.64 R46, [R1+0x98] ;  /* 0x00009800012e7983 */ /* 0x000ea80000300a00 */
[----:B------:R-:W2:Y:S04]  /*21820*/  LDL.LU R18, [R1+0xa00] ;  /* 0x000a000001127983 */ /* 0x000ea80000300800 */
[----:B------:R-:W2:Y:S04]  /*21830*/  LDL.LU R19, [R1+0xa08] ;  /* 0x000a080001137983 */ /* 0x000ea80000300800 */
[----:B------:R-:W2:Y:S01]  /*21840*/  LDL.LU R61, [R1+0xa14] ;  /* 0x000a1400013d7983 */ /* 0x000ea20000300800 */
[C---:B----4-:R-:W-:Y:S08]  /*21850*/  HMMA.16816.F32 R28, R36.reuse, R16, R28 ;  /* 0x00000010241c723c */ /* 0x050ff0000000181c */
[C---:B------:R-:W-:Y:S11]  /*21860*/  HMMA.16816.F32 R56, R36.reuse, R14, R56 ;  /* 0x0000000e2438723c */ /* 0x040ff60000001838 */
[----:B------:R-:W-:Y:S04]  /*21870*/  STL.64 [R1+0x1e0], R28 ;  /* 0x0001e01c01007387 */ /* 0x000fe80000100a00 */
[----:B------:R0:W-:Y:S04]  /*21880*/  STL.64 [R1+0x1e8], R30 ;  /* 0x0001e81e01007387 */ /* 0x0001e80000100a00 */
[----:B0-----:R-:W4:Y:S04]  /*21890*/  LDL.LU.64 R30, [R1+0x1b00] ;  /* 0x001b0000011e7983 */ /* 0x001f280000300a00 */
[----:B------:R-:W4:Y:S04]  /*218a0*/  LDL.LU.64 R28, [R1+0x1af8] ;  /* 0x001af800011c7983 */ /* 0x000f280000300a00 */
[----:B------:R-:W-:Y:S04]  /*218b0*/  STL.64 [R1+0x1d0], R56 ;  /* 0x0001d03801007387 */ /* 0x000fe80000100a00 */
[----:B------:R0:W-:Y:S04]  /*218c0*/  STL.64 [R1+0x1d8], R58 ;  /* 0x0001d83a01007387 */ /* 0x0001e80000100a00 */
[----:B0-----:R-:W4:Y:S04]  /*218d0*/  LDL.LU.64 R58, [R1+0x1af0] ;  /* 0x001af000013a7983 */ /* 0x001f280000300a00 */
[----:B------:R-:W4:Y:S01]  /*218e0*/  LDL.LU.64 R56, [R1+0x1ae8] ;  /* 0x001ae80001387983 */ /* 0x000f220000300a00 */
[C---:B---3--:R-:W-:Y:S08]  /*218f0*/  HMMA.16816.F32 R20, R36.reuse, R12, R20 ;  /* 0x0000000c2414723c */ /* 0x048ff00000001814 */
[C---:B------:R-:W-:Y:S08]  /*21900*/  HMMA.16816.F32 R24, R36.reuse, R10, R24 ;  /* 0x0000000a2418723c */ /* 0x040ff00000001818 */
[C---:B------:R-:W-:Y:S08]  /*21910*/  HMMA.16816.F32 R48, R36.reuse, R8, R48 ;  /* 0x000000082430723c */ /* 0x040ff00000001830 */
[C---:B--2---:R-:W-:Y:S01]  /*21920*/  HMMA.16816.F32 R52, R36.reuse, R6, R52 ;  /* 0x000000062434723c */ /* 0x044fe20000001834 */
[----:B------:R-:W-:Y:S04]  /*21930*/  STL.64 [R1+0x1c0], R20 ;  /* 0x0001c01401007387 */ /* 0x000fe80000100a00 */
[----:B------:R0:W-:Y:S04]  /*21940*/  STL.64 [R1+0x1c8], R22 ;  /* 0x0001c81601007387 */ /* 0x0001e80000100a00 */
[----:B0-----:R-:W2:Y:S04]  /*21950*/  LDL.LU.64 R22, [R1+0x1ae0] ;  /* 0x001ae00001167983 */ /* 0x001ea80000300a00 */
[----:B------:R-:W3:Y:S04]  /*21960*/  LDL.LU.64 R20, [R1+0x1ad8] ;  /* 0x001ad80001147983 */ /* 0x000ee80000300a00 */
[----:B------:R-:W-:Y:S04]  /*21970*/  STL.64 [R1+0x1b0], R24 ;  /* 0x0001b01801007387 */ /* 0x000fe80000100a00 */
[----:B------:R0:W-:Y:S04]  /*21980*/  STL.64 [R1+0x1b8], R26 ;  /* 0x0001b81a01007387 */ /* 0x0001e80000100a00 */
[----:B0-----:R-:W2:Y:S04]  /*21990*/  LDL.LU.64 R26, [R1+0x1ad0] ;  /* 0x001ad000011a7983 */ /* 0x001ea80000300a00 */
[----:B------:R-:W2:Y:S04]  /*219a0*/  LDL.LU.64 R24, [R1+0x1ac8] ;  /* 0x001ac80001187983 */ /* 0x000ea80000300a00 */
[----:B------:R0:W-:Y:S04]  /*219b0*/  STL.64 [R1+0x1a0], R48 ;  /* 0x0001a03001007387 */ /* 0x0001e80000100a00 */
[----:B------:R1:W-:Y:S04]  /*219c0*/  STL.64 [R1+0x1a8], R50 ;  /* 0x0001a83201007387 */ /* 0x0003e80000100a00 */
[----:B0-----:R-:W2:Y:S04]  /*219d0*/  LDL.LU.64 R48, [R1+0x80] ;  /* 0x0000800001307983 */ /* 0x001ea80000300a00 */
[----:B-1----:R-:W2:Y:S04]  /*219e0*/  LDL.LU.64 R50, [R1+0x88] ;  /* 0x0000880001327983 */ /* 0x002ea80000300a00 */
[----:B------:R0:W-:Y:S04]  /*219f0*/  STL.64 [R1+0x190], R52 ;  /* 0x0001903401007387 */ /* 0x0001e80000100a00 */
[----:B------:R1:W-:Y:S04]  /*21a00*/  STL.64 [R1+0x198], R54 ;  /* 0x0001983601007387 */ /* 0x0003e80000100a00 */
[----:B0-----:R-:W3:Y:S04]  /*21a10*/  LDL.LU.64 R52, [R1+0x40] ;  /* 0x0000400001347983 */ /* 0x001ee80000300a00 */
[----:B-1----:R-:W3:Y:S01]  /*21a20*/  LDL.LU.64 R54, [R1+0x48] ;  /* 0x0000480001367983 */ /* 0x002ee20000300a00 */
[C---:B------:R-:W-:Y:S08]  /*21a30*/  HMMA.16816.F32 R40, R36.reuse, R4, R40 ;  /* 0x000000042428723c */ /* 0x040ff00000001828 */
[----:B------:R-:W-:Y:S01]  /*21a40*/  HMMA.16816.F32 R36, R36, R2, R44 ;  /* 0x000000022424723c */ /* 0x000fe2000000182c */
[----:B------:R-:W-:-:S02]  /*21a50*/  IMAD R18, R18, 0x100, R34 ;  /* 0x0000010012127824 */ /* 0x000fc400078e0222 */
[----:B------:R-:W-:Y:S02]  /*21a60*/  IMAD R19, R19, 0x100, R0 ;  /* 0x0000010013137824 */ /* 0x000fe400078e0200 */
[----:B------:R-:W-:Y:S02]  /*21a70*/  IMAD R61, R61, 0x100, R60 ;  /* 0x000001003d3d7824 */ /* 0x000fe400078e023c */
[----:B------:R-:W-:-:S04]  /*21a80*/  IMAD R32, R32, 0x100, R33 ;  /* 0x0000010020207824 */ /* 0x000fc800078e0221 */
[----:B------:R-:W-:Y:S04]  /*21a90*/  STL.64 [R1+0x180], R40 ;  /* 0x0001802801007387 */ /* 0x000fe80000100a00 */
[----:B------:R0:W-:Y:S04]  /*21aa0*/  STL.64 [R1+0x188], R42 ;  /* 0x0001882a01007387 */ /* 0x0001e80000100a00 */
[----:B0-----:R-:W4:Y:S04]  /*21ab0*/  LDL.LU.64 R42, [R1+0x1ac0] ;  /* 0x001ac000012a7983 */ /* 0x001f280000300a00 */
[----:B------:R-:W4:Y:S04]  /*21ac0*/  LDL.LU.64 R40, [R1+0x1ab8] ;  /* 0x001ab80001287983 */ /* 0x000f280000300a00 */
[----:B------:R-:W4:Y:S04]  /*21ad0*/  LDL.LU R34, [R1+0x1ab0] ;  /* 0x001ab00001227983 */ /* 0x000f280000300800 */
[----:B------:R-:W4:Y:S04]  /*21ae0*/  LDL.LU R0, [R1+0x1aac] ;  /* 0x001aac0001007983 */ /* 0x000f280000300800 */
[----:B------:R-:W4:Y:S04]  /*21af0*/  LDL.LU R60, [R1+0x1aa8] ;  /* 0x001aa800013c7983 */ /* 0x000f280000300800 */
[----:B------:R-:W4:Y:S04]  /*21b00*/  LDL.LU R33, [R1+0x1aa4] ;  /* 0x001aa40001217983 */ /* 0x000f280000300800 */
[----:B------:R-:W4:Y:S04]  /*21b10*/  LDL.LU.64 R44, [R1] ;  /* 0x00000000012c7983 */ /* 0x000f280000300a00 */
[----:B------:R-:W4:Y:S04]  /*21b20*/  LDL.LU.64 R46, [R1+0x8] ;  /* 0x00000800012e7983 */ /* 0x000f280000300a00 */
[----:B------:R0:W-:Y:S04]  /*21b30*/  STL.64 [R1+0x90], R36 ;  /* 0x0000902401007387 */ /* 0x0001e80000100a00 */
[----:B------:R1:W-:Y:S01]  /*21b40*/  STL.64 [R1+0x98], R38 ;  /* 0x0000982601007387 */ /* 0x0003e20000100a00 */
[----:B0-----:R-:W-:-:S02]  /*21b50*/  F2FP.F16.E4M3.UNPACK_B R36, R18 ;  /* 0x00000012ff24723e */ /* 0x001fc400020006ff */
[----:B------:R-:W-:Y:S02]  /*21b60*/  F2FP.F16.E4M3.UNPACK_B R37, R19 ;  /* 0x00000013ff25723e */ /* 0x000fe400020006ff */
[----:B-1----:R-:W-:Y:S02]  /*21b70*/  F2FP.F16.E4M3.UNPACK_B R38, R61 ;  /* 0x0000003dff26723e */ /* 0x002fe400020006ff */
[----:B------:R-:W-:Y:S01]  /*21b80*/  F2FP.F16.E4M3.UNPACK_B R39, R32 ;  /* 0x00000020ff27723e */ /* 0x000fe200020006ff */
[----:B------:R-:W4:Y:S04]  /*21b90*/  LDL.LU R61, [R1+0xa3c] ;  /* 0x000a3c00013d7983 */ /* 0x000f280000300800 */
[----:B------:R-:W4:Y:S02]  /*21ba0*/  LDL.LU R32, [R1+0x1aa0] ;  /* 0x001aa00001207983 */ /* 0x000f240000300800 */
[C---:B--2---:R-:W-:Y:S02]  /*21bb0*/  HMMA.16816.F32 R16, R36.reuse, R16, R48 ;  /* 0x000000102410723c */ /* 0x044fe40000001830 */
[----:B------:R-:W2:Y:S04]  /*21bc0*/  LDL.LU.64 R50, [R1+0x1a98] ;  /* 0x001a980001327983 */ /* 0x000ea80000300a00 */
[----:B------:R-:W2:Y:S02]  /*21bd0*/  LDL.LU.64 R48, [R1+0x1a90] ;  /* 0x001a900001307983 */ /* 0x000ea40000300a00 */
[C---:B---3--:R-:W-:Y:S11]  /*21be0*/  HMMA.16816.F32 R52, R36.reuse, R14, R52 ;  /* 0x0000000e2434723c */ /* 0x048ff60000001834 */
[----:B------:R0:W-:Y:S04]  /*21bf0*/  STL.64 [R1+0x80], R16 ;  /* 0x0000801001007387 */ /* 0x0001e80000100a00 */
[----:B------:R1:W-:Y:S04]  /*21c00*/  STL.64 [R1+0x88], R18 ;  /* 0x0000881201007387 */ /* 0x0003e80000100a00 */
[----:B0-----:R-:W3:Y:S04]  /*21c10*/  LDL.LU.64 R16, [R1+0x20] ;  /* 0x0000200001107983 */ /* 0x001ee80000300a00 */
[----:B-1----:R-:W3:Y:S04]  /*21c20*/  LDL.LU.64 R18, [R1+0x28] ;  /* 0x0000280001127983 */ /* 0x002ee80000300a00 */
[----:B------:R-:W-:Y:S04]  /*21c30*/  STL.64 [R1+0x40], R52 ;  /* 0x0000403401007387 */ /* 0x000fe80000100a00 */
[----:B------:R0:W-:Y:S04]  /*21c40*/  STL.64 [R1+0x48], R54 ;  /* 0x0000483601007387 */ /* 0x0001e80000100a00 */
[----:B0-----:R-:W2:Y:S04]  /*21c50*/  LDL.LU.64 R54, [R1+0x1a88] ;  /* 0x001a880001367983 */ /* 0x001ea80000300a00 */
[----:B------:R-:W2:Y:S04]  /*21c60*/  LDL.LU.64 R52, [R1+0x1a80] ;  /* 0x001a800001347983 */ /* 0x000ea80000300a00 */
[----:B------:R-:W2:Y:S04]  /*21c70*/  LDL.LU R14, [R1+0xa34] ;  /* 0x000a3400010e7983 */ /* 0x000ea80000300800 */
[----:B------:R-:W2:Y:S01]  /*21c80*/  LDL.LU R15, [R1+0xa40] ;  /* 0x000a4000010f7983 */ /* 0x000ea20000300800 */
[C---:B----4-:R-:W-:Y:S08]  /*21c90*/  HMMA.16816.F32 R44, R36.reuse, R10, R44 ;  /* 0x0000000a242c723c */ /* 0x050ff0000000182c */
[C---:B---3--:R-:W-:Y:S01]  /*21ca0*/  HMMA.16816.F32 R16, R36.reuse, R12, R16 ;  /* 0x0000000c2410723c */ /* 0x048fe20000001810 */
[----:B------:R-:W3:Y:S04]  /*21cb0*/  LDL.LU R12, [R1+0xa2c] ;  /* 0x000a2c00010c7983 */ /* 0x000ee80000300800 */
[----:B------:R-:W4:Y:S03]  /*21cc0*/  LDL.LU R13, [R1+0xa38] ;  /* 0x000a3800010d7983 */ /* 0x000f260000300800 */
[----:B--2---:R-:W-:Y:S11]  /*21cd0*/  HMMA.16816.F32 R52, R36, R8, R52 ;  /* 0x000000082434723c */ /* 0x004ff60000001834 */
[----:B------:R0:W-:Y:S04]  /*21ce0*/  STL.64 [R1+0x20], R16 ;  /* 0x0000201001007387 */ /* 0x0001e80000100a00 */
[----:B------:R1:W-:Y:S01]  /*21cf0*/  STL.64 [R1+0x28], R18 ;  /* 0x0000281201007387 */ /* 0x0003e20000100a00 */
[----:B0-----:R-:W-:-:S02]  /*21d00*/  IMAD.MOV.U32 R16, RZ, RZ, R50 ;  /* 0x000000ffff107224 */ /* 0x001fc400078e0032 */
[----:B------:R-:W-:Y:S01]  /*21d10*/  IMAD.MOV.U32 R17, RZ, RZ, R51 ;  /* 0x000000ffff117224 */ /* 0x000fe200078e0033 */
[----:B------:R-:W2:Y:S04]  /*21d20*/  LDL.LU R50, [R1+0x1a7c] ;  /* 0x001a7c0001327983 */ /* 0x000ea80000300800 */
[----:B------:R-:W2:Y:S01]  /*21d30*/  LDL.LU R51, [R1+0x1a78] ;  /* 0x001a780001337983 */ /* 0x000ea20000300800 */
[----:B-1----:R-:W-:Y:S02]  /*21d40*/  IMAD.MOV.U32 R18, RZ, RZ, R60 ;  /* 0x000000ffff127224 */ /* 0x002fe400078e003c */
[----:B------:R-:W-:Y:S02]  /*21d50*/  IMAD.MOV.U32 R19, RZ, RZ, R0 ;  /* 0x000000ffff137224 */ /* 0x000fe400078e0000 */
[----:B------:R-:W-:Y:S01]  /*21d60*/  IMAD.MOV.U32 R0, RZ, RZ, R46 ;  /* 0x000000ffff007224 */ /* 0x000fe200078e002e */
[----:B------:R0:W-:Y:S01]  /*21d70*/  STL.64 [R1], R44 ;  /* 0x0000002c01007387 */ /* 0x0001e20000100a00 */
[----:B------:R-:W-:-:S03]  /*21d80*/  IMAD.MOV.U32 R60, RZ, RZ, R47 ;  /* 0x000000ffff3c7224 */ /* 0x000fc600078e002f */
[----:B------:R-:W3:Y:S04]  /*21d90*/  LDL.LU.64 R46, [R1+0x1a70] ;  /* 0x001a7000012e7983 */ /* 0x000ee80000300a00 */
[----:B0-----:R-:W3:Y:S04]  /*21da0*/  LDL.LU.64 R44, [R1+0x1a68] ;  /* 0x001a6800012c7983 */ /* 0x001ee80000300a00 */
[----:B------:R-:W3:Y:S04]  /*21db0*/  LDL.LU R10, [R1+0xa24] ;  /* 0x000a2400010a7983 */ /* 0x000ee80000300800 */
[----:B------:R-:W3:Y:S04]  /*21dc0*/  LDL.LU R11, [R1+0xa30] ;  /* 0x000a3000010b7983 */ /* 0x000ee80000300800 */
[----:B------:R0:W-:Y:S04]  /*21dd0*/  STL [R1+0x1890], R60 ;  /* 0x0018903c01007387 */ /* 0x0001e80000100800 */
[----:B0-----:R-:W3:Y:S04]  /*21de0*/  LDL.LU R60, [R1+0xa28] ;  /* 0x000a2800013c7983 */ /* 0x001ee80000300800 */
[----:B------:R-:W-:Y:S04]  /*21df0*/  STL [R1+0x1778], R0 ;  /* 0x0017780001007387 */ /* 0x000fe80000100800 */
[----:B------:R-:W-:Y:S04]  /*21e00*/  STL.64 [R1+0x1660], R54 ;  /* 0x0016603601007387 */ /* 0x000fe80000100a00 */
[----:B------:R0:W-:Y:S02]  /*21e10*/  STL.64 [R1+0x1658], R52 ;  /* 0x0016583401007387 */ /* 0x0001e40000100a00 */
[----:B0-----:R-:W-:-:S02]  /*21e20*/  IMAD.MOV.U32 R52, RZ, RZ, R40 ;  /* 0x000000ffff347224 */ /* 0x001fc400078e0028 */
[----:B------:R-:W-:Y:S01]  /*21e30*/  IMAD.MOV.U32 R53, RZ, RZ, R41 ;  /* 0x000000ffff357224 */ /* 0x000fe200078e0029 */
[----:B------:R-:W3:Y:S04]  /*21e40*/  LDL.LU R40, [R1+0x1a60] ;  /* 0x001a600001287983 */ /* 0x000ee80000300800 */
[----:B------:R-:W3:Y:S01]  /*21e50*/  LDL.LU R41, [R1+0x1a5c] ;  /* 0x001a5c0001297983 */ /* 0x000ee20000300800 */
[----:B------:R-:W-:Y:S02]  /*21e60*/  IMAD.MOV.U32 R54, RZ, RZ, R42 ;  /* 0x000000ffff367224 */ /* 0x000fe400078e002a */
[----:B------:R-:W-:Y:S01]  /*21e70*/  IMAD.MOV.U32 R55, RZ, RZ, R43 ;  /* 0x000000ffff377224 */ /* 0x000fe200078e002b */
[----:B------:R-:W3:Y:S04]  /*21e80*/  LDL.LU R42, [R1+0x1a58] ;  /* 0x001a5800012a7983 */ /* 0x000ee80000300800 */
[----:B------:R-:W3:Y:S01]  /*21e90*/  LDL.LU R43, [R1+0x1a54] ;  /* 0x001a5400012b7983 */ /* 0x000ee20000300800 */
[----:B--2---:R-:W-:Y:S01]  /*21ea0*/  HMMA.16816.F32 R48, R36, R6, R48 ;  /* 0x000000062430723c */ /* 0x004fe20000001830 */
[----:B----4-:R-:W-:-:S02]  /*21eb0*/  IMAD R6, R14, 0x100, R13 ;  /* 0x000001000e067824 */ /* 0x010fc400078e020d */
[----:B------:R-:W-:-:S05]  /*21ec0*/  IMAD R7, R61, 0x100, R15 ;  /* 0x000001003d077824 */ /* 0x000fca00078e020f */
[----:B---3--:R-:W-:Y:S01]  /*21ed0*/  HMMA.16816.F32 R44, R36, R4, R44 ;  /* 0x00000004242c723c */ /* 0x008fe2000000182c */
[----:B------:R-:W-:Y:S02]  /*21ee0*/  IMAD R5, R12, 0x100, R11 ;  /* 0x000001000c057824 */ /* 0x000fe400078e020b */
[----:B------:R-:W-:-:S08]  /*21ef0*/  IMAD R4, R10, 0x100, R60 ;  /* 0x000001000a047824 */ /* 0x000fd000078e023c */
[----:B------:R-:W-:Y:S01]  /*21f00*/  STL.64 [R1+0x1670], R50 ;  /* 0x0016703201007387 */ /* 0x000fe20000100a00 */
[----:B------:R-:W-:Y:S01]  /*21f10*/  HMMA.16816.F32 R40, R36, R2, R40 ;  /* 0x000000022428723c */ /* 0x000fe20000001828 */
[----:B------:R-:W-:Y:S02]  /*21f20*/  F2FP.F16.E4M3.UNPACK_B R36, R4 ;  /* 0x00000004ff24723e */ /* 0x000fe400020006ff */
[----:B------:R-:W-:Y:S02]  /*21f30*/  F2FP.F16.E4M3.UNPACK_B R37, R5 ;  /* 0x00000005ff25723e */ /* 0x000fe400020006ff */
[----:B------:R-:W-:Y:S02]  /*21f40*/  F2FP.F16.E4M3.UNPACK_B R38, R6 ;  /* 0x00000006ff26723e */ /* 0x000fe400020006ff */
[----:B------:R-:W-:Y:S02]  /*21f50*/  F2FP.F16.E4M3.UNPACK_B R39, R7 ;  /* 0x00000007ff27723e */ /* 0x000fe400020006ff */
[----:B------:R-:W-:-:S02]  /*21f60*/  F2FP.F16.E4M3.UNPACK_B R2, R32.H1 ;  /* 0x00000020ff02723e */ /* 0x000fc400030006ff */
[----:B------:R-:W-:-:S07]  /*21f70*/  F2FP.F16.E4M3.UNPACK_B R3, R33.H1 ;  /* 0x00000021ff03723e */ /* 0x000fce00030006ff */
[C---:B------:R-:W-:Y:S01]  /*21f80*/  HMMA.16816.F32 R8, R36.reuse, R2, R16 ;  /* 0x000000022408723c */ /* 0x040fe20000001810 */
[----:B------:R-:W-:Y:S02]  /*21f90*/  F2FP.F16.E4M3.UNPACK_B R14, R34.H1 ;  /* 0x00000022ff0e723e */ /* 0x000fe400030006ff */
[----:B------:R-:W-:Y:S01]  /*21fa0*/  F2FP.F16.E4M3.UNPACK_B R15, R35.H1 ;  /* 0x00000023ff0f723e */ /* 0x000fe200030006ff */
[----:B------:R0:W-:Y:S04]  /*21fb0*/  STL.64 [R1+0x1668], R48 ;  /* 0x0016683001007387 */ /* 0x0001e80000100a00 */
[----:B------:R-:W-:Y:S04]  /*21fc0*/  STL.64 [R1+0x1680], R46 ;  /* 0x0016802e01007387 */ /* 0x000fe80000100a00 */
[----:B------:R1:W-:Y:S04]  /*21fd0*/  STL.64 [R1+0x1678], R44 ;  /* 0x0016782c01007387 */ /* 0x0003e80000100a00 */
[----:B------:R-:W-:Y:S04]  /*21fe0*/  STL.64 [R1+0x1690], R42 ;  /* 0x0016902a01007387 */ /* 0x000fe80000100a00 */
[----:B------:R-:W-:Y:S01]  /*21ff0*/  STL.64 [R1+0x1688], R40 ;  /* 0x0016882801007387 */ /* 0x000fe20000100a00 */
[----:B------:R-:W-:Y:S01]  /*22000*/  HMMA.16816.F32 R4, R36, R14, R52 ;  /* 0x0000000e2404723c */ /* 0x000fe20000001834 */
[----:B------:R-:W-:-:S02]  /*22010*/  IMAD.MOV.U32 R52, RZ, RZ, R58 ;  /* 0x000000ffff347224 */ /* 0x000fc400078e003a */
[----:B------:R-:W-:Y:S02]  /*22020*/  IMAD.MOV.U32 R54, RZ, RZ, R56 ;  /* 0x000000ffff367224 */ /* 0x000fe400078e0038 */
[----:B------:R-:W-:Y:S02]  /*22030*/  IMAD.MOV.U32 R55, RZ, RZ, R30 ;  /* 0x000000ffff377224 */ /* 0x000fe400078e001e */
[----:B------:R-:W-:Y:S01]  /*22040*/  IMAD.MOV.U32 R53, RZ, RZ, R57 ;  /* 0x000000ffff357224 */ /* 0x000fe200078e0039 */
[----:B------:R-:W-:Y:S04]  /*22050*/  STL.64 [R1+0x16a8], R10 ;  /* 0x0016a80a01007387 */ /* 0x000fe80000100a00 */
[----:B------:R-:W-:Y:S04]  /*22060*/  STL.64 [R1+0x16a0], R8 ;  /* 0x0016a00801007387 */ /* 0x000fe80000100a00 */
[----:B------:R2:W-:Y:S04]  /*22070*/  STL.64 [R1+0x19d0], R14 ;  /* 0x0019d00e01007387 */ /* 0x0005e80000100a00 */
[----:B------:R-:W3:Y:S04]  /*22080*/  LDL.LU R58, [R1+0x1a50] ;  /* 0x001a5000013a7983 */ /* 0x000ee80000300800 */
[----:B------:R-:W4:Y:S04]  /*22090*/  LDL.LU R57, [R1+0x1a4c] ;  /* 0x001a4c0001397983 */ /* 0x000f280000300800 */
[----:B------:R-:W3:Y:S04]  /*220a0*/  LDL.LU R56, [R1+0x1a48] ;  /* 0x001a480001387983 */ /* 0x000ee80000300800 */
[----:B------:R-:W3:Y:S04]  /*220b0*/  LDL.LU R30, [R1+0x1a44] ;  /* 0x001a4400011e7983 */ /* 0x000ee80000300800 */
[----:B------:R-:W-:Y:S04]  /*220c0*/  STL.64 [R1+0x19f0], R54 ;  /* 0x0019f03601007387 */ /* 0x000fe80000100a00 */
[----:B------:R1:W-:Y:S01]  /*220d0*/  STL.64 [R1+0x19e8], R52 ;  /* 0x0019e83401007387 */ /* 0x0003e20000100a00 */
[----:B0-----:R-:W-:-:S03]  /*220e0*/  IMAD.MOV.U32 R48, RZ, RZ, R20 ;  /* 0x000000ffff307224 */ /* 0x001fc600078e0014 */
[----:B------:R-:W3:Y:S01]  /*220f0*/  LDL.LU R20, [R1+0x1a40] ;  /* 0x001a400001147983 */ /* 0x000ee20000300800 */
[----:B------:R-:W-:Y:S02]  /*22100*/  IMAD.MOV.U32 R49, RZ, RZ, R22 ;  /* 0x000000ffff317224 */ /* 0x000fe400078e0016 */
[----:B------:R-:W-:Y:S01]  /*22110*/  IMAD.MOV.U32 R50, RZ, RZ, R23 ;  /* 0x000000ffff327224 */ /* 0x000fe200078e0017 */
[----:B------:R-:W4:Y:S04]  /*22120*/  LDL.LU R22, [R1+0x1a3c] ;  /* 0x001a3c0001167983 */ /* 0x000f280000300800 */
[----:B------:R-:W4:Y:S01]  /*22130*/  LDL.LU R23, [R1+0x1a38] ;  /* 0x001a380001177983 */ /* 0x000f220000300800 */
[----:B------:R-:W-:-:S03]  /*22140*/  IMAD.MOV.U32 R51, RZ, RZ, R21 ;  /* 0x000000ffff337224 */ /* 0x000fc600078e0015 */
[----:B------:R-:W4:Y:S01]  /*22150*/  LDL.LU R21, [R1+0x1a34] ;  /* 0x001a340001157983 */ /* 0x000f220000300800 */
[----:B-1----:R-:W-:-:S03]  /*22160*/  IMAD.MOV.U32 R44, RZ, RZ, R24 ;  /* 0x000000ffff2c7224 */ /* 0x002fc600078e0018 */
[----:B------:R-:W4:Y:S01]  /*22170*/  LDL.LU R24, [R1+0x1a30] ;  /* 0x001a300001187983 */ /* 0x000f220000300800 */
[----:B------:R-:W-:Y:S02]  /*22180*/  IMAD.MOV.U32 R45, RZ, RZ, R27 ;  /* 0x000000ffff2d7224 */ /* 0x000fe400078e001b */
[----:B------:R-:W-:Y:S01]  /*22190*/  IMAD.MOV.U32 R46, RZ, RZ, R26 ;  /* 0x000000ffff2e7224 */ /* 0x000fe200078e001a */
[----:B------:R-:W4:Y:S04]  /*221a0*/  LDL.LU R27, [R1+0x1a2c] ;  /* 0x001a2c00011b7983 */ /* 0x000f280000300800 */
[----:B------:R-:W4:Y:S01]  /*221b0*/  LDL.LU R26, [R1+0x1a28] ;  /* 0x001a2800011a7983 */ /* 0x000f220000300800 */
[----:B------:R-:W-:-:S03]  /*221c0*/  IMAD.MOV.U32 R47, RZ, RZ, R25 ;  /* 0x000000ffff2f7224 */ /* 0x000fc600078e0019 */
[----:B------:R-:W4:Y:S04]  /*221d0*/  LDL.LU R25, [R1+0x1a24] ;  /* 0x001a240001197983 */ /* 0x000f280000300800 */
[----:B------:R-:W4:Y:S04]  /*221e0*/  LDL.LU R12, [R1+0x50] ;  /* 0x00005000010c7983 */ /* 0x000f280000300800 */
[----:B------:R-:W4:Y:S04]  /*221f0*/  LDL.LU R13, [R1+0x54] ;  /* 0x00005400010d7983 */ /* 0x000f280000300800 */
[----:B--2---:R-:W2:Y:S04]  /*22200*/  LDL.LU R14, [R1+0x58] ;  /* 0x00005800010e7983 */ /* 0x004ea80000300800 */
[----:B------:R-:W2:Y:S04]  /*22210*/  LDL.LU R15, [R1+0x5c] ;  /* 0x00005c00010f7983 */ /* 0x000ea80000300800 */
[----:B------:R-:W2:Y:S04]  /*22220*/  LDL.LU R52, [R1+0x10] ;  /* 0x0000100001347983 */ /* 0x000ea80000300800 */
[----:B------:R-:W2:Y:S04]  /*22230*/  LDL.LU R53, [R1+0x14] ;  /* 0x0000140001357983 */ /* 0x000ea80000300800 */
[----:B------:R-:W2:Y:S04]  /*22240*/  LDL.LU R54, [R1+0x18] ;  /* 0x0000180001367983 */ /* 0x000ea80000300800 */
[----:B------:R-:W2:Y:S01]  /*22250*/  LDL.LU R55, [R1+0x1c] ;  /* 0x00001c0001377983 */ /* 0x000ea20000300800 */
[----:B------:R-:W-:Y:S01]  /*22260*/  F2FP.F16.E4M3.UNPACK_B R18, R28.H1 ;  /* 0x0000001cff12723e */ /* 0x000fe200030006ff */
[----:B------:R-:W-:-:S02]  /*22270*/  IMAD.MOV.U32 R41, RZ, RZ, R29 ;  /* 0x000000ffff297224 */ /* 0x000fc400078e001d */
[----:B------:R-:W-:Y:S02]  /*22280*/  IMAD.MOV.U32 R42, RZ, RZ, R59 ;  /* 0x000000ffff2a7224 */ /* 0x000fe400078e003b */
[----:B---3--:R-:W-:Y:S02]  /*22290*/  IMAD.MOV.U32 R35, RZ, RZ, R20 ;  /* 0x000000ffff237224 */ /* 0x008fe400078e0014 */
[----:B------:R-:W3:Y:S01]  /*222a0*/  LDL.LU R20, [R1+0x30] ;  /* 0x0000300001147983 */ /* 0x000ee20000300800 */
[----:B----4-:R-:W-:Y:S02]  /*222b0*/  IMAD.MOV.U32 R33, RZ, RZ, R22 ;  /* 0x000000ffff217224 */ /* 0x010fe400078e0016 */
[----:B------:R-:W-:Y:S02]  /*222c0*/  IMAD.MOV.U32 R32, RZ, RZ, R23 ;  /* 0x000000ffff207224 */ /* 0x000fe400078e0017 */
[----:B------:R-:W-:Y:S02]  /*222d0*/  IMAD.MOV.U32 R34, RZ, RZ, R21 ;  /* 0x000000ffff227224 */ /* 0x000fe400078e0015 */
[----:B------:R-:W3:Y:S04]  /*222e0*/  LDL.LU R21, [R1+0x34] ;  /* 0x0000340001157983 */ /* 0x000ee80000300800 */
[----:B------:R-:W3:Y:S04]  /*222f0*/  LDL.LU R22, [R1+0x38] ;  /* 0x0000380001167983 */ /* 0x000ee80000300800 */
[----:B------:R-:W3:Y:S04]  /*22300*/  LDL.LU R23, [R1+0x3c] ;  /* 0x00003c0001177983 */ /* 0x000ee80000300800 */
[----:B------:R-:W4:Y:S04]  /*22310*/  LDL.LU R28, [R1+0xa58] ;  /* 0x000a5800011c7983 */ /* 0x000f280000300800 */
[----:B------:R-:W4:Y:S04]  /*22320*/  LDL.LU R0, [R1+0xa54] ;  /* 0x000a540001007983 */ /* 0x000f280000300800 */
[----:B------:R-:W2:Y:S04]  /*22330*/  LDL.LU R60, [R1+0xa60] ;  /* 0x000a6000013c7983 */ /* 0x000ea80000300800 */
[----:B------:R-:W2:Y:S01]  /*22340*/  LDL.LU R61, [R1+0xa5c] ;  /* 0x000a5c00013d7983 */ /* 0x000ea20000300800 */
[----:B------:R-:W-:-:S02]  /*22350*/  IMAD.MOV.U32 R8, RZ, RZ, R24 ;  /* 0x000000ffff087224 */ /* 0x000fc400078e0018 */
[----:B------:R-:W-:Y:S01]  /*22360*/  IMAD.MOV.U32 R9, RZ, RZ, R30 ;  /* 0x000000ffff097224 */ /* 0x000fe200078e001e */
[----:B------:R-:W2:Y:S04]  /*22370*/  LDL.LU R24, [R1+0x1a20] ;  /* 0x001a200001187983 */ /* 0x000ea80000300800 */
[----:B------:R-:W2:Y:S01]  /*22380*/  LDL.LU R30, [R1+0x1a1c] ;  /* 0x001a1c00011e7983 */ /* 0x000ea20000300800 */
[----:B------:R-:W-:Y:S02]  /*22390*/  IMAD.MOV.U32 R10, RZ, RZ, R56 ;  /* 0x000000ffff0a7224 */ /* 0x000fe400078e0038 */
[----:B------:R-:W-:Y:S01]  /*223a0*/  IMAD.MOV.U32 R11, RZ, RZ, R57 ;  /* 0x000000ffff0b7224 */ /* 0x000fe200078e0039 */
[----:B------:R-:W2:Y:S04]  /*223b0*/  LDL.LU R56, [R1+0x1a18] ;  /* 0x001a180001387983 */ /* 0x000ea80000300800 */
[----:B------:R-:W2:Y:S01]  /*223c0*/  LDL.LU R57, [R1+0x1a14] ;  /* 0x001a140001397983 */ /* 0x000ea20000300800 */
[----:B------:R-:W-:-:S03]  /*223d0*/  IMAD.MOV.U32 R40, RZ, RZ, R58 ;  /* 0x000000ffff287224 */ /* 0x000fc600078e003a */
[----:B------:R-:W2:Y:S04]  /*223e0*/  LDL.LU R58, [R1+0x1a10] ;  /* 0x001a1000013a7983 */ /* 0x000ea80000300800 */
[----:B------:R-:W2:Y:S04]  /*223f0*/  LDL.LU R29, [R1+0x1a0c] ;  /* 0x001a0c00011d7983 */ /* 0x000ea80000300800 */
[----:B------:R-:W3:Y:S01]  /*22400*/  LDL.LU R59, [R1+0x1a08] ;  /* 0x001a0800013b7983 */ /* 0x000ee20000300800 */
[----:B------:R-:W-:-:S03]  /*22410*/  IMAD.MOV.U32 R43, RZ, RZ, R31 ;  /* 0x000000ffff2b7224 */ /* 0x000fc600078e001f */
[----:B------:R-:W4:Y:S04]  /*22420*/  LDL.LU R31, [R1+0x1a04] ;  /* 0x001a0400011f7983 */ /* 0x000f280000300800 */
[----:B------:R0:W-:Y:S04]  /*22430*/  STL.64 [R1+0x16c0], R6 ;  /* 0x0016c00601007387 */ /* 0x0001e80000100a00 */
[----:B0-----:R-:W4:Y:S04]  /*22440*/  LDL.LU R6, [R1+0xa50] ;  /* 0x000a500001067983 */ /* 0x001f280000300800 */
[----:B------:R-:W4:Y:S04]  /*22450*/  LDL.LU R7, [R1+0xa4c] ;  /* 0x000a4c0001077983 */ /* 0x000f280000300800 */
[----:B------:R0:W-:Y:S04]  /*22460*/  STL.64 [R1+0x16b8], R4 ;  /* 0x0016b80401007387 */ /* 0x0001e80000100a00 */
[----:B0-----:R-:W4:Y:S04]  /*22470*/  LDL.LU R4, [R1+0xa48] ;  /* 0x000a480001047983 */ /* 0x001f280000300800 */
[----:B------:R-:W4:Y:S01]  /*22480*/  LDL.LU R5, [R1+0xa44] ;  /* 0x000a440001057983 */ /* 0x000f220000300800 */
[----:B--2---:R-:W-:-:S07]  /*22490*/  F2FP.F16.E4M3.UNPACK_B R19, R29.H1 ;  /* 0x0000001dff13723e */ /* 0x004fce00030006ff */
[----:B---3--:R-:W-:-:S15]  /*224a0*/  HMMA.16816.F32 R56, R36, R18, R56 ;  /* 0x000000122438723c */ /* 0x008fde0000001838 */
[----:B------:R-:W-:-:S04]  /*224b0*/  NOP ;  /* 0x0000000000007918 */ /* 0x000fc80000000000 */
[----:B------:R-:W-:Y:S04]  /*224c0*/  STL.64 [R1+0x16d0], R58 ;  /* 0x0016d03a01007387 */ /* 0x000fe80000100a00 */
[----:B------:R0:W-:Y:S04]  /*224d0*/  STL.64 [R1+0x16c8], R56 ;  /* 0x0016c83801007387 */ /* 0x0001e80000100a00 */
[----:B0-----:R-:W2:Y:S01]  /*224e0*/  LDL.LU R56, [R1+0x7a0] ;  /* 0x0007a00001387983 */ /* 0x001ea20000300800 */
[----:B------:R-:W-:-:S03]  /*224f0*/  IMAD.MOV.U32 R57, RZ, RZ, R25 ;  /* 0x000000ffff397224 */ /* 0x000fc600078e0019 */
[----:B------:R-:W3:Y:S01]  /*22500*/  LDL.LU R25, [R1+0x1a00] ;  /* 0x001a000001197983 */ /* 0x000ee20000300800 */
[----:B------:R-:W-:Y:S02]  /*22510*/  IMAD.MOV.U32 R58, RZ, RZ, R26 ;  /* 0x000000ffff3a7224 */ /* 0x000fe400078e001a */
[----:B------:R-:W-:Y:S01]  /*22520*/  IMAD.MOV.U32 R59, RZ, RZ, R27 ;  /* 0x000000ffff3b7224 */ /* 0x000fe200078e001b */
[----:B------:R-:W2:Y:S04]  /*22530*/  LDL.LU R26, [R1+0x19fc] ;  /* 0x0019fc00011a7983 */ /* 0x000ea80000300800 */
[----:B------:R-:W2:Y:S01]  /*22540*/  LDL.LU R27, [R1+0x19f8] ;  /* 0x0019f800011b7983 */ /* 0x000ea20000300800 */
[----:B------:R-:W-:Y:S02]  /*22550*/  F2FP.F16.E4M3.UNPACK_B R30, R30.H1 ;  /* 0x0000001eff1e723e */ /* 0x000fe400030006ff */
[----:B----4-:R-:W-:-:S02]  /*22560*/  F2FP.F16.E4M3.UNPACK_B R31, R31.H1 ;  /* 0x0000001fff1f723e */ /* 0x010fc400030006ff */
[----:B------:R-:W-:-:S05]  /*22570*/  F2FP.F16.E4M3.UNPACK_B R24, R24.H1 ;  /* 0x00000018ff18723e */ /* 0x000fca00030006ff */
[----:B------:R-:W-:-:S15]  /*22580*/  HMMA.16816.F32 R52, R36, R30, R52 ;  /* 0x0000001e2434723c */ /* 0x000fde0000001834 */
[----:B------:R-:W-:-:S04]  /*22590*/  NOP ;  /* 0x0000000000007918 */ /* 0x000fc80000000000 */
[----:B------:R-:W-:Y:S04]  /*225a0*/  STL.64 [R1+0x10], R52 ;  /* 0x0000103401007387 */ /* 0x000fe80000100a00 */
[----:B------:R0:W-:Y:S04]  /*225b0*/  STL.64 [R1+0x18], R54 ;  /* 0x0000183601007387 */ /* 0x0001e80000100a00 */
[----:B0-----:R-:W4:Y:S04]  /*225c0*/  LDL.LU.64 R54, [R1+0x19f0] ;  /* 0x0019f00001367983 */ /* 0x001f280000300a00 */
[----:B------:R-:W4:Y:S01]  /*225d0*/  LDL.LU.64 R52, [R1+0x19e8] ;  /* 0x0019e80001347983 */ /* 0x000f220000300a00 */
[----:B---3--:R-:W-:-:S07]  /*225e0*/  F2FP.F16.E4M3.UNPACK_B R25, R25.H1 ;  /* 0x00000019ff19723e */ /* 0x008fce00030006ff */
[----:B------:R-:W-:Y:S01]  /*225f0*/  HMMA.16816.F32 R20, R36, R24, R20 ;  /* 0x000000182414723c */ /* 0x000fe20000001814 */
[----:B--2---:R-:W-:Y:S02]  /*22600*/  F2FP.F16.E4M3.UNPACK_B R26, R26.H1 ;  /* 0x0000001aff1a723e */ /* 0x004fe400030006ff */
[----:B------:R-:W-:-:S15]  /*22610*/  F2FP.F16.E4M3.UNPACK_B R27, R27.H1 ;  /* 0x0000001bff1b723e */ /* 0x000fde00030006ff */
[----:B------:R-:W-:Y:S01]  /*22620*/  NOP ;  /* 0x0000000000007918 */ /* 0x000fe20000000000 */
[----:B------:R-:W-:Y:S04]  /*22630*/  STL.64 [R1+0x30], R20 ;  /* 0x0000301401007387 */ /* 0x000fe80000100a00 */
[----:B------:R0:W-:Y:S01]  /*22640*/  STL.64 [R1+0x38], R22 ;  /* 0x0000381601007387 */ /* 0x0001e20000100a00 */
[----:B------:R-:W-:Y:S03]  /*22650*/  HMMA.16816.F32 R12, R36, R26, R12 ;  /* 0x0000001a240c723c */ /* 0x000fe6000000180c */
[----:B0-----:R-:W2:Y:S04]  /*22660*/  LDL.LU.64 R22, [R1+0x19e0] ;  /* 0x0019e00001167983 */ /* 0x001ea80000300a00 */
[----:B------:R-:W3:-:S12]  /*22670*/  LDL.LU.64 R20, [R1+0x19d8] ;  /* 0x0019d80001147983 */ /* 0x000ed80000300a00 */
[----:B------:R-:W-:Y:S04]  /*22680*/  STL.64 [R1+0x50], R12 ;  /* 0x0000500c01007387 */ /* 0x000fe80000100a00 */
[----:B------:R0:W-:Y:S04]  /*22690*/  STL.64 [R1+0x58], R14 ;  /* 0x0000580e01007387 */ /* 0x0001e80000100a00 */
[----:B0-----:R-:W4:Y:S01]  /*226a0*/  LDL.LU.64 R14, [R1+0x19d0] ;  /* 0x0019d000010e7983 */ /* 0x001f220000300a00 */
[----:B---3--:R-:W-:Y:S02]  /*226b0*/  F2FP.F16.E4M3.UNPACK_B R16, R20.H1 ;  /* 0x00000014ff10723e */ /* 0x008fe400030006ff */
[----:B------:R-:W-:-:S02]  /*226c0*/  F2FP.F16.E4M3.UNPACK_B R17, R21.H1 ;  /* 0x00000015ff11723e */ /* 0x000fc400030006ff */
[----:B--2---:R-:W-:Y:S02]  /*226d0*/  F2FP.F16.E4M3.UNPACK_B R12, R22.H1 ;  /* 0x00000016ff0c723e */ /* 0x004fe400030006ff */
[----:B------:R-:W-:Y:S01]  /*226e0*/  F2FP.F16.E4M3.UNPACK_B R13, R23.H1 ;  /* 0x00000017ff0d723e */ /* 0x000fe200030006ff */
[----:B------:R-:W-:Y:S02]  /*226f0*/  IMAD R20, R5, 0x100, R4 ;  /* 0x0000010005147824 */ /* 0x000fe400078e0204 */
[----:B------:R-:W-:Y:S01]  /*22700*/  IMAD R21, R7, 0x100, R6 ;  /* 0x0000010007157824 */ /* 0x000fe200078e0206 */
[C---:B------:R-:W-:Y:S08]  /*22710*/  HMMA.16816.F32 R56, R36.reuse, R16, R56 ;  /* 0x000000102438723c */ /* 0x040ff00000001838 */
[----:B------:R-:W-:Y:S01]  /*22720*/  HMMA.16816.F32 R4, R36, R12, R32 ;  /* 0x0000000c2404723c */ /* 0x000fe20000001820 */
[----:B------:R-:W-:-:S02]  /*22730*/  IMAD R22, R0, 0x100, R28 ;  /* 0x0000010000167824 */ /* 0x000fc400078e021c */
[----:B------:R-:W-:Y:S01]  /*22740*/  IMAD R23, R61, 0x100, R60 ;  /* 0x000001003d177824 */ /* 0x000fe200078e023c */
[----:B------:R-:W-:Y:S02]  /*22750*/  F2FP.F16.E4M3.UNPACK_B R20, R20 ;  /* 0x00000014ff14723e */ /* 0x000fe400020006ff */
[----:B------:R-:W-:Y:S02]  /*22760*/  F2FP.F16.E4M3.UNPACK_B R21, R21 ;  /* 0x00000015ff15723e */ /* 0x000fe400020006ff */
[----:B------:R-:W-:Y:S02]  /*22770*/  F2FP.F16.E4M3.UNPACK_B R22, R22 ;  /* 0x00000016ff16723e */ /* 0x000fe400020006ff */
[----:B------:R-:W-:-:S07]  /*22780*/  F2FP.F16.E4M3.UNPACK_B R23, R23 ;  /* 0x00000017ff17723e */ /* 0x000fce00020006ff */
[C---:B------:R-:W-:Y:S01]  /*22790*/  HMMA.16816.F32 R8, R20.reuse, R2, R8 ;  /* 0x000000021408723c */ /* 0x040fe20000001808 */
[----:B------:R-:W-:Y:S04]  /*227a0*/  STL.64 [R1+0x7a0], R56 ;  /* 0x0007a03801007387 */ /* 0x000fe80000100a00 */
[----:B------:R-:W-:Y:S04]  /*227b0*/  STL.64 [R1+0x7a8], R58 ;  /* 0x0007a83a01007387 */ /* 0x000fe80000100a00 */
[----:B------:R-:W-:Y:S04]  /*227c0*/  STL.64 [R1+0x170], R4 ;  /* 0x0001700401007387 */ /* 0x000fe80000100a00 */
[----:B------:R4:W-:Y:S02]  /*227d0*/  STL.64 [R1+0x178], R6 ;  /* 0x0001780601007387 */ /* 0x0009e40000100a00 */
[C---:B----4-:R-:W-:Y:S02]  /*227e0*/  HMMA.16816.F32 R4, R20.reuse, R14, R40 ;  /* 0x0000000e1404723c */ /* 0x050fe40000001828 */
[----:B------:R-:W-:Y:S04]  /*227f0*/  STL.64 [R1+0x19c8], R14 ;  /* 0x0019c80e01007387 */ /* 0x000fe80000100a00 */
[----:B------:R-:W-:Y:S04]  /*22800*/  STL.64 [R1+0x790], R8 ;  /* 0x0007900801007387 */ /* 0x000fe80000100a00 */
[----:B------:R0:W-:Y:S04]  /*22810*/  STL.64 [R1+0x798], R10 ;  /* 0x0007980a01007387 */ /* 0x0001e80000100a00 */
[----:B------:R1:W-:Y:S01]  /*22820*/  STL.64 [R1+0x19c0], R12 ;  /* 0x0019c00c01007387 */ /* 0x0003e20000100a00 */
[C---:B0-----:R-:W-:Y:S08]  /*22830*/  HMMA.16816.F32 R8, R20.reuse, R18, R44 ;  /* 0x000000121408723c */ /* 0x041ff0000000182c */
[C---:B-1----:R-:W-:Y:S01]  /*22840*/  HMMA.16816.F32 R12, R20.reuse, R30, R48 ;  /* 0x0000001e140c723c */ /* 0x042fe20000001830 */
[----:B------:R-:W-:Y:S04]  /*22850*/  STL.64 [R1+0x780], R4 ;  /* 0x0007800401007387 */ /* 0x000fe80000100a00 */
[----:B------:R0:W-:Y:S03]  /*22860*/  STL.64 [R1+0x788], R6 ;  /* 0x0007880601007387 */ /* 0x0001e60000100a00 */
[C---:B0-----:R-:W-:Y:S03]  /*22870*/  HMMA.16816.F32 R4, R20.reuse, R24, R52 ;  /* 0x000000181404723c */ /* 0x041fe60000001834 */
[----:B------:R0:W-:Y:S04]  /*22880*/  STL.64 [R1+0x770], R8 ;  /* 0x0007700801007387 */ /* 0x0001e80000100a00 */
[----:B------:R1:W-:Y:S04]  /*22890*/  STL.64 [R1+0x778], R10 ;  /* 0x0007780a01007387 */ /* 0x0003e80000100a00 */
[----:B0-----:R-:W2:Y:S04]  /*228a0*/  LDL.LU R8, [R1+0x6c0] ;  /* 0x0006c00001087983 */ /* 0x001ea80000300800 */
[----:B------:R-:W-:Y:S04]  /*228b0*/  STL.64 [R1+0x760], R12 ;  /* 0x0007600c01007387 */ /* 0x000fe80000100a00 */
[----:B------:R-:W-:Y:S04]  /*228c0*/  STL.64 [R1+0x768], R14 ;  /* 0x0007680e01007387 */ /* 0x000fe80000100a00 */
[----:B------:R0:W-:Y:S04]  /*228d0*/  STL.64 [R1+0x750], R4 ;  /* 0x0007500401007387 */ /* 0x0001e80000100a00 */
[----:B------:R3:W-:Y:S04]  /*228e0*/  STL.64 [R1+0x758], R6 ;  /* 0x0007580601007387 */ /* 0x0007e80000100a00 */
[----:B------:R-:W2:Y:S04]  /*228f0*/  LDL.LU R9, [R1+0x6c4] ;  /* 0x0006c40001097983 */ /* 0x000ea80000300800 */
[----:B-1----:R-:W4:Y:S04]  /*22900*/  LDL.LU R10, [R1+0x6c8] ;  /* 0x0006c800010a7983 */ /* 0x002f280000300800 */
[----:B------:R-:W4:Y:S04]  /*22910*/  LDL.LU R11, [R1+0x6cc] ;  /* 0x0006cc00010b7983 */ /* 0x000f280000300800 */
[----:B----4-:R-:W-:Y:S04]  /*22920*/  STL.64 [R1+0x1998], R10 ;  /* 0x0019980a01007387 */ /* 0x010fe80000100a00 */
[----:B--2---:R-:W-:Y:S04]  /*22930*/  STL.64 [R1+0x1990], R8 ;  /* 0x0019900801007387 */ /* 0x004fe80000100a00 */
[----:B0-----:R-:W2:Y:S04]  /*22940*/  LDL.LU R4, [R1+0x6d0] ;  /* 0x0006d00001047983 */ /* 0x001ea80000300800 */
[----:B------:R-:W2:Y:S04]  /*22950*/  LDL.LU R5, [R1+0x6d4] ;  /* 0x0006d40001057983 */ /* 0x000ea80000300800 */
[----:B---3--:R-:W3:Y:S04]  /*22960*/  LDL.LU R6, [R1+0x6d8] ;  /* 0x0006d80001067983 */ /* 0x008ee80000300800 */
[----:B------:R-:W3:Y:S04]  /*22970*/  LDL.LU R7, [R1+0x6dc] ;  /* 0x0006dc0001077983 */ /* 0x000ee80000300800 */
[----:B---3--:R-:W-:Y:S04]  /*22980*/  STL.64 [R1+0x19a8], R6 ;  /* 0x0019a80601007387 */ /* 0x008fe80000100a00 */
[----:B--2---:R-:W-:Y:S04]  /*22990*/  STL.64 [R1+0x19a0], R4 ;  /* 0x0019a00401007387 */ /* 0x004fe80000100a00 */
[----:B------:R-:W2:Y:S04]  /*229a0*/  LDL.LU R56, [R1+0x6e0] ;  /* 0x0006e00001387983 */ /* 0x000ea80000300800 */
[----:B------:R-:W2:Y:S04]  /*229b0*/  LDL.LU R57, [R1+0x6e4] ;  /* 0x0006e40001397983 */ /* 0x000ea80000300800 */
[----:B------:R-:W3:Y:S04]  /*229c0*/  LDL.LU R58, [R1+0x6e8] ;  /* 0x0006e800013a7983 */ /* 0x000ee80000300800 */
[----:B------:R-:W3:Y:S04]  /*229d0*/  LDL.LU R59, [R1+0x6ec] ;  /* 0x0006ec00013b7983 */ /* 0x000ee80000300800 */
[----:B---3--:R-:W-:Y:S04]  /*229e0*/  STL.64 [R1+0x19b8], R58 ;  /* 0x0019b83a01007387 */ /* 0x008fe80000100a00 */
[----:B--2---:R0:W-:Y:S04]  /*229f0*/  STL.64 [R1+0x19b0], R56 ;  /* 0x0019b03801007387 */ /* 0x0041e80000100a00 */
[----:B------:R-:W2:Y:S04]  /*22a00*/  LDL.LU R36, [R1+0x6f0] ;  /* 0x0006f00001247983 */ /* 0x000ea80000300800 */
[----:B------:R-:W2:Y:S04]  /*22a10*/  LDL.LU R37, [R1+0x6f4] ;  /* 0x0006f40001257983 */ /* 0x000ea80000300800 */
[----:B------:R-:W2:Y:S04]  /*22a20*/  LDL.LU R38, [R1+0x6f8] ;  /* 0x0006f80001267983 */ /* 0x000ea80000300800 */
[----:B------:R-:W2:Y:S04]  /*22a30*/  LDL.LU R39, [R1+0x6fc] ;  /* 0x0006fc0001277983 */ /* 0x000ea80000300800 */
[----:B------:R-:W3:Y:S04]  /*22a40*/  LDL.LU R12, [R1+0x730] ;  /* 0x00073000010c7983 */ /* 0x000ee80000300800 */
[----:B------:R-:W3:Y:S04]  /*22a50*/  LDL.LU R13, [R1+0x734] ;  /* 0x00073400010d7983 */ /* 0x000ee80000300800 */
[----:B------:R-:W3:Y:S04]  /*22a60*/  LDL.LU R14, [R1+0x738] ;  /* 0x00073800010e7983 */ /* 0x000ee80000300800 */
[----:B------:R-:W3:Y:S04]  /*22a70*/  LDL.LU R15, [R1+0x73c] ;  /* 0x00073c00010f7983 */ /* 0x000ee80000300800 */
[----:B------:R-:W4:Y:S04]  /*22a80*/  LDL.LU R52, [R1+0x740] ;  /* 0x0007400001347983 */ /* 0x000f280000300800 */
[----:B------:R-:W4:Y:S04]  /*22a90*/  LDL.LU R53, [R1+0x744] ;  /* 0x0007440001357983 */ /* 0x000f280000300800 */
[----:B------:R-:W4:Y:S04]  /*22aa0*/  LDL.LU R54, [R1+0x748] ;  /* 0x0007480001367983 */ /* 0x000f280000300800 */
[----:B------:R-:W4:Y:S04]  /*22ab0*/  LDL.LU R55, [R1+0x74c] ;  /* 0x00074c0001377983 */ /* 0x000f280000300800 */
        /* <DEDUP_REMOVED lines=8> */
[----:B0-----:R-:W2:Y:S04]  /*22b40*/  LDL.LU R56, [R1+0x160] ;  /* 0x0001600001387983 */ /* 0x001ea80000300800 */
        /* <DEDUP_REMOVED lines=22> */
[----:B------:R-:W2:Y:S01]  /*22cb0*/  LDL.LU R51, [R1+0x15c] ;  /* 0x00015c0001337983 */ /* 0x000ea20000300800 */
[C---:B----4-:R-:W-:Y:S08]  /*22cc0*/  HMMA.16816.F32 R52, R20.reuse, R26, R52 ;  /* 0x0000001a1434723c */ /* 0x050ff00000001834 */
[----:B---3--:R-:W-:Y:S11]  /*22cd0*/  HMMA.16816.F32 R12, R20, R16, R12 ;  /* 0x00000010140c723c */ /* 0x008ff6000000180c */
[----:B------:R0:W-:Y:S04]  /*22ce0*/  STL.64 [R1+0x740], R52 ;  /* 0x0007403401007387 */ /* 0x0001e80000100a00 */
[----:B------:R1:W-:Y:S04]  /*22cf0*/  STL.64 [R1+0x748], R54 ;  /* 0x0007483601007387 */ /* 0x0003e80000100a00 */
[----:B0-----:R-:W3:Y:S04]  /*22d00*/  LDL.LU R52, [R1+0x6b0] ;  /* 0x0006b00001347983 */ /* 0x001ee80000300800 */
[----:B------:R-:W3:Y:S04]  /*22d10*/  LDL.LU R53, [R1+0x6b4] ;  /* 0x0006b40001357983 */ /* 0x000ee80000300800 */
[----:B-1----:R-:W3:Y:S04]  /*22d20*/  LDL.LU R54, [R1+0x6b8] ;  /* 0x0006b80001367983 */ /* 0x002ee80000300800 */
[----:B------:R-:W3:Y:S04]  /*22d30*/  LDL.LU R55, [R1+0x6bc] ;  /* 0x0006bc0001377983 */ /* 0x000ee80000300800 */
[----:B------:R-:W-:Y:S04]  /*22d40*/  STL.64 [R1+0x730], R12 ;  /* 0x0007300c01007387 */ /* 0x000fe80000100a00 */
[----:B------:R0:W-:Y:S04]  /*22d50*/  STL.64 [R1+0x738], R14 ;  /* 0x0007380e01007387 */ /* 0x0001e80000100a00 */
[----:B0-----:R-:W4:Y:S04]  /*22d60*/  LDL.LU.64 R14, [R1+0x19c8] ;  /* 0x0019c800010e7983 */ /* 0x001f280000300a00 */
[----:B------:R-:W3:Y:S01]  /*22d70*/  LDL.LU.64 R12, [R1+0x19c0] ;  /* 0x0019c000010c7983 */ /* 0x000ee20000300a00 */
[----:B--2---:R-:W-:-:S02]  /*22d80*/  IMAD R29, R33, 0x100, R34 ;  /* 0x00000100211d7824 */ /* 0x004fc400078e0222 */
[----:B------:R-:W-:Y:S02]  /*22d90*/  IMAD R28, R35, 0x100, R28 ;  /* 0x00000100231c7824 */ /* 0x000fe400078e021c */
[----:B------:R-:W-:Y:S02]  /*22da0*/  IMAD R32, R40, 0x100, R32 ;  /* 0x0000010028207824 */ /* 0x000fe400078e0220 */
[----:B------:R-:W-:Y:S01]  /*22db0*/  IMAD R33, R42, 0x100, R41 ;  /* 0x000001002a217824 */ /* 0x000fe200078e0229 */
[----:B---3--:R-:W-:Y:S01]  /*22dc0*/  HMMA.16816.F32 R20, R20, R12, R56 ;  /* 0x0000000c1414723c */ /* 0x008fe20000001838 */
[----:B------:R-:W2:Y:S04]  /*22dd0*/  LDL.LU.64 R58, [R1+0x19b8] ;  /* 0x0019b800013a7983 */ /* 0x000ea80000300a00 */
[----:B------:R-:W2:-:S14]  /*22de0*/  LDL.LU.64 R56, [R1+0x19b0] ;  /* 0x0019b00001387983 */ /* 0x000e9c0000300a00 */
[----:B------:R0:W-:Y:S04]  /*22df0*/  STL.64 [R1+0x160], R20 ;  /* 0x0001601401007387 */ /* 0x0001e80000100a00 */
[----:B------:R1:W-:Y:S01]  /*22e00*/  STL.64 [R1+0x168], R22 ;  /* 0x0001681601007387 */ /* 0x0003e20000100a00 */
[----:B0-----:R-:W-:Y:S02]  /*22e10*/  F2FP.F16.E4M3.UNPACK_B R20, R28 ;  /* 0x0000001cff14723e */ /* 0x001fe400020006ff */
[----:B------:R-:W-:Y:S02]  /*22e20*/  F2FP.F16.E4M3.UNPACK_B R21, R29 ;  /* 0x0000001dff15723e */ /* 0x000fe400020006ff */
[----:B-1----:R-:W-:Y:S02]  /*22e30*/  F2FP.F16.E4M3.UNPACK_B R22, R32 ;  /* 0x00000020ff16723e */ /* 0x002fe400020006ff */
[----:B------:R-:W-:Y:S01]  /*22e40*/  F2FP.F16.E4M3.UNPACK_B R23, R33 ;  /* 0x00000021ff17723e */ /* 0x000fe200020006ff */
[----:B------:R-:W3:Y:S04]  /*22e50*/  LDL.LU R32, [R1+0x700] ;  /* 0x0007000001207983 */ /* 0x000ee80000300800 */
[----:B------:R-:W3:Y:S04]  /*22e60*/  LDL.LU R33, [R1+0x704] ;  /* 0x0007040001217983 */ /* 0x000ee80000300800 */
[----:B------:R-:W3:Y:S04]  /*22e70*/  LDL.LU R34, [R1+0x708] ;  /* 0x0007080001227983 */ /* 0x000ee80000300800 */
[----:B------:R-:W3:Y:S01]  /*22e80*/  LDL.LU R35, [R1+0x70c] ;  /* 0x00070c0001237983 */ /* 0x000ee20000300800 */
[C---:B------:R-:W-:Y:S08]  /*22e90*/  HMMA.16816.F32 R4, R20.reuse, R2, R4 ;  /* 0x000000021404723c */ /* 0x040ff00000001804 */
[C---:B----4-:R-:W-:Y:S11]  /*22ea0*/  HMMA.16816.F32 R8, R20.reuse, R14, R8 ;  /* 0x0000000e1408723c */ /* 0x050ff60000001808 */
        /* <DEDUP_REMOVED lines=8> */
[----:B------:R-:W-:Y:S01]  /*22f30*/  HMMA.16816.F32 R36, R20, R30, R36 ;  /* 0x0000001e1424723c */ /* 0x000fe20000001824 */
[----:B------:R-:W-:-:S02]  /*22f40*/  IMAD R28, R44, 0x100, R43 ;  /* 0x000001002c1c7824 */ /* 0x000fc400078e022b */
[----:B------:R-:W-:-:S05]  /*22f50*/  IMAD R29, R46, 0x100, R45 ;  /* 0x000001002e1d7824 */ /* 0x000fca00078e022d */
[----:B---3--:R-:W-:-:S15]  /*22f60*/  HMMA.16816.F32 R32, R20, R18, R32 ;  /* 0x000000121420723c */ /* 0x008fde0000001820 */
[----:B------:R-:W-:-:S04]  /*22f70*/  NOP ;  /* 0x0000000000007918 */ /* 0x000fc80000000000 */
[----:B------:R-:W-:Y:S04]  /*22f80*/  STL.64 [R1+0x700], R32 ;  /* 0x0007002001007387 */ /* 0x000fe80000100a00 */
[----:B------:R2:W-:Y:S02]  /*22f90*/  STL.64 [R1+0x708], R34 ;  /* 0x0007082201007387 */ /* 0x0005e40000100a00 */
[C---:B--2---:R-:W-:Y:S08]  /*22fa0*/  HMMA.16816.F32 R32, R20.reuse, R24, R56 ;  /* 0x000000181420723c */ /* 0x044ff00000001838 */
[C---:B----4-:R-:W-:Y:S01]  /*22fb0*/  HMMA.16816.F32 R4, R20.reuse, R26, R4 ;  /* 0x0000001a1404723c */ /* 0x050fe20000001804 */
[----:B------:R-:W-:Y:S04]  /*22fc0*/  STL.64 [R1+0x6f0], R36 ;  /* 0x0006f02401007387 */ /* 0x000fe80000100a00 */
[----:B------:R-:W-:Y:S04]  /*22fd0*/  STL.64 [R1+0x6f8], R38 ;  /* 0x0006f82601007387 */ /* 0x000fe80000100a00 */
[----:B------:R-:W-:Y:S04]  /*22fe0*/  STL.64 [R1+0x1968], R26 ;  /* 0x0019681a01007387 */ /* 0x000fe80000100a00 */
[----:B------:R-:W-:Y:S04]  /*22ff0*/  STL.64 [R1+0x6e0], R32 ;  /* 0x0006e02001007387 */ /* 0x000fe80000100a00 */
[----:B------:R-:W-:Y:S04]  /*23000*/  STL.64 [R1+0x6e8], R34 ;  /* 0x0006e82201007387 */ /* 0x000fe80000100a00 */
[----:B------:R-:W-:Y:S04]  /*23010*/  STL.64 [R1+0x1960], R24 ;  /* 0x0019601801007387 */ /* 0x000fe80000100a00 */
[----:B------:R-:W-:Y:S04]  /*23020*/  STL.64 [R1+0x6d0], R4 ;  /* 0x0006d00401007387 */ /* 0x000fe80000100a00 */
[----:B------:R0:W-:Y:S02]  /*23030*/  STL.64 [R1+0x6d8], R6 ;  /* 0x0006d80601007387 */ /* 0x0001e40000100a00 */
[----:B0-----:R-:W-:Y:S02]  /*23040*/  HMMA.16816.F32 R4, R20, R16, R8 ;  /* 0x000000101404723c */ /* 0x001fe40000001808 */
[----:B------:R-:W-:Y:S04]  /*23050*/  STL.64 [R1+0x1988], R18 ;  /* 0x0019881201007387 */ /* 0x000fe80000100a00 */
[----:B------:R-:W-:Y:S01]  /*23060*/  STL.64 [R1+0x1980], R16 ;  /* 0x0019801001007387 */ /* 0x000fe20000100a00 */
[----:B------:R-:W-:-:S02]  /*23070*/  IMAD R32, R0, 0x100, R47 ;  /* 0x0000010000207824 */ /* 0x000fc400078e022f */
[----:B------:R-:W-:-:S10]  /*23080*/  IMAD R33, R61, 0x100, R60 ;  /* 0x000001003d217824 */ /* 0x000fd400078e023c */
[----:B------:R-:W-:Y:S04]  /*23090*/  STL.64 [R1+0x6c0], R4 ;  /* 0x0006c00401007387 */ /* 0x000fe80000100a00 */
[----:B------:R0:W-:Y:S02]  /*230a0*/  STL.64 [R1+0x6c8], R6 ;  /* 0x0006c80601007387 */ /* 0x0001e40000100a00 */
[----:B0-----:R-:W-:Y:S01]  /*230b0*/  HMMA.16816.F32 R4, R20, R12, R48 ;  /* 0x0000000c1404723c */ /* 0x001fe20000001830 */
[----:B------:R-:W-:Y:S02]  /*230c0*/  F2FP.F16.E4M3.UNPACK_B R20, R28 ;  /* 0x0000001cff14723e */ /* 0x000fe400020006ff */
[----:B------:R-:W-:Y:S02]  /*230d0*/  F2FP.F16.E4M3.UNPACK_B R21, R29 ;  /* 0x0000001dff15723e */ /* 0x000fe400020006ff */
[----:B------:R-:W-:-:S02]  /*230e0*/  F2FP.F16.E4M3.UNPACK_B R22, R32 ;  /* 0x00000020ff16723e */ /* 0x000fc400020006ff */
[----:B------:R-:W-:-:S12]  /*230f0*/  F2FP.F16.E4M3.UNPACK_B R23, R33 ;  /* 0x00000021ff17723e */ /* 0x000fd800020006ff */
[----:B------:R-:W-:Y:S04]  /*23100*/  STL.64 [R1+0x150], R4 ;  /* 0x0001500401007387 */ /* 0x000fe80000100a00 */
[----:B------:R0:W-:Y:S04]  /*23110*/  STL.64 [R1+0x158], R6 ;  /* 0x0001580601007387 */ /* 0x0001e80000100a00 */
[----:B------:R-:W2:Y:S01]  /*23120*/  LDL.LU R40, [R1+0x5e0] ;  /* 0x0005e00001287983 */ /* 0x000ea20000300800 */
[----:B0-----:R-:W-:-:S15]  /*23130*/  HMMA.16816.F32 R4, R20, R2, R52 ;  /* 0x000000021404723c */ /* 0x001fde0000001834 */
[----:B------:R-:W-:-:S04]  /*23140*/  NOP ;  /* 0x0000000000007918 */ /* 0x000fc80000000000 */
[----:B------:R0:W-:Y:S04]  /*23150*/  STL.64 [R1+0x6b0], R4 ;  /* 0x0006b00401007387 */ /* 0x0001e80000100a00 */
[----:B------:R1:W-:Y:S04]  /*23160*/  STL.64 [R1+0x6b8], R6 ;  /* 0x0006b80601007387 */ /* 0x0003e80000100a00 */
[----:B------:R-:W2:Y:S04]  /*23170*/  LDL.LU R41, [R1+0x5e4] ;  /* 0x0005e40001297983 */ /* 0x000ea80000300800 */
[----:B------:R-:W3:Y:S04]  /*23180*/  LDL.LU R42, [R1+0x5e8] ;  /* 0x0005e800012a7983 */ /* 0x000ee80000300800 */
        /* <DEDUP_REMOVED lines=8> */
[----:B--2---:R-:W-:Y:S04]  /*23210*/  STL.64 [R1+0x1920], R8 ;  /* 0x0019200801007387 */ /* 0x004fe80000100a00 */
[----:B0-----:R-:W2:Y:S04]  /*23220*/  LDL.LU R4, [R1+0x600] ;  /* 0x0006000001047983 */ /* 0x001ea80000300800 */
[----:B------:R-:W2:Y:S04]  /*23230*/  LDL.LU R5, [R1+0x604] ;  /* 0x0006040001057983 */ /* 0x000ea80000300800 */
[----:B-1----:R-:W3:Y:S04]  /*23240*/  LDL.LU R6, [R1+0x608] ;  /* 0x0006080001067983 */ /* 0x002ee80000300800 */
[----:B------:R-:W3:Y:S04]  /*23250*/  LDL.LU R7, [R1+0x60c] ;  /* 0x00060c0001077983 */ /* 0x000ee80000300800 */
[----:B---3--:R-:W-:Y:S04]  /*23260*/  STL.64 [R1+0x1938], R6 ;  /* 0x0019380601007387 */ /* 0x008fe80000100a00 */
[----:B--2---:R0:W-:Y:S04]  /*23270*/  STL.64 [R1+0x1930], R4 ;  /* 0x0019300401007387 */ /* 0x0041e80000100a00 */
[----:B------:R-:W2:Y:S04]  /*23280*/  LDL.LU R36, [R1+0x620] ;  /* 0x0006200001247983 */ /* 0x000ea80000300800 */
[----:B------:R-:W2:Y:S04]  /*23290*/  LDL.LU R37, [R1+0x624] ;  /* 0x0006240001257983 */ /* 0x000ea80000300800 */
[----:B------:R-:W3:Y:S04]  /*232a0*/  LDL.LU R38, [R1+0x628] ;  /* 0x0006280001267983 */ /* 0x000ee80000300800 */
[----:B------:R-:W3:Y:S04]  /*232b0*/  LDL.LU R39, [R1+0x62c] ;  /* 0x00062c0001277983 */ /* 0x000ee80000300800 */
[----:B---3--:R-:W-:Y:S04]  /*232c0*/  STL.64 [R1+0x1948], R38 ;  /* 0x0019482601007387 */ /* 0x008fe80000100a00 */
[----:B--2---:R1:W-:Y:S04]  /*232d0*/  STL.64 [R1+0x1940], R36 ;  /* 0x0019402401007387 */ /* 0x0043e80000100a00 */
[----:B0-----:R-:W2:Y:S04]  /*232e0*/  LDL.LU R4, [R1+0x650] ;  /* 0x0006500001047983 */ /* 0x001ea80000300800 */
[----:B------:R-:W2:Y:S04]  /*232f0*/  LDL.LU R5, [R1+0x654] ;  /* 0x0006540001057983 */ /* 0x000ea80000300800 */
[----:B------:R-:W3:Y:S04]  /*23300*/  LDL.LU R6, [R1+0x658] ;  /* 0x0006580001067983 */ /* 0x000ee80000300800 */
[----:B------:R-:W3:Y:S04]  /*23310*/  LDL.LU R7, [R1+0x65c] ;  /* 0x00065c0001077983 */ /* 0x000ee80000300800 */
[----:B---3--:R-:W-:Y:S04]  /*23320*/  STL.64 [R1+0x1958], R6 ;  /* 0x0019580601007387 */ /* 0x008fe80000100a00 */
[----:B--2---:R0:W-:Y:S04]  /*23330*/  STL.64 [R1+0x1950], R4 ;  /* 0x0019500401007387 */ /* 0x0041e80000100a00 */
[----:B-1----:R-:W2:Y:S04]  /*23340*/  LDL.LU R36, [R1+0x660] ;  /* 0x0006600001247983 */ /* 0x002ea80000300800 */
[----:B------:R-:W2:Y:S04]  /*23350*/  LDL.LU R37, [R1+0x664] ;  /* 0x0006640001257983 */ /* 0x000ea80000300800 */
[----:B------:R-:W3:Y:S04]  /*23360*/  LDL.LU R38, [R1+0x668] ;  /* 0x0006680001267983 */ /* 0x000ee80000300800 */
[----:B------:R-:W3:Y:S04]  /*23370*/  LDL.LU R39, [R1+0x66c] ;  /* 0x00066c0001277983 */ /* 0x000ee80000300800 */
[----:B---3--:R-:W-:Y:S04]  /*23380*/  STL.64 [R1+0x1978], R38 ;  /* 0x0019782601007387 */ /* 0x008fe80000100a00 */
[----:B--2---:R1:W-:Y:S04]  /*23390*/  STL.64 [R1+0x1970], R36 ;  /* 0x0019702401007387 */ /* 0x0043e80000100a00 */
[----:B0-----:R-:W2:Y:S04]  /*233a0*/  LDL.LU R4, [R1+0x670] ;  /* 0x0006700001047983 */ /* 0x001ea80000300800 */
[----:B------:R-:W2:Y:S04]  /*233b0*/  LDL.LU R5, [R1+0x674] ;  /* 0x0006740001057983 */ /* 0x000ea80000300800 */
[----:B------:R-:W2:Y:S04]  /*233c0*/  LDL.LU R6, [R1+0x678] ;  /* 0x0006780001067983 */ /* 0x000ea80000300800 */
[----:B------:R-:W2:Y:S04]  /*233d0*/  LDL.LU R7, [R1+0x67c] ;  /* 0x00067c0001077983 */ /* 0x000ea80000300800 */
[----:B------:R-:W3:Y:S04]  /*233e0*/  LDL.LU R24, [R1+0x680] ;  /* 0x0006800001187983 */ /* 0x000ee80000300800 */
[----:B------:R-:W3:Y:S04]  /*233f0*/  LDL.LU R25, [R1+0x684] ;  /* 0x0006840001197983 */ /* 0x000ee80000300800 */
[----:B------:R-:W3:Y:S04]  /*23400*/  LDL.LU R26, [R1+0x688] ;  /* 0x00068800011a7983 */ /* 0x000ee80000300800 */
[----:B------:R-:W3:Y:S04]  /*23410*/  LDL.LU R27, [R1+0x68c] ;  /* 0x00068c00011b7983 */ /* 0x000ee80000300800 */
[----:B-1----:R-:W4:Y:S04]  /*23420*/  LDL.LU R36, [R1+0x690] ;  /* 0x0006900001247983 */ /* 0x002f280000300800 */
[----:B------:R-:W4:Y:S04]  /*23430*/  LDL.LU R37, [R1+0x694] ;  /* 0x0006940001257983 */ /* 0x000f280000300800 */
[----:B------:R-:W4:Y:S04]  /*23440*/  LDL.LU R38, [R1+0x698] ;  /* 0x0006980001267983 */ /* 0x000f280000300800 */
[----:B------:R-:W4:Y:S04]  /*23450*/  LDL.LU R39, [R1+0x69c] ;  /* 0x00069c0001277983 */ /* 0x000f280000300800 */
        /* <DEDUP_REMOVED lines=36> */
[----:B--2---:R-:W-:-:S15]  /*236a0*/  HMMA.16816.F32 R16, R20, R14, R16 ;  /* 0x0000000e1410723c */ /* 0x004fde0000001810 */
[----:B------:R-:W-:-:S04]  /*236b0*/  NOP ;  /* 0x0000000000007918 */ /* 0x000fc80000000000 */
[----:B------:R-:W-:Y:S04]  /*236c0*/  STL.64 [R1+0x6a0], R16 ;  /* 0x0006a01001007387 */ /* 0x000fe80000100a00 */
[----:B------:R0:W-:Y:S04]  /*236d0*/  STL.64 [R1+0x6a8], R18 ;  /* 0x0006a81201007387 */ /* 0x0001e80000100a00 */
[----:B0-----:R-:W4:Y:S01]  /*236e0*/  LDL.LU.64 R18, [R1+0x1988] ;  /* 0x0019880001127983 */ /* 0x001f220000300a00 */
[C---:B---3--:R-:W-:Y:S03]  /*236f0*/  HMMA.16816.F32 R24, R20.reuse, R30, R24 ;  /* 0x0000001e1418723c */ /* 0x048fe60000001818 */
[----:B------:R-:W2:Y:S05]  /*23700*/  LDL.LU.64 R16, [R1+0x1980] ;  /* 0x0019800001107983 */ /* 0x000eaa0000300a00 */
[----:B----4-:R-:W-:-:S15]  /*23710*/  HMMA.16816.F32 R36, R20, R18, R36 ;  /* 0x000000121424723c */ /* 0x010fde0000001824 */
[----:B------:R-:W-:-:S04]  /*23720*/  NOP ;  /* 0x0000000000007918 */ /* 0x000fc80000000000 */
[----:B------:R-:W-:Y:S04]  /*23730*/  STL.64 [R1+0x690], R36 ;  /* 0x0006902401007387 */ /* 0x000fe80000100a00 */
[----:B------:R0:W-:Y:S04]  /*23740*/  STL.64 [R1+0x698], R38 ;  /* 0x0006982601007387 */ /* 0x0001e80000100a00 */
[----:B0-----:R-:W3:Y:S04]  /*23750*/  LDL.LU.64 R38, [R1+0x1978] ;  /* 0x0019780001267983 */ /* 0x001ee80000300a00 */
[----:B------:R-:W3:Y:S04]  /*23760*/  LDL.LU.64 R36, [R1+0x1970] ;  /* 0x0019700001247983 */ /* 0x000ee80000300a00 */
[----:B------:R-:W-:Y:S04]  /*23770*/  STL.64 [R1+0x680], R24 ;  /* 0x0006801801007387 */ /* 0x000fe80000100a00 */
[----:B------:R0:W-:Y:S04]  /*23780*/  STL.64 [R1+0x688], R26 ;  /* 0x0006881a01007387 */ /* 0x0001e80000100a00 */
[----:B0-----:R-:W3:Y:S04]  /*23790*/  LDL.LU.64 R26, [R1+0x1968] ;  /* 0x00196800011a7983 */ /* 0x001ee80000300a00 */
[----:B------:R-:W4:Y:S02]  /*237a0*/  LDL.LU.64 R24, [R1+0x1960] ;  /* 0x0019600001187983 */ /* 0x000f240000300a00 */
[----:B----4-:R-:W-:-:S15]  /*237b0*/  HMMA.16816.F32 R4, R20, R24, R4 ;  /* 0x000000181404723c */ /* 0x010fde0000001804 */
[----:B------:R-:W-:-:S04]  /*237c0*/  NOP ;  /* 0x0000000000007918 */ /* 0x000fc80000000000 */
[----:B------:R-:W-:Y:S04]  /*237d0*/  STL.64 [R1+0x670], R4 ;  /* 0x0006700401007387 */ /* 0x000fe80000100a00 */
[----:B------:R0:W-:Y:S04]  /*237e0*/  STL.64 [R1+0x678], R6 ;  /* 0x0006780601007387 */ /* 0x0001e80000100a00 */
[----:B0-----:R-:W2:Y:S04]  /*237f0*/  LDL.LU.64 R6, [R1+0x1958] ;  /* 0x0019580001067983 */ /* 0x001ea80000300a00 */
[----:B------:R-:W2:Y:S01]  /*23800*/  LDL.LU.64 R4, [R1+0x1950] ;  /* 0x0019500001047983 */ /* 0x000ea20000300a00 */
[----:B---3--:R-:W-:Y:S01]  /*23810*/  HMMA.16816.F32 R36, R20, R26, R36 ;  /* 0x0000001a1424723c */ /* 0x008fe20000001824 */
[----:B------:R-:W-:-:S02]  /*23820*/  IMAD R28, R28, 0x100, R32 ;  /* 0x000001001c1c7824 */ /* 0x000fc400078e0220 */
[----:B------:R-:W-:Y:S02]  /*23830*/  IMAD R32, R44, 0x100, R34 ;  /* 0x000001002c207824 */ /* 0x000fe400078e0222 */
[----:B------:R-:W-:Y:S02]  /*23840*/  IMAD R33, R46, 0x100, R45 ;  /* 0x000001002e217824 */ /* 0x000fe400078e022d */
[----:B------:R-:W-:-:S12]  /*23850*/  IMAD R29, R35, 0x100, R29 ;  /* 0x00000100231d7824 */ /* 0x000fd800078e021d */
[----:B------:R-:W-:Y:S04]  /*23860*/  STL.64 [R1+0x660], R36 ;  /* 0x0006602401007387 */ /* 0x000fe80000100a00 */
[----:B------:R0:W-:Y:S04]  /*23870*/  STL.64 [R1+0x668], R38 ;  /* 0x0006682601007387 */ /* 0x0001e80000100a00 */
[----:B0-----:R-:W3:Y:S04]  /*23880*/  LDL.LU.64 R38, [R1+0x1948] ;  /* 0x0019480001267983 */ /* 0x001ee80000300a00 */
[----:B------:R-:W3:Y:S01]  /*23890*/  LDL.LU.64 R36, [R1+0x1940] ;  /* 0x0019400001247983 */ /* 0x000ee20000300a00 */
[C---:B--2---:R-:W-:Y:S08]  /*238a0*/  HMMA.16816.F32 R4, R20.reuse, R16, R4 ;  /* 0x000000101404723c */ /* 0x044ff00000001804 */
[----:B------:R-:W-:Y:S11]  /*238b0*/  HMMA.16816.F32 R20, R20, R12, R8 ;  /* 0x0000000c1414723c */ /* 0x000ff60000001808 */
[----:B------:R-:W-:Y:S04]  /*238c0*/  STL.64 [R1+0x650], R4 ;  /* 0x0006500401007387 */ /* 0x000fe80000100a00 */
[----:B------:R0:W-:Y:S04]  /*238d0*/  STL.64 [R1+0x658], R6 ;  /* 0x0006580601007387 */ /* 0x0001e80000100a00 */
[----:B0-----:R-:W2:Y:S04]  /*238e0*/  LDL.LU.64 R6, [R1+0x1938] ;  /* 0x0019380001067983 */ /* 0x001ea80000300a00 */
[----:B------:R-:W2:Y:S04]  /*238f0*/  LDL.LU.64 R4, [R1+0x1930] ;  /* 0x0019300001047983 */ /* 0x000ea80000300a00 */
[----:B------:R-:W4:Y:S04]  /*23900*/  LDL.LU.64 R10, [R1+0x1928] ;  /* 0x00192800010a7983 */ /* 0x000f280000300a00 */
[----:B------:R-:W4:Y:S04]  /*23910*/  LDL.LU.64 R8, [R1+0x1920] ;  /* 0x0019200001087983 */ /* 0x000f280000300a00 */
[----:B------:R-:W-:Y:S04]  /*23920*/  STL.64 [R1+0x140], R20 ;  /* 0x0001401401007387 */ /* 0x000fe80000100a00 */
[----:B------:R0:W-:Y:S02]  /*23930*/  STL.64 [R1+0x148], R22 ;  /* 0x0001481601007387 */ /* 0x0001e40000100a00 */
[----:B0-----:R-:W-:-:S02]  /*23940*/  F2FP.F16.E4M3.UNPACK_B R22, R32 ;  /* 0x00000020ff16723e */ /* 0x001fc400020006ff */
[----:B------:R-:W-:Y:S01]  /*23950*/  F2FP.F16.E4M3.UNPACK_B R23, R33 ;  /* 0x00000021ff17723e */ /* 0x000fe200020006ff */
[----:B------:R-:W2:Y:S04]  /*23960*/  LDL.LU R32, [R1+0x630] ;  /* 0x0006300001207983 */ /* 0x000ea80000300800 */
[----:B------:R-:W2:Y:S04]  /*23970*/  LDL.LU R33, [R1+0x634] ;  /* 0x0006340001217983 */ /* 0x000ea80000300800 */
[----:B------:R-:W2:Y:S04]  /*23980*/  LDL.LU R34, [R1+0x638] ;  /* 0x0006380001227983 */ /* 0x000ea80000300800 */
[----:B------:R-:W2:Y:S01]  /*23990*/  LDL.LU R35, [R1+0x63c] ;  /* 0x00063c0001237983 */ /* 0x000ea20000300800 */
[----:B------:R-:W-:-:S02]  /*239a0*/  F2FP.F16.E4M3.UNPACK_B R20, R28 ;  /* 0x0000001cff14723e */ /* 0x000fc400020006ff */
[----:B------:R-:W-:-:S07]  /*239b0*/  F2FP.F16.E4M3.UNPACK_B R21, R29 ;  /* 0x0000001dff15723e */ /* 0x000fce00020006ff */
[----:B------:R-:W-:-:S15]  /*239c0*/  HMMA.16816.F32 R40, R20, R2, R40 ;  /* 0x000000021428723c */ /* 0x000fde0000001828 */
[----:B------:R-:W-:-:S04]  /*239d0*/  NOP ;  /* 0x0000000000007918 */ /* 0x000fc80000000000 */
[----:B------:R-:W-:Y:S04]  /*239e0*/  STL.64 [R1+0x640], R40 ;  /* 0x0006402801007387 */ /* 0x000fe80000100a00 */
[----:B------:R0:W-:Y:S04]  /*239f0*/  STL.64 [R1+0x648], R42 ;  /* 0x0006482a01007387 */ /* 0x0001e80000100a00 */
[----:B0-----:R-:W4:Y:S04]  /*23a00*/  LDL.LU.64 R42, [R1+0x1918] ;  /* 0x00191800012a7983 */ /* 0x001f280000300a00 */
[----:B------:R-:W4:Y:S01]  /*23a10*/  LDL.LU.64 R40, [R1+0x1910] ;  /* 0x0019100001287983 */ /* 0x000f220000300a00 */
[----:B------:R-:W-:-:S02]  /*23a20*/  IMAD R28, R48, 0x100, R47 ;  /* 0x00000100301c7824 */ /* 0x000fc400078e022f */
[----:B------:R-:W-:Y:S01]  /*23a30*/  IMAD R29, R50, 0x100, R49 ;  /* 0x00000100321d7824 */ /* 0x000fe200078e0231 */
[----:B--2---:R-:W-:-:S15]  /*23a40*/  HMMA.16816.F32 R32, R20, R14, R32 ;  /* 0x0000000e1420723c */ /* 0x004fde0000001820 */
[----:B------:R-:W-:-:S04]  /*23a50*/  NOP ;  /* 0x0000000000007918 */ /* 0x000fc80000000000 */
[----:B------:R-:W-:Y:S04]  /*23a60*/  STL.64 [R1+0x630], R32 ;  /* 0x0006302001007387 */ /* 0x000fe80000100a00 */
[----:B------:R3:W-:Y:S02]  /*23a70*/  STL.64 [R1+0x638], R34 ;  /* 0x0006382201007387 */ /* 0x0007e40000100a00 */
[C---:B---3--:R-:W-:Y:S08]  /*23a80*/  HMMA.16816.F32 R32, R20.reuse, R18, R36 ;  /* 0x000000121420723c */ /* 0x048ff00000001824 */
[C---:B------:R-:W-:Y:S11]  /*23a90*/  HMMA.16816.F32 R36, R20.reuse, R30, R56 ;  /* 0x0000001e1424723c */ /* 0x040ff60000001838 */
[----:B------:R-:W-:Y:S04]  /*23aa0*/  STL.64 [R1+0x620], R32 ;  /* 0x0006202001007387 */ /* 0x000fe80000100a00 */
[----:B------:R0:W-:Y:S02]  /*23ab0*/  STL.64 [R1+0x628], R34 ;  /* 0x0006282201007387 */ /* 0x0001e40000100a00 */
[C---:B0-----:R-:W-:Y:S08]  /*23ac0*/  HMMA.16816.F32 R32, R20.reuse, R24, R4 ;  /* 0x000000181420723c */ /* 0x041ff00000001804 */
        /* <DEDUP_REMOVED lines=11> */
[----:B------:R-:W-:-:S13]  /*23b80*/  STL.64 [R1+0x18f0], R16 ;  /* 0x0018f01001007387 */ /* 0x000fda0000100a00 */
[----:B------:R-:W-:Y:S04]  /*23b90*/  STL.64 [R1+0x5e0], R4 ;  /* 0x0005e00401007387 */ /* 0x000fe80000100a00 */
[----:B------:R0:W-:Y:S02]  /*23ba0*/  STL.64 [R1+0x5e8], R6 ;  /* 0x0005e80601007387 */ /* 0x0001e40000100a00 */
[----:B0-----:R-:W-:Y:S02]  /*23bb0*/  HMMA.16816.F32 R4, R20, R12, R52 ;  /* 0x0000000c1404723c */ /* 0x001fe40000001834 */
[----:B------:R-:W-:Y:S04]  /*23bc0*/  STL [R1+0x189c], R13 ;  /* 0x00189c0d01007387 */ /* 0x000fe80000100800 */
[----:B------:R-:W2:Y:S01]  /*23bd0*/  LDL.LU R48, [R1+0x510] ;  /* 0x0005100001307983 */ /* 0x000ea20000300800 */
[----:B------:R-:W-:-:S12]  /*23be0*/  IMAD R32, R0, 0x100, R51 ;  /* 0x0000010000207824 */ /* 0x000fd800078e0233 */
[----:B------:R-:W-:Y:S04]  /*23bf0*/  STL.64 [R1+0x130], R4 ;  /* 0x0001300401007387 */ /* 0x000fe80000100a00 */
[----:B------:R-:W-:Y:S04]  /*23c00*/  STL.64 [R1+0x138], R6 ;  /* 0x0001380601007387 */ /* 0x000fe80000100a00 */
[----:B------:R-:W2:Y:S04]  /*23c10*/  LDL.LU R49, [R1+0x514] ;  /* 0x0005140001317983 */ /* 0x000ea80000300800 */
[----:B------:R-:W3:Y:S04]  /*23c20*/  LDL.LU R50, [R1+0x518] ;  /* 0x0005180001327983 */ /* 0x000ee80000300800 */
        /* <DEDUP_REMOVED lines=15> */
[----:B------:R-:W3:Y:S04]  /*23d20*/  LDL.LU R36, [R1+0x120] ;  /* 0x0001200001247983 */ /* 0x000ee80000300800 */
[----:B------:R-:W3:Y:S04]  /*23d30*/  LDL.LU R37, [R1+0x124] ;  /* 0x0001240001257983 */ /* 0x000ee80000300800 */
[----:B------:R-:W4:Y:S04]  /*23d40*/  LDL.LU R38, [R1+0x128] ;  /* 0x0001280001267983 */ /* 0x000f280000300800 */
[----:B------:R-:W4:Y:S04]  /*23d50*/  LDL.LU R39, [R1+0x12c] ;  /* 0x00012c0001277983 */ /* 0x000f280000300800 */
[----:B----4-:R-:W-:Y:S04]  /*23d60*/  STL.64 [R1+0x18e8], R38 ;  /* 0x0018e82601007387 */ /* 0x010fe80000100a00 */
[----:B---3--:R3:W-:Y:S04]  /*23d70*/  STL.64 [R1+0x18e0], R36 ;  /* 0x0018e02401007387 */ /* 0x0087e80000100a00 */
[----:B0-----:R-:W4:Y:S04]  /*23d80*/  LDL.LU R48, [R1+0x570] ;  /* 0x0005700001307983 */ /* 0x001f280000300800 */
[----:B------:R-:W4:Y:S04]  /*23d90*/  LDL.LU R49, [R1+0x574] ;  /* 0x0005740001317983 */ /* 0x000f280000300800 */
[----:B------:R-:W2:Y:S04]  /*23da0*/  LDL.LU R50, [R1+0x578] ;  /* 0x0005780001327983 */ /* 0x000ea80000300800 */
[----:B------:R-:W2:Y:S04]  /*23db0*/  LDL.LU R51, [R1+0x57c] ;  /* 0x00057c0001337983 */ /* 0x000ea80000300800 */
[----:B--2---:R-:W-:Y:S04]  /*23dc0*/  STL.64 [R1+0x1908], R50 ;  /* 0x0019083201007387 */ /* 0x004fe80000100a00 */
[----:B----4-:R0:W-:Y:S04]  /*23dd0*/  STL.64 [R1+0x1900], R48 ;  /* 0x0019003001007387 */ /* 0x0101e80000100a00 */
[----:B-1----:R-:W2:Y:S04]  /*23de0*/  LDL.LU R44, [R1+0x580] ;  /* 0x00058000012c7983 */ /* 0x002ea80000300800 */
[----:B------:R-:W2:Y:S04]  /*23df0*/  LDL.LU R45, [R1+0x584] ;  /* 0x00058400012d7983 */ /* 0x000ea80000300800 */
[----:B------:R-:W2:Y:S04]  /*23e00*/  LDL.LU R46, [R1+0x588] ;  /* 0x00058800012e7983 */ /* 0x000ea80000300800 */
[----:B------:R-:W2:Y:S04]  /*23e10*/  LDL.LU R47, [R1+0x58c] ;  /* 0x00058c00012f7983 */ /* 0x000ea80000300800 */
        /* <DEDUP_REMOVED lines=8> */
[----:B---3--:R-:W3:Y:S04]  /*23ea0*/  LDL.LU R36, [R1+0x5b0] ;  /* 0x0005b00001247983 */ /* 0x008ee80000300800 */
[----:B------:R-:W3:Y:S04]  /*23eb0*/  LDL.LU R37, [R1+0x5b4] ;  /* 0x0005b40001257983 */ /* 0x000ee80000300800 */
[----:B------:R-:W3:Y:S04]  /*23ec0*/  LDL.LU R38, [R1+0x5b8] ;  /* 0x0005b80001267983 */ /* 0x000ee80000300800 */
[----:B------:R-:W3:Y:S04]  /*23ed0*/  LDL.LU R39, [R1+0x5bc] ;  /* 0x0005bc0001277983 */ /* 0x000ee80000300800 */
[----:B------:R-:W2:Y:S04]  /*23ee0*/  LDL.LU R16, [R1+0x5c0] ;  /* 0x0005c00001107983 */ /* 0x000ea80000300800 */
[----:B------:R-:W2:Y:S04]  /*23ef0*/  LDL.LU R17, [R1+0x5c4] ;  /* 0x0005c40001117983 */ /* 0x000ea80000300800 */
[----:B------:R-:W2:Y:S04]  /*23f00*/  LDL.LU R18, [R1+0x5c8] ;  /* 0x0005c80001127983 */ /* 0x000ea80000300800 */
[----:B------:R-:W2:Y:S04]  /*23f10*/  LDL.LU R19, [R1+0x5cc] ;  /* 0x0005cc0001137983 */ /* 0x000ea80000300800 */
[----:B0-----:R-:W3:Y:S04]  /*23f20*/  LDL.LU R48, [R1+0x5d0] ;  /* 0x0005d00001307983 */ /* 0x001ee80000300800 */
[----:B------:R-:W3:Y:S04]  /*23f30*/  LDL.LU R49, [R1+0x5d4] ;  /* 0x0005d40001317983 */ /* 0x000ee80000300800 */
[----:B------:R-:W3:Y:S04]  /*23f40*/  LDL.LU R50, [R1+0x5d8] ;  /* 0x0005d80001327983 */ /* 0x000ee80000300800 */
[----:B------:R-:W3:Y:S01]  /*23f50*/  LDL.LU R51, [R1+0x5dc] ;  /* 0x0005dc0001337983 */ /* 0x000ee20000300800 */
[----:B------:R-:W-:-:S03]  /*23f60*/  IMAD R33, R61, 0x100, R60 ;  /* 0x000001003d217824 */ /* 0x000fc600078e023c */
[----:B------:R-:W4:Y:S01]  /*23f70*/  LDL.LU R13, [R1+0xae8] ;  /* 0x000ae800010d7983 */ /* 0x000f220000300800 */
[----:B------:R-:W-:Y:S02]  /*23f80*/  F2FP.F16.E4M3.UNPACK_B R20, R28 ;  /* 0x0000001cff14723e */ /* 0x000fe400020006ff */
[----:B------:R-:W-:Y:S02]  /*23f90*/  F2FP.F16.E4M3.UNPACK_B R21, R29 ;  /* 0x0000001dff15723e */ /* 0x000fe400020006ff */
[----:B------:R-:W-:Y:S02]  /*23fa0*/  F2FP.F16.E4M3.UNPACK_B R22, R32 ;  /* 0x00000020ff16723e */ /* 0x000fe400020006ff */
[----:B------:R-:W-:Y:S01]  /*23fb0*/  F2FP.F16.E4M3.UNPACK_B R23, R33 ;  /* 0x00000021ff17723e */ /* 0x000fe200020006ff */
        /* <DEDUP_REMOVED lines=25> */
[C---:B--2---:R-:W-:Y:S08]  /*24150*/  HMMA.16816.F32 R16, R20.reuse, R14, R16 ;  /* 0x0000000e1410723c */ /* 0x044ff00000001810 */
[----:B---3--:R-:W-:-:S15]  /*24160*/  HMMA.16816.F32 R48, R20, R2, R48 ;  /* 0x000000021430723c */ /* 0x008fde0000001830 */
[----:B------:R-:W-:-:S04]  /*24170*/  NOP ;  /* 0x0000000000007918 */ /* 0x000fc80000000000 */
[----:B------:R-:W-:Y:S04]  /*24180*/  STL.64 [R1+0x5d0], R48 ;  /* 0x0005d03001007387 */ /* 0x000fe80000100a00 */
[----:B------:R0:W-:Y:S04]  /*24190*/  STL.64 [R1+0x5d8], R50 ;  /* 0x0005d83201007387 */ /* 0x0001e80000100a00 */
[----:B0-----:R-:W2:Y:S04]  /*241a0*/  LDL.LU.64 R50, [R1+0x1908] ;  /* 0x0019080001327983 */ /* 0x001ea80000300a00 */
[----:B------:R-:W2:Y:S04]  /*241b0*/  LDL.LU.64 R48, [R1+0x1900] ;  /* 0x0019000001307983 */ /* 0x000ea80000300a00 */
[----:B------:R-:W-:Y:S04]  /*241c0*/  STL.64 [R1+0x5c0], R16 ;  /* 0x0005c01001007387 */ /* 0x000fe80000100a00 */
[----:B------:R0:W-:Y:S04]  /*241d0*/  STL.64 [R1+0x5c8], R18 ;  /* 0x0005c81201007387 */ /* 0x0001e80000100a00 */
[----:B0-----:R-:W3:Y:S01]  /*241e0*/  LDL.LU.64 R18, [R1+0x18f8] ;  /* 0x0018f80001127983 */ /* 0x001ee20000300a00 */
[C---:B------:R-:W-:Y:S03]  /*241f0*/  HMMA.16816.F32 R24, R20.reuse, R30, R24 ;  /* 0x0000001e1418723c */ /* 0x040fe60000001818 */
[----:B------:R-:W2:Y:S05]  /*24200*/  LDL.LU.64 R16, [R1+0x18f0] ;  /* 0x0018f00001107983 */ /* 0x000eaa0000300a00 */
[----:B---3--:R-:W-:-:S15]  /*24210*/  HMMA.16816.F32 R36, R20, R18, R36 ;  /* 0x000000121424723c */ /* 0x008fde0000001824 */
        /* <DEDUP_REMOVED lines=8> */
[----:B------:R-:W3:Y:S01]  /*242a0*/  LDL.LU.64 R24, [R1+0x18d0] ;  /* 0x0018d00001187983 */ /* 0x000ee20000300a00 */
[----:B--2---:R-:W-:Y:S01]  /*242b0*/  HMMA.16816.F32 R48, R20, R16, R48 ;  /* 0x000000101430723c */ /* 0x004fe20000001830 */
[----:B----4-:R-:W-:-:S07]  /*242c0*/  IMAD R28, R28, 0x100, R13 ;  /* 0x000001001c1c7824 */ /* 0x010fce00078e020d */
[C---:B---3--:R-:W-:Y:S08]  /*242d0*/  HMMA.16816.F32 R40, R20.reuse, R24, R40 ;  /* 0x000000181428723c */ /* 0x048ff00000001828 */
[----:B------:R-:W-:Y:S11]  /*242e0*/  HMMA.16816.F32 R44, R20, R26, R44 ;  /* 0x0000001a142c723c */ /* 0x000ff6000000182c */
[----:B------:R-:W-:Y:S04]  /*242f0*/  STL.64 [R1+0x590], R40 ;  /* 0x0005902801007387 */ /* 0x000fe80000100a00 */
[----:B------:R0:W-:Y:S04]  /*24300*/  STL.64 [R1+0x598], R42 ;  /* 0x0005982a01007387 */ /* 0x0001e80000100a00 */
[----:B0-----:R-:W2:Y:S04]  /*24310*/  LDL.LU.64 R42, [R1+0x18c8] ;  /* 0x0018c800012a7983 */ /* 0x001ea80000300a00 */
[----:B------:R-:W2:Y:S04]  /*24320*/  LDL.LU.64 R40, [R1+0x18c0] ;  /* 0x0018c00001287983 */ /* 0x000ea80000300a00 */
[----:B------:R-:W-:Y:S04]  /*24330*/  STL.64 [R1+0x580], R44 ;  /* 0x0005802c01007387 */ /* 0x000fe80000100a00 */
[----:B------:R0:W-:Y:S04]  /*24340*/  STL.64 [R1+0x588], R46 ;  /* 0x0005882e01007387 */ /* 0x0001e80000100a00 */
[----:B0-----:R-:W3:Y:S04]  /*24350*/  LDL.LU.64 R46, [R1+0x18b8] ;  /* 0x0018b800012e7983 */ /* 0x001ee80000300a00 */
[----:B------:R-:W3:Y:S04]  /*24360*/  LDL.LU.64 R44, [R1+0x18b0] ;  /* 0x0018b000012c7983 */ /* 0x000ee80000300a00 */
[----:B------:R-:W-:Y:S04]  /*24370*/  STL.64 [R1+0x570], R48 ;  /* 0x0005703001007387 */ /* 0x000fe80000100a00 */
[----:B------:R0:W-:Y:S04]  /*24380*/  STL.64 [R1+0x578], R50 ;  /* 0x0005783201007387 */ /* 0x0001e80000100a00 */
[----:B0-----:R-:W4:Y:S04]  /*24390*/  LDL.LU.64 R50, [R1+0x18a8] ;  /* 0x0018a80001327983 */ /* 0x001f280000300a00 */
[----:B------:R-:W4:Y:S04]  /*243a0*/  LDL.LU.64 R48, [R1+0x18a0] ;  /* 0x0018a00001307983 */ /* 0x000f280000300a00 */
[----:B------:R-:W2:Y:S01]  /*243b0*/  LDL.LU R13, [R1+0x189c] ;  /* 0x00189c00010d7983 */ /* 0x000ea20000300800 */
[----:B------:R-:W-:-:S02]  /*243c0*/  IMAD R29, R29, 0x100, R33 ;  /* 0x000001001d1d7824 */ /* 0x000fc400078e0221 */
[----:B------:R-:W-:Y:S02]  /*243d0*/  IMAD R32, R35, 0x100, R32 ;  /* 0x0000010023207824 */ /* 0x000fe400078e0220 */
[----:B------:R-:W-:Y:S01]  /*243e0*/  IMAD R33, R0, 0x100, R34 ;  /* 0x0000010000217824 */ /* 0x000fe200078e0222 */
[----:B------:R-:W-:Y:S01]  /*243f0*/  STL [R1+0x1898], R12 ;  /* 0x0018980c01007387 */ /* 0x000fe20000100800 */
[----:B--2---:R-:W-:Y:S03]  /*24400*/  HMMA.16816.F32 R20, R20, R12, R36 ;  /* 0x0000000c1414723c */ /* 0x004fe60000001824 */
[----:B------:R-:W-:-:S15]  /*24410*/  STL [R1+0x1894], R13 ;  /* 0x0018940d01007387 */ /* 0x000fde0000100800 */
[----:B------:R-:W-:Y:S01]  /*24420*/  NOP ;  /* 0x0000000000007918 */ /* 0x000fe20000000000 */
[----:B------:R0:W-:Y:S04]  /*24430*/  STL.64 [R1+0x120], R20 ;  /* 0x0001201401007387 */ /* 0x0001e80000100a00 */
[----:B------:R1:W-:Y:S01]  /*24440*/  STL.64 [R1+0x128], R22 ;  /* 0x0001281601007387 */ /* 0x0003e20000100a00 */
[----:B0-----:R-:W-:Y:S02]  /*24450*/  F2FP.F16.E4M3.UNPACK_B R20, R28 ;  /* 0x0000001cff14723e */ /* 0x001fe400020006ff */
[----:B------:R-:W-:Y:S02]  /*24460*/  F2FP.F16.E4M3.UNPACK_B R21, R29 ;  /* 0x0000001dff15723e */ /* 0x000fe400020006ff */
[----:B-1----:R-:W-:Y:S02]  /*24470*/  F2FP.F16.E4M3.UNPACK_B R22, R32 ;  /* 0x00000020ff16723e */ /* 0x002fe400020006ff */
[----:B------:R-:W-:-:S07]  /*24480*/  F2FP.F16.E4M3.UNPACK_B R23, R33 ;  /* 0x00000021ff17723e */ /* 0x000fce00020006ff */
[C---:B------:R-:W-:Y:S08]  /*24490*/  HMMA.16816.F32 R32, R20.reuse, R2, R56 ;  /* 0x000000021420723c */ /* 0x040ff00000001838 */
[C---:B------:R-:W-:Y:S08]  /*244a0*/  HMMA.16816.F32 R36, R20.reuse, R14, R4 ;  /* 0x0000000e1424723c */ /* 0x040ff00000001804 */
[C---:B------:R-:W-:Y:S08]  /*244b0*/  HMMA.16816.F32 R4, R20.reuse, R18, R8 ;  /* 0x000000121404723c */ /* 0x040ff00000001808 */
[C---:B---3--:R-:W-:Y:S01]  /*244c0*/  HMMA.16816.F32 R8, R20.reuse, R24, R44 ;  /* 0x000000181408723c */ /* 0x048fe2000000182c */
[----:B------:R-:W-:Y:S04]  /*244d0*/  STL.64 [R1+0x560], R32 ;  /* 0x0005602001007387 */ /* 0x000fe80000100a00 */
[----:B------:R0:W-:Y:S04]  /*244e0*/  STL.64 [R1+0x568], R34 ;  /* 0x0005682201007387 */ /* 0x0001e80000100a00 */
[----:B------:R-:W-:Y:S04]  /*244f0*/  STL.64 [R1+0x550], R36 ;  /* 0x0005502401007387 */ /* 0x000fe80000100a00 */
[----:B------:R-:W-:Y:S04]  /*24500*/  STL.64 [R1+0x558], R38 ;  /* 0x0005582601007387 */ /* 0x000fe80000100a00 */
[----:B------:R-:W-:Y:S04]  /*24510*/  STL.64 [R1+0x540], R4 ;  /* 0x0005400401007387 */ /* 0x000fe80000100a00 */
[----:B------:R4:W-:Y:S01]  /*24520*/  STL.64 [R1+0x548], R6 ;  /* 0x0005480601007387 */ /* 0x0009e20000100a00 */
[C---:B0-----:R-:W-:Y:S08]  /*24530*/  HMMA.16816.F32 R32, R20.reuse, R30, R40 ;  /* 0x0000001e1420723c */ /* 0x041ff00000001828 */
[C---:B----4-:R-:W-:Y:S11]  /*24540*/  HMMA.16816.F32 R4, R20.reuse, R26, R48 ;  /* 0x0000001a1404723c */ /* 0x050ff60000001830 */
        /* <DEDUP_REMOVED lines=11> */
[----:B------:R0:W-:Y:S04]  /*24600*/  STL.64 [R1+0x500], R4 ;  /* 0x0005000401007387 */ /* 0x0001e80000100a00 */
[----:B------:R1:W-:Y:S04]  /*24610*/  STL.64 [R1+0x508], R6 ;  /* 0x0005080601007387 */ /* 0x0003e80000100a00 */
        /* <DEDUP_REMOVED lines=14> */
[----:B-1----:R-:W2:Y:S04]  /*24700*/  LDL.LU R6, [R1+0x108] ;  /* 0x0001080001067983 */ /* 0x002ea80000300800 */
[----:B------:R-:W2:Y:S04]  /*24710*/  LDL.LU R7, [R1+0x10c] ;  /* 0x00010c0001077983 */ /* 0x000ea80000300800 */
[----:B--2---:R-:W-:Y:S04]  /*24720*/  STL.64 [R1+0x1858], R6 ;  /* 0x0018580601007387 */ /* 0x004fe80000100a00 */
[----:B----4-:R-:W-:Y:S04]  /*24730*/  STL.64 [R1+0x1850], R4 ;  /* 0x0018500401007387 */ /* 0x010fe80000100a00 */
[----:B------:R-:W2:Y:S04]  /*24740*/  LDL.LU R36, [R1+0x490] ;  /* 0x0004900001247983 */ /* 0x000ea80000300800 */
[----:B------:R-:W2:Y:S04]  /*24750*/  LDL.LU R37, [R1+0x494] ;  /* 0x0004940001257983 */ /* 0x000ea80000300800 */
[----:B------:R-:W4:Y:S04]  /*24760*/  LDL.LU R38, [R1+0x498] ;  /* 0x0004980001267983 */ /* 0x000f280000300800 */
[----:B------:R-:W4:Y:S04]  /*24770*/  LDL.LU R39, [R1+0x49c] ;  /* 0x00049c0001277983 */ /* 0x000f280000300800 */
[----:B----4-:R-:W-:Y:S04]  /*24780*/  STL.64 [R1+0x1878], R38 ;  /* 0x0018782601007387 */ /* 0x010fe80000100a00 */
[----:B--2---:R-:W-:Y:S04]  /*24790*/  STL.64 [R1+0x1870], R36 ;  /* 0x0018702401007387 */ /* 0x004fe80000100a00 */
[----:B------:R-:W2:Y:S04]  /*247a0*/  LDL.LU R48, [R1+0x4a0] ;  /* 0x0004a00001307983 */ /* 0x000ea80000300800 */
[----:B------:R-:W2:Y:S04]  /*247b0*/  LDL.LU R49, [R1+0x4a4] ;  /* 0x0004a40001317983 */ /* 0x000ea80000300800 */
[----:B------:R-:W4:Y:S04]  /*247c0*/  LDL.LU R50, [R1+0x4a8] ;  /* 0x0004a80001327983 */ /* 0x000f280000300800 */
[----:B------:R-:W4:Y:S01]  /*247d0*/  LDL.LU R51, [R1+0x4ac] ;  /* 0x0004ac0001337983 */ /* 0x000f220000300800 */
[----:B------:R-:W-:-:S03]  /*247e0*/  IMAD R28, R61, 0x100, R60 ;  /* 0x000001003d1c7824 */ /* 0x000fc600078e023c */
[----:B----4-:R-:W-:Y:S04]  /*247f0*/  STL.64 [R1+0x1888], R50 ;  /* 0x0018883201007387 */ /* 0x010fe80000100a00 */
[----:B--2---:R0:W-:Y:S04]  /*24800*/  STL.64 [R1+0x1880], R48 ;  /* 0x0018803001007387 */ /* 0x0041e80000100a00 */
[----:B---3--:R-:W2:Y:S04]  /*24810*/  LDL.LU R40, [R1+0x4b0] ;  /* 0x0004b00001287983 */ /* 0x008ea80000300800 */
        /* <DEDUP_REMOVED lines=11> */
[----:B0-----:R-:W2:Y:S04]  /*248d0*/  LDL.LU R48, [R1+0x110] ;  /* 0x0001100001307983 */ /* 0x001ea80000300800 */
[----:B------:R-:W2:Y:S04]  /*248e0*/  LDL.LU R49, [R1+0x114] ;  /* 0x0001140001317983 */ /* 0x000ea80000300800 */
[----:B------:R-:W2:Y:S04]  /*248f0*/  LDL.LU R50, [R1+0x118] ;  /* 0x0001180001327983 */ /* 0x000ea80000300800 */
[----:B------:R-:W2:Y:S04]  /*24900*/  LDL.LU R51, [R1+0x11c] ;  /* 0x00011c0001337983 */ /* 0x000ea80000300800 */
[----:B------:R-:W2:Y:S04]  /*24910*/  LDL.LU R12, [R1+0xb10] ;  /* 0x000b1000010c7983 */ /* 0x000ea80000300800 */
[----:B------:R-:W2:Y:S04]  /*24920*/  LDL.LU R29, [R1+0xb0c] ;  /* 0x000b0c00011d7983 */ /* 0x000ea80000300800 */
        /* <DEDUP_REMOVED lines=32> */
[----:B--2---:R-:W-:-:S03]  /*24b30*/  IMAD R29, R29, 0x100, R12 ;  /* 0x000001001d1d7824 */ /* 0x004fc600078e020c */
[----:B------:R-:W2:Y:S01]  /*24b40*/  LDL.LU R12, [R1+0x1898] ;  /* 0x00189800010c7983 */ /* 0x000ea20000300800 */
[----:B---3--:R-:W-:-:S03]  /*24b50*/  IMAD R32, R32, 0x100, R13 ;  /* 0x0000010020207824 */ /* 0x008fc600078e020d */
[----:B------:R-:W2:Y:S01]  /*24b60*/  LDL.LU R13, [R1+0x1894] ;  /* 0x00189400010d7983 */ /* 0x000ea20000300800 */
[----:B----4-:R-:W-:-:S03]  /*24b70*/  IMAD R33, R33, 0x100, R60 ;  /* 0x0000010021217824 */ /* 0x010fc600078e023c */
[----:B------:R-:W3:Y:S01]  /*24b80*/  LDL.LU R60, [R1+0x1890] ;  /* 0x00189000013c7983 */ /* 0x000ee20000300800 */
[----:B--2---:R-:W-:Y:S03]  /*24b90*/  HMMA.16816.F32 R20, R20, R12, R48 ;  /* 0x0000000c1414723c */ /* 0x004fe60000001830 */
[----:B------:R-:W2:Y:S04]  /*24ba0*/  LDL.LU.64 R50, [R1+0x1888] ;  /* 0x0018880001327983 */ /* 0x000ea80000300a00 */
[----:B------:R-:W2:-:S12]  /*24bb0*/  LDL.LU.64 R48, [R1+0x1880] ;  /* 0x0018800001307983 */ /* 0x000e980000300a00 */
[----:B------:R0:W-:Y:S04]  /*24bc0*/  STL.64 [R1+0x110], R20 ;  /* 0x0001101401007387 */ /* 0x0001e80000100a00 */
[----:B------:R1:W-:Y:S01]  /*24bd0*/  STL.64 [R1+0x118], R22 ;  /* 0x0001181601007387 */ /* 0x0003e20000100a00 */
[----:B0-----:R-:W-:Y:S02]  /*24be0*/  F2FP.F16.E4M3.UNPACK_B R20, R28 ;  /* 0x0000001cff14723e */ /* 0x001fe400020006ff */
[----:B------:R-:W-:Y:S02]  /*24bf0*/  F2FP.F16.E4M3.UNPACK_B R21, R29 ;  /* 0x0000001dff15723e */ /* 0x000fe400020006ff */
[----:B-1----:R-:W-:Y:S02]  /*24c00*/  F2FP.F16.E4M3.UNPACK_B R22, R32 ;  /* 0x00000020ff16723e */ /* 0x002fe400020006ff */
[----:B------:R-:W-:-:S07]  /*24c10*/  F2FP.F16.E4M3.UNPACK_B R23, R33 ;  /* 0x00000021ff17723e */ /* 0x000fce00020006ff */
[C---:B------:R-:W-:Y:S08]  /*24c20*/  HMMA.16816.F32 R36, R20.reuse, R2, R36 ;  /* 0x000000021424723c */ /* 0x040ff00000001824 */
[C---:B------:R-:W-:Y:S11]  /*24c30*/  HMMA.16816.F32 R16, R20.reuse, R14, R16 ;  /* 0x0000000e1410723c */ /* 0x040ff60000001810 */
[----:B------:R-:W-:Y:S04]  /*24c40*/  STL.64 [R1+0x4f0], R36 ;  /* 0x0004f02401007387 */ /* 0x000fe80000100a00 */
[----:B------:R0:W-:Y:S04]  /*24c50*/  STL.64 [R1+0x4f8], R38 ;  /* 0x0004f82601007387 */ /* 0x0001e80000100a00 */
[----:B0-----:R-:W4:Y:S04]  /*24c60*/  LDL.LU.64 R38, [R1+0x1878] ;  /* 0x0018780001267983 */ /* 0x001f280000300a00 */
[----:B------:R-:W4:Y:S04]  /*24c70*/  LDL.LU.64 R36, [R1+0x1870] ;  /* 0x0018700001247983 */ /* 0x000f280000300a00 */
[----:B------:R-:W-:Y:S04]  /*24c80*/  STL.64 [R1+0x4e0], R16 ;  /* 0x0004e01001007387 */ /* 0x000fe80000100a00 */
[----:B------:R0:W-:Y:S04]  /*24c90*/  STL.64 [R1+0x4e8], R18 ;  /* 0x0004e81201007387 */ /* 0x0001e80000100a00 */
[----:B0-----:R-:W2:Y:S01]  /*24ca0*/  LDL.LU.64 R18, [R1+0x1868] ;  /* 0x0018680001127983 */ /* 0x001ea20000300a00 */
[C---:B------:R-:W-:Y:S03]  /*24cb0*/  HMMA.16816.F32 R24, R20.reuse, R30, R24 ;  /* 0x0000001e1418723c */ /* 0x040fe60000001818 */
[----:B------:R-:W4:Y:S05]  /*24cc0*/  LDL.LU.64 R16, [R1+0x1860] ;  /* 0x0018600001107983 */ /* 0x000f2a0000300a00 */
[----:B--2---:R-:W-:-:S15]  /*24cd0*/  HMMA.16816.F32 R4, R20, R18, R4 ;  /* 0x000000121404723c */ /* 0x004fde0000001804 */
[----:B------:R-:W-:-:S04]  /*24ce0*/  NOP ;  /* 0x0000000000007918 */ /* 0x000fc80000000000 */
[----:B------:R-:W-:Y:S04]  /*24cf0*/  STL.64 [R1+0x4d0], R4 ;  /* 0x0004d00401007387 */ /* 0x000fe80000100a00 */
[----:B------:R0:W-:Y:S04]  /*24d00*/  STL.64 [R1+0x4d8], R6 ;  /* 0x0004d80601007387 */ /* 0x0001e80000100a00 */
[----:B0-----:R-:W2:Y:S04]  /*24d10*/  LDL.LU.64 R6, [R1+0x1858] ;  /* 0x0018580001067983 */ /* 0x001ea80000300a00 */
[----:B------:R-:W2:Y:S04]  /*24d20*/  LDL.LU.64 R4, [R1+0x1850] ;  /* 0x0018500001047983 */ /* 0x000ea80000300a00 */
[----:B------:R-:W-:Y:S04]  /*24d30*/  STL.64 [R1+0x4c0], R24 ;  /* 0x0004c01801007387 */ /* 0x000fe80000100a00 */
[----:B------:R0:W-:Y:S04]  /*24d40*/  STL.64 [R1+0x4c8], R26 ;  /* 0x0004c81a01007387 */ /* 0x0001e80000100a00 */
[----:B0-----:R-:W2:Y:S04]  /*24d50*/  LDL.LU.64 R26, [R1+0x1848] ;  /* 0x00184800011a7983 */ /* 0x001ea80000300a00 */
[----:B------:R-:W2:Y:S01]  /*24d60*/  LDL.LU.64 R24, [R1+0x1840] ;  /* 0x0018400001187983 */ /* 0x000ea20000300a00 */
[C---:B----4-:R-:W-:Y:S08]  /*24d70*/  HMMA.16816.F32 R36, R20.reuse, R16, R36 ;  /* 0x000000101424723c */ /* 0x050ff00000001824 */
[C---:B--2---:R-:W-:Y:S08]  /*24d80*/  HMMA.16816.F32 R40, R20.reuse, R24, R40 ;  /* 0x000000181428723c */ /* 0x044ff00000001828 */
[C---:B------:R-:W-:Y:S11]  /*24d90*/  HMMA.16816.F32 R48, R20.reuse, R26, R48 ;  /* 0x0000001a1430723c */ /* 0x040ff60000001830 */
[----:B------:R-:W-:Y:S04]  /*24da0*/  STL.64 [R1+0x4b0], R40 ;  /* 0x0004b02801007387 */ /* 0x000fe80000100a00 */
[----:B------:R0:W-:Y:S04]  /*24db0*/  STL.64 [R1+0x4b8], R42 ;  /* 0x0004b82a01007387 */ /* 0x0001e80000100a00 */
[----:B0-----:R-:W2:Y:S04]  /*24dc0*/  LDL.LU.64 R42, [R1+0x1838] ;  /* 0x00183800012a7983 */ /* 0x001ea80000300a00 */
[----:B------:R-:W2:Y:S04]  /*24dd0*/  LDL.LU.64 R40, [R1+0x1830] ;  /* 0x0018300001287983 */ /* 0x000ea80000300a00 */
[----:B------:R-:W-:Y:S04]  /*24de0*/  STL.64 [R1+0x4a0], R48 ;  /* 0x0004a03001007387 */ /* 0x000fe80000100a00 */
[----:B------:R0:W-:Y:S04]  /*24df0*/  STL.64 [R1+0x4a8], R50 ;  /* 0x0004a83201007387 */ /* 0x0001e80000100a00 */
[----:B0-----:R-:W4:Y:S04]  /*24e00*/  LDL.LU.64 R50, [R1+0x1828] ;  /* 0x0018280001327983 */ /* 0x001f280000300a00 */
[----:B------:R-:W4:Y:S01]  /*24e10*/  LDL.LU.64 R48, [R1+0x1820] ;  /* 0x0018200001307983 */ /* 0x000f220000300a00 */
[----:B------:R-:W-:Y:S01]  /*24e20*/  HMMA.16816.F32 R4, R20, R12, R4 ;  /* 0x0000000c1404723c */ /* 0x000fe20000001804 */
[----:B------:R-:W-:-:S02]  /*24e30*/  IMAD R28, R57, 0x100, R56 ;  /* 0x00000100391c7824 */ /* 0x000fc400078e0238 */
[----:B------:R-:W-:Y:S02]  /*24e40*/  IMAD R29, R59, 0x100, R58 ;  /* 0x000001003b1d7824 */ /* 0x000fe400078e023a */
[----:B------:R-:W-:Y:S02]  /*24e50*/  IMAD R32, R34, 0x100, R35 ;  /* 0x0000010022207824 */ /* 0x000fe400078e0223 */
[----:B------:R-:W-:Y:S01]  /*24e60*/  IMAD R33, R61, 0x100, R0 ;  /* 0x000001003d217824 */ /* 0x000fe200078e0200 */
[----:B------:R-:W-:Y:S02]  /*24e70*/  F2FP.F16.E4M3.UNPACK_B R20, R28 ;  /* 0x0000001cff14723e */ /* 0x000fe400020006ff */
[----:B------:R-:W-:Y:S02]  /*24e80*/  F2FP.F16.E4M3.UNPACK_B R21, R29 ;  /* 0x0000001dff15723e */ /* 0x000fe400020006ff */
[----:B------:R-:W-:Y:S02]  /*24e90*/  F2FP.F16.E4M3.UNPACK_B R22, R32 ;  /* 0x00000020ff16723e */ /* 0x000fe400020006ff */
[----:B------:R-:W-:Y:S01]  /*24ea0*/  F2FP.F16.E4M3.UNPACK_B R23, R33 ;  /* 0x00000021ff17723e */ /* 0x000fe200020006ff */
[----:B------:R-:W-:Y:S04]  /*24eb0*/  STL.64 [R1+0x490], R36 ;  /* 0x0004902401007387 */ /* 0x000fe80000100a00 */
[----:B------:R-:W-:Y:S02]  /*24ec0*/  STL.64 [R1+0x498], R38 ;  /* 0x0004982601007387 */ /* 0x000fe40000100a00 */
[C---:B------:R-:W-:Y:S02]  /*24ed0*/  HMMA.16816.F32 R8, R20.reuse, R2, R8 ;  /* 0x000000021408723c */ /* 0x040fe40000001808 */
[----:B------:R-:W-:Y:S04]  /*24ee0*/  STL.64 [R1+0x100], R4 ;  /* 0x0001000401007387 */ /* 0x000fe80000100a00 */
[----:B------:R-:W-:Y:S04]  /*24ef0*/  STL.64 [R1+0x108], R6 ;  /* 0x0001080601007387 */ /* 0x000fe80000100a00 */
[----:B------:R-:W-:Y:S09]  /*24f00*/  STL.64 [R1+0x1818], R14 ;  /* 0x0018180e01007387 */ /* 0x000ff20000100a00 */
[----:B------:R-:W-:Y:S04]  /*24f10*/  STL.64 [R1+0x480], R8 ;  /* 0x0004800801007387 */ /* 0x000fe80000100a00 */
[----:B------:R0:W-:Y:S04]  /*24f20*/  STL.64 [R1+0x488], R10 ;  /* 0x0004880a01007387 */ /* 0x0001e80000100a00 */
[----:B------:R4:W-:Y:S01]  /*24f30*/  STL.64 [R1+0x1810], R12 ;  /* 0x0018100c01007387 */ /* 0x0009e20000100a00 */
[C---:B0-----:R-:W-:Y:S08]  /*24f40*/  HMMA.16816.F32 R8, R20.reuse, R18, R44 ;  /* 0x000000121408723c */ /* 0x041ff0000000182c */
[C---:B--2---:R-:W-:Y:S08]  /*24f50*/  HMMA.16816.F32 R4, R20.reuse, R14, R40 ;  /* 0x0000000e1404723c */ /* 0x044ff00000001828 */
[C---:B----4-:R-:W-:Y:S11]  /*24f60*/  HMMA.16816.F32 R12, R20.reuse, R30, R48 ;  /* 0x0000001e140c723c */ /* 0x050ff60000001830 */
[----:B------:R-:W-:Y:S04]  /*24f70*/  STL.64 [R1+0x470], R4 ;  /* 0x0004700401007387 */ /* 0x000fe80000100a00 */
[----:B------:R0:W-:Y:S02]  /*24f80*/  STL.64 [R1+0x478], R6 ;  /* 0x0004780601007387 */ /* 0x0001e40000100a00 */
[C---:B0-----:R-:W-:Y:S02]  /*24f90*/  HMMA.16816.F32 R4, R20.reuse, R24, R52 ;  /* 0x000000181404723c */ /* 0x041fe40000001834 */
        /* <DEDUP_REMOVED lines=8> */
[----:B-1----:R-:W2:Y:S04]  /*25020*/  LDL.LU R10, [R1+0x3b8] ;  /* 0x0003b800010a7983 */ /* 0x002ea80000300800 */
[----:B------:R-:W2:Y:S04]  /*25030*/  LDL.LU R11, [R1+0x3bc] ;  /* 0x0003bc00010b7983 */ /* 0x000ea80000300800 */
[----:B--2---:R-:W-:Y:S04]  /*25040*/  STL.64 [R1+0x17e8], R10 ;  /* 0x0017e80a01007387 */ /* 0x004fe80000100a00 */
[----:B------:R-:W-:Y:S04]  /*25050*/  STL.64 [R1+0x17e0], R8 ;  /* 0x0017e00801007387 */ /* 0x000fe80000100a00 */
[----:B0-----:R-:W2:Y:S04]  /*25060*/  LDL.LU R4, [R1+0x3c0] ;  /* 0x0003c00001047983 */ /* 0x001ea80000300800 */
[----:B------:R-:W2:Y:S04]  /*25070*/  LDL.LU R5, [R1+0x3c4] ;  /* 0x0003c40001057983 */ /* 0x000ea80000300800 */
[----:B----4-:R-:W4:Y:S04]  /*25080*/  LDL.LU R6, [R1+0x3c8] ;  /* 0x0003c80001067983 */ /* 0x010f280000300800 */
[----:B------:R-:W4:Y:S04]  /*25090*/  LDL.LU R7, [R1+0x3cc] ;  /* 0x0003cc0001077983 */ /* 0x000f280000300800 */
[----:B----4-:R-:W-:Y:S04]  /*250a0*/  STL.64 [R1+0x17f8], R6 ;  /* 0x0017f80601007387 */ /* 0x010fe80000100a00 */
[----:B--2---:R-:W-:Y:S04]  /*250b0*/  STL.64 [R1+0x17f0], R4 ;  /* 0x0017f00401007387 */ /* 0x004fe80000100a00 */
[----:B------:R-:W2:Y:S04]  /*250c0*/  LDL.LU R56, [R1+0x3d0] ;  /* 0x0003d00001387983 */ /* 0x000ea80000300800 */
[----:B------:R-:W2:Y:S04]  /*250d0*/  LDL.LU R57, [R1+0x3d4] ;  /* 0x0003d40001397983 */ /* 0x000ea80000300800 */
[----:B------:R-:W4:Y:S04]  /*250e0*/  LDL.LU R58, [R1+0x3d8] ;  /* 0x0003d800013a7983 */ /* 0x000f280000300800 */
[----:B------:R-:W4:Y:S04]  /*250f0*/  LDL.LU R59, [R1+0x3dc] ;  /* 0x0003dc00013b7983 */ /* 0x000f280000300800 */
[----:B----4-:R-:W-:Y:S04]  /*25100*/  STL.64 [R1+0x1808], R58 ;  /* 0x0018083a01007387 */ /* 0x010fe80000100a00 */
[----:B--2---:R0:W-:Y:S04]  /*25110*/  STL.64 [R1+0x1800], R56 ;  /* 0x0018003801007387 */ /* 0x0041e80000100a00 */
[----:B------:R-:W2:Y:S04]  /*25120*/  LDL.LU R36, [R1+0x3e0] ;  /* 0x0003e00001247983 */ /* 0x000ea80000300800 */
        /* <DEDUP_REMOVED lines=19> */
[----:B0-----:R-:W3:Y:S04]  /*25260*/  LDL.LU R56, [R1+0xf0] ;  /* 0x0000f00001387983 */ /* 0x001ee80000300800 */
        /* <DEDUP_REMOVED lines=22> */
[----:B------:R-:W3:Y:S01]  /*253d0*/  LDL.LU R51, [R1+0xec] ;  /* 0x0000ec0001337983 */ /* 0x000ee20000300800 */
[C---:B--2---:R-:W-:Y:S08]  /*253e0*/  HMMA.16816.F32 R52, R20.reuse, R26, R52 ;  /* 0x0000001a1434723c */ /* 0x044ff00000001834 */
[----:B----4-:R-:W-:Y:S11]  /*253f0*/  HMMA.16816.F32 R12, R20, R16, R12 ;  /* 0x00000010140c723c */ /* 0x010ff6000000180c */
[----:B------:R0:W-:Y:S04]  /*25400*/  STL.64 [R1+0x430], R52 ;  /* 0x0004303401007387 */ /* 0x0001e80000100a00 */
[----:B------:R1:W-:Y:S04]  /*25410*/  STL.64 [R1+0x438], R54 ;  /* 0x0004383601007387 */ /* 0x0003e80000100a00 */
[----:B0-----:R-:W2:Y:S04]  /*25420*/  LDL.LU R52, [R1+0x3a0] ;  /* 0x0003a00001347983 */ /* 0x001ea80000300800 */
[----:B------:R-:W2:Y:S04]  /*25430*/  LDL.LU R53, [R1+0x3a4] ;  /* 0x0003a40001357983 */ /* 0x000ea80000300800 */
[----:B-1----:R-:W2:Y:S04]  /*25440*/  LDL.LU R54, [R1+0x3a8] ;  /* 0x0003a80001367983 */ /* 0x002ea80000300800 */
[----:B------:R-:W2:Y:S04]  /*25450*/  LDL.LU R55, [R1+0x3ac] ;  /* 0x0003ac0001377983 */ /* 0x000ea80000300800 */
[----:B------:R-:W-:Y:S04]  /*25460*/  STL.64 [R1+0x420], R12 ;  /* 0x0004200c01007387 */ /* 0x000fe80000100a00 */
[----:B------:R0:W-:Y:S04]  /*25470*/  STL.64 [R1+0x428], R14 ;  /* 0x0004280e01007387 */ /* 0x0001e80000100a00 */
[----:B0-----:R-:W4:Y:S04]  /*25480*/  LDL.LU.64 R14, [R1+0x1818] ;  /* 0x00181800010e7983 */ /* 0x001f280000300a00 */
[----:B------:R-:W2:Y:S01]  /*25490*/  LDL.LU.64 R12, [R1+0x1810] ;  /* 0x00181000010c7983 */ /* 0x000ea20000300a00 */
[----:B---3--:R-:W-:-:S02]  /*254a0*/  IMAD R28, R28, 0x100, R33 ;  /* 0x000001001c1c7824 */ /* 0x008fc400078e0221 */
[----:B------:R-:W-:Y:S02]  /*254b0*/  IMAD R29, R29, 0x100, R32 ;  /* 0x000001001d1d7824 */ /* 0x000fe400078e0220 */
[----:B------:R-:W-:Y:S02]  /*254c0*/  IMAD R32, R34, 0x100, R35 ;  /* 0x0000010022207824 */ /* 0x000fe400078e0223 */
[----:B------:R-:W-:Y:S01]  /*254d0*/  IMAD R33, R41, 0x100, R40 ;  /* 0x0000010029217824 */ /* 0x000fe200078e0228 */
[----:B--2---:R-:W-:Y:S01]  /*254e0*/  HMMA.16816.F32 R20, R20, R12, R56 ;  /* 0x0000000c1414723c */ /* 0x004fe20000001838 */
        /* <DEDUP_REMOVED lines=179> */
[----:B------:R-:W4:Y:S04]  /*26020*/  LDL.LU R0, [R1+0x1778] ;  /* 0x0017780001007983 */ /* 0x000f280000300800 */
[----:B------:R-:W2:Y:S04]  /*26030*/  LDL.LU.64 R10, [R1+0x1770] ;  /* 0x00177000010a7983 */ /* 0x000ea80000300a00 */
[----:B------:R-:W2:Y:S04]  /*26040*/  LDL.LU.64 R8, [R1+0x1768] ;  /* 0x0017680001087983 */ /* 0x000ea80000300a00 */
        /* <DEDUP_REMOVED lines=27> */
[C---:B------:R-:W-:Y:S01]  /*26200*/  HMMA.16816.F32 R4, R20.reuse, R26, R8 ;  /* 0x0000001a1404723c */ /* 0x040fe20000001808 */
        /* <DEDUP_REMOVED lines=8> */
[----:B----4-:R-:W-:Y:S02]  /*26290*/  HMMA.16816.F32 R4, R20, R16, R40 ;  /* 0x000000101404723c */ /* 0x010fe40000001828 */
[----:B------:R-:W-:Y:S04]  /*262a0*/  STL.64 [R1+0x1740], R18 ;  /* 0x0017401201007387 */ /* 0x000fe80000100a00 */
[----:B------:R-:W-:-:S13]  /*262b0*/  STL.64 [R1+0x1738], R16 ;  /* 0x0017381001007387 */ /* 0x000fda0000100a00 */
[----:B------:R-:W-:Y:S04]  /*262c0*/  STL.64 [R1+0x2d0], R4 ;  /* 0x0002d00401007387 */ /* 0x000fe80000100a00 */
[----:B------:R0:W-:Y:S02]  /*262d0*/  STL.64 [R1+0x2d8], R6 ;  /* 0x0002d80601007387 */ /* 0x0001e40000100a00 */
[----:B0-----:R-:W-:Y:S02]  /*262e0*/  HMMA.16816.F32 R4, R20, R12, R52 ;  /* 0x0000000c1404723c */ /* 0x001fe40000001834 */
[----:B------:R-:W-:Y:S04]  /*262f0*/  STL.64 [R1+0x1750], R14 ;  /* 0x0017500e01007387 */ /* 0x000fe80000100a00 */
[----:B------:R-:W-:-:S13]  /*26300*/  STL.64 [R1+0x1748], R12 ;  /* 0x0017480c01007387 */ /* 0x000fda0000100a00 */
[----:B------:R-:W-:Y:S04]  /*26310*/  STL.64 [R1+0xc0], R4 ;  /* 0x0000c00401007387 */ /* 0x000fe80000100a00 */
[----:B------:R-:W-:Y:S04]  /*26320*/  STL.64 [R1+0xc8], R6 ;  /* 0x0000c80601007387 */ /* 0x000fe80000100a00 */
        /* <DEDUP_REMOVED lines=39> */
[----:B------:R-:W2:Y:S01]  /*265a0*/  LDL.LU R15, [R1+0x2cc] ;  /* 0x0002cc00010f7983 */ /* 0x000ea20000300800 */
[----:B------:R-:W-:-:S02]  /*265b0*/  IMAD R32, R50, 0x100, R49 ;  /* 0x0000010032207824 */ /* 0x000fc400078e0231 */
[----:B------:R-:W-:Y:S01]  /*265c0*/  IMAD R33, R61, 0x100, R51 ;  /* 0x000001003d217824 */ /* 0x000fe200078e0233 */
[----:B-1----:R-:W3:Y:S04]  /*265d0*/  LDL.LU R8, [R1+0x2a0] ;  /* 0x0002a00001087983 */ /* 0x002ee80000300800 */
[----:B------:R-:W3:Y:S04]  /*265e0*/  LDL.LU R9, [R1+0x2a4] ;  /* 0x0002a40001097983 */ /* 0x000ee80000300800 */
[----:B------:R-:W3:Y:S01]  /*265f0*/  LDL.LU R10, [R1+0x2a8] ;  /* 0x0002a800010a7983 */ /* 0x000ee20000300800 */
[----:B------:R-:W-:-:S02]  /*26600*/  F2FP.F16.E4M3.UNPACK_B R20, R28 ;  /* 0x0000001cff14723e */ /* 0x000fc400020006ff */
[----:B------:R-:W-:Y:S02]  /*26610*/  F2FP.F16.E4M3.UNPACK_B R21, R29 ;  /* 0x0000001dff15723e */ /* 0x000fe400020006ff */
[----:B------:R-:W-:Y:S02]  /*26620*/  F2FP.F16.E4M3.UNPACK_B R22, R32 ;  /* 0x00000020ff16723e */ /* 0x000fe400020006ff */
[----:B------:R-:W-:Y:S01]  /*26630*/  F2FP.F16.E4M3.UNPACK_B R23, R33 ;  /* 0x00000021ff17723e */ /* 0x000fe200020006ff */
        /* <DEDUP_REMOVED lines=25> */
[----:B--2---:R-:W-:-:S15]  /*267d0*/  HMMA.16816.F32 R12, R20, R2, R12 ;  /* 0x00000002140c723c */ /* 0x004fde000000180c */
[----:B------:R-:W-:-:S04]  /*267e0*/  NOP ;  /* 0x0000000000007918 */ /* 0x000fc80000000000 */
[----:B------:R-:W-:Y:S04]  /*267f0*/  STL.64 [R1+0x2c0], R12 ;  /* 0x0002c00c01007387 */ /* 0x000fe80000100a00 */
[----:B------:R0:W-:Y:S04]  /*26800*/  STL.64 [R1+0x2c8], R14 ;  /* 0x0002c80e01007387 */ /* 0x0001e80000100a00 */
[----:B0-----:R-:W4:Y:S04]  /*26810*/  LDL.LU.64 R14, [R1+0x1750] ;  /* 0x00175000010e7983 */ /* 0x001f280000300a00 */
[----:B------:R-:W2:Y:S01]  /*26820*/  LDL.LU.64 R12, [R1+0x1748] ;  /* 0x00174800010c7983 */ /* 0x000ea20000300a00 */
[----:B----4-:R-:W-:-:S15]  /*26830*/  HMMA.16816.F32 R16, R20, R14, R16 ;  /* 0x0000000e1410723c */ /* 0x010fde0000001810 */
[----:B------:R-:W-:-:S04]  /*26840*/  NOP ;  /* 0x0000000000007918 */ /* 0x000fc80000000000 */
[----:B------:R-:W-:Y:S04]  /*26850*/  STL.64 [R1+0x2b0], R16 ;  /* 0x0002b01001007387 */ /* 0x000fe80000100a00 */
[----:B------:R0:W-:Y:S04]  /*26860*/  STL.64 [R1+0x2b8], R18 ;  /* 0x0002b81201007387 */ /* 0x0001e80000100a00 */
[----:B0-----:R-:W4:Y:S01]  /*26870*/  LDL.LU.64 R18, [R1+0x1740] ;  /* 0x0017400001127983 */ /* 0x001f220000300a00 */
[C---:B---3--:R-:W-:Y:S03]  /*26880*/  HMMA.16816.F32 R24, R20.reuse, R30, R24 ;  /* 0x0000001e1418723c */ /* 0x048fe60000001818 */
[----:B------:R-:W3:Y:S05]  /*26890*/  LDL.LU.64 R16, [R1+0x1738] ;  /* 0x0017380001107983 */ /* 0x000eea0000300a00 */
[----:B----4-:R-:W-:-:S15]  /*268a0*/  HMMA.16816.F32 R8, R20, R18, R8 ;  /* 0x000000121408723c */ /* 0x010fde0000001808 */
[----:B------:R-:W-:-:S04]  /*268b0*/  NOP ;  /* 0x0000000000007918 */ /* 0x000fc80000000000 */
[----:B------:R-:W-:Y:S04]  /*268c0*/  STL.64 [R1+0x2a0], R8 ;  /* 0x0002a00801007387 */ /* 0x000fe80000100a00 */
[----:B------:R0:W-:Y:S04]  /*268d0*/  STL.64 [R1+0x2a8], R10 ;  /* 0x0002a80a01007387 */ /* 0x0001e80000100a00 */
[----:B0-----:R-:W4:Y:S04]  /*268e0*/  LDL.LU.64 R10, [R1+0x1730] ;  /* 0x00173000010a7983 */ /* 0x001f280000300a00 */
[----:B------:R-:W4:Y:S04]  /*268f0*/  LDL.LU.64 R8, [R1+0x1728] ;  /* 0x0017280001087983 */ /* 0x000f280000300a00 */
[----:B------:R-:W-:Y:S04]  /*26900*/  STL.64 [R1+0x290], R24 ;  /* 0x0002901801007387 */ /* 0x000fe80000100a00 */
[----:B------:R0:W-:Y:S04]  /*26910*/  STL.64 [R1+0x298], R26 ;  /* 0x0002981a01007387 */ /* 0x0001e80000100a00 */
[----:B0-----:R-:W4:Y:S04]  /*26920*/  LDL.LU.64 R26, [R1+0x1720] ;  /* 0x00172000011a7983 */ /* 0x001f280000300a00 */
[----:B------:R-:W2:Y:S02]  /*26930*/  LDL.LU.64 R24, [R1+0x1718] ;  /* 0x0017180001187983 */ /* 0x000ea40000300a00 */
[----:B--2---:R-:W-:-:S15]  /*26940*/  HMMA.16816.F32 R44, R20, R24, R44 ;  /* 0x00000018142c723c */ /* 0x004fde000000182c */
[----:B------:R-:W-:-:S04]  /*26950*/  NOP ;  /* 0x0000000000007918 */ /* 0x000fc80000000000 */
[----:B------:R-:W-:Y:S04]  /*26960*/  STL.64 [R1+0x280], R44 ;  /* 0x0002802c01007387 */ /* 0x000fe80000100a00 */
[----:B------:R0:W-:Y:S04]  /*26970*/  STL.64 [R1+0x288], R46 ;  /* 0x0002882e01007387 */ /* 0x0001e80000100a00 */
[----:B0-----:R-:W3:Y:S04]  /*26980*/  LDL.LU.64 R46, [R1+0x1710] ;  /* 0x00171000012e7983 */ /* 0x001ee80000300a00 */
[----:B------:R-:W3:Y:S01]  /*26990*/  LDL.LU.64 R44, [R1+0x1708] ;  /* 0x00170800012c7983 */ /* 0x000ee20000300a00 */
[----:B----4-:R-:W-:-:S15]  /*269a0*/  HMMA.16816.F32 R8, R20, R26, R8 ;  /* 0x0000001a1408723c */ /* 0x010fde0000001808 */
[----:B------:R-:W-:-:S04]  /*269b0*/  NOP ;  /* 0x0000000000007918 */ /* 0x000fc80000000000 */
[----:B------:R-:W-:Y:S04]  /*269c0*/  STL.64 [R1+0x270], R8 ;  /* 0x0002700801007387 */ /* 0x000fe80000100a00 */
[----:B------:R0:W-:Y:S04]  /*269d0*/  STL.64 [R1+0x278], R10 ;  /* 0x0002780a01007387 */ /* 0x0001e80000100a00 */
[----:B0-----:R-:W2:Y:S04]  /*269e0*/  LDL.LU.64 R10, [R1+0x1700] ;  /* 0x00170000010a7983 */ /* 0x001ea80000300a00 */
[----:B------:R-:W2:Y:S01]  /*269f0*/  LDL.LU.64 R8, [R1+0x16f8] ;  /* 0x0016f80001087983 */ /* 0x000ea20000300a00 */
[----:B---3--:R-:W-:-:S15]  /*26a00*/  HMMA.16816.F32 R44, R20, R16, R44 ;  /* 0x00000010142c723c */ /* 0x008fde000000182c */
[----:B------:R-:W-:-:S04]  /*26a10*/  NOP ;  /* 0x0000000000007918 */ /* 0x000fc80000000000 */
[----:B------:R-:W-:Y:S04]  /*26a20*/  STL.64 [R1+0x260], R44 ;  /* 0x0002602c01007387 */ /* 0x000fe80000100a00 */
[----:B------:R0:W-:Y:S04]  /*26a30*/  STL.64 [R1+0x268], R46 ;  /* 0x0002682e01007387 */ /* 0x0001e80000100a00 */
[----:B0-----:R-:W3:Y:S04]  /*26a40*/  LDL.LU.64 R46, [R1+0x16f0] ;  /* 0x0016f000012e7983 */ /* 0x001ee80000300a00 */
[----:B------:R-:W3:Y:S01]  /*26a50*/  LDL.LU.64 R44, [R1+0x16e8] ;  /* 0x0016e800012c7983 */ /* 0x000ee20000300a00 */
[----:B------:R-:W-:-:S02]  /*26a60*/  IMAD R28, R53, 0x100, R52 ;  /* 0x00000100351c7824 */ /* 0x000fc400078e0234 */
[----:B------:R-:W-:Y:S02]  /*26a70*/  IMAD R29, R55, 0x100, R54 ;  /* 0x00000100371d7824 */ /* 0x000fe400078e0236 */
[----:B------:R-:W-:Y:S02]  /*26a80*/  IMAD R32, R35, 0x100, R39 ;  /* 0x0000010023207824 */ /* 0x000fe400078e0227 */
[----:B------:R-:W-:Y:S01]  /*26a90*/  IMAD R33, R61, 0x100, R34 ;  /* 0x000001003d217824 */ /* 0x000fe200078e0222 */
[----:B------:R-:W-:Y:S01]  /*26aa0*/  HMMA.16816.F32 R36, R20, R12, R56 ;  /* 0x0000000c1424723c */ /* 0x000fe20000001838 */
[----:B------:R-:W-:Y:S02]  /*26ab0*/  F2FP.F16.E4M3.UNPACK_B R20, R28 ;  /* 0x0000001cff14723e */ /* 0x000fe400020006ff */
[----:B------:R-:W-:Y:S02]  /*26ac0*/  F2FP.F16.E4M3.UNPACK_B R21, R29 ;  /* 0x0000001dff15723e */ /* 0x000fe400020006ff */
[----:B------:R-:W-:-:S02]  /*26ad0*/  F2FP.F16.E4M3.UNPACK_B R22, R32 ;  /* 0x00000020ff16723e */ /* 0x000fc400020006ff */
[----:B------:R-:W-:Y:S01]  /*26ae0*/  F2FP.F16.E4M3.UNPACK_B R23, R33 ;  /* 0x00000021ff17723e */ /* 0x000fe200020006ff */
[----:B------:R-:W4:Y:S04]  /*26af0*/  LDL.LU R52, [R1+0x200] ;  /* 0x0002000001347983 */ /* 0x000f280000300800 */
[----:B------:R-:W4:Y:S04]  /*26b00*/  LDL.LU R53, [R1+0x204] ;  /* 0x0002040001357983 */ /* 0x000f280000300800 */
[----:B------:R-:W4:Y:S04]  /*26b10*/  LDL.LU R54, [R1+0x208] ;  /* 0x0002080001367983 */ /* 0x000f280000300800 */
[----:B------:R-:W4:Y:S01]  /*26b20*/  LDL.LU R55, [R1+0x20c] ;  /* 0x00020c0001377983 */ /* 0x000f220000300800 */
[C---:B------:R-:W-:Y:S08]  /*26b30*/  HMMA.16816.F32 R32, R20.reuse, R2, R4 ;  /* 0x000000021420723c */ /* 0x040ff00000001804 */
[C---:B--2---:R-:W-:Y:S01]  /*26b40*/  HMMA.16816.F32 R4, R20.reuse, R14, R8 ;  /* 0x0000000e1404723c */ /* 0x044fe20000001808 */
[----:B------:R-:W-:Y:S04]  /*26b50*/  STL.64 [R1+0xb0], R36 ;  /* 0x0000b02401007387 */ /* 0x000fe80000100a00 */
[----:B------:R-:W-:Y:S04]  /*26b60*/  STL.64 [R1+0xb8], R38 ;  /* 0x0000b82601007387 */ /* 0x000fe80000100a00 */
[----:B------:R-:W-:Y:S04]  /*26b70*/  STL.64 [R1+0x16e0], R14 ;  /* 0x0016e00e01007387 */ /* 0x000fe80000100a00 */
[----:B------:R-:W-:Y:S04]  /*26b80*/  STL.64 [R1+0x250], R32 ;  /* 0x0002502001007387 */ /* 0x000fe80000100a00 */
[----:B------:R-:W-:Y:S04]  /*26b90*/  STL.64 [R1+0x258], R34 ;  /* 0x0002582201007387 */ /* 0x000fe80000100a00 */
[----:B------:R0:W-:Y:S04]  /*26ba0*/  STL.64 [R1+0x16d8], R12 ;  /* 0x0016d80c01007387 */ /* 0x0001e80000100a00 */
[----:B------:R-:W-:Y:S04]  /*26bb0*/  STL.64 [R1+0x240], R4 ;  /* 0x0002400401007387 */ /* 0x000fe80000100a00 */
[----:B------:R1:W-:Y:S01]  /*26bc0*/  STL.64 [R1+0x248], R6 ;  /* 0x0002480601007387 */ /* 0x0003e20000100a00 */
[C---:B0-----:R-:W-:Y:S08]  /*26bd0*/  HMMA.16816.F32 R12, R20.reuse, R18, R40 ;  /* 0x00000012140c723c */ /* 0x041ff00000001828 */
[C---:B-1----:R-:W-:Y:S11]  /*26be0*/  HMMA.16816.F32 R4, R20.reuse, R24, R48 ;  /* 0x000000181404723c */ /* 0x042ff60000001830 */
[----:B------:R0:W-:Y:S04]  /*26bf0*/  STL.64 [R1+0x230], R12 ;  /* 0x0002300c01007387 */ /* 0x0001e80000100a00 */
[----:B------:R1:W-:Y:S04]  /*26c00*/  STL.64 [R1+0x238], R14 ;  /* 0x0002380e01007387 */ /* 0x0003e80000100a00 */
[----:B0-----:R-:W2:Y:S01]  /*26c10*/  LDL.LU R12, [R1+0x1f0] ;  /* 0x0001f000010c7983 */ /* 0x001ea20000300800 */
[----:B---3--:R-:W-:-:S15]  /*26c20*/  HMMA.16816.F32 R8, R20, R30, R44 ;  /* 0x0000001e1408723c */ /* 0x008fde000000182c */
[----:B------:R-:W-:-:S04]  /*26c30*/  NOP ;  /* 0x0000000000007918 */ /* 0x000fc80000000000 */
[----:B------:R-:W-:Y:S04]  /*26c40*/  STL.64 [R1+0x220], R8 ;  /* 0x0002200801007387 */ /* 0x000fe80000100a00 */
[----:B------:R-:W-:Y:S04]  /*26c50*/  STL.64 [R1+0x228], R10 ;  /* 0x0002280a01007387 */ /* 0x000fe80000100a00 */
[----:B------:R-:W-:Y:S04]  /*26c60*/  STL.64 [R1+0x210], R4 ;  /* 0x0002100401007387 */ /* 0x000fe80000100a00 */
[----:B------:R4:W-:Y:S04]  /*26c70*/  STL.64 [R1+0x218], R6 ;  /* 0x0002180601007387 */ /* 0x0009e80000100a00 */
[----:B------:R-:W2:Y:S04]  /*26c80*/  LDL.LU R13, [R1+0x1f4] ;  /* 0x0001f400010d7983 */ /* 0x000ea80000300800 */
[----:B-1----:R-:W2:Y:S04]  /*26c90*/  LDL.LU R14, [R1+0x1f8] ;  /* 0x0001f800010e7983 */ /* 0x002ea80000300800 */
        /* <DEDUP_REMOVED lines=15> */
[----:B------:R0:W-:Y:S04]  /*26d90*/  STL.64 [R1+0x200], R4 ;  /* 0x0002000401007387 */ /* 0x0001e80000100a00 */
[----:B------:R1:W-:Y:S04]  /*26da0*/  STL.64 [R1+0x208], R6 ;  /* 0x0002080601007387 */ /* 0x0003e80000100a00 */
        /* <DEDUP_REMOVED lines=15> */
[----:B0-----:R-:W4:Y:S04]  /*26ea0*/  LDL.LU R4, [R1+0x1d0] ;  /* 0x0001d00001047983 */ /* 0x001f280000300800 */
[----:B------:R-:W4:Y:S04]  /*26eb0*/  LDL.LU R5, [R1+0x1d4] ;  /* 0x0001d40001057983 */ /* 0x000f280000300800 */
[----:B-1----:R-:W4:Y:S04]  /*26ec0*/  LDL.LU R6, [R1+0x1d8] ;  /* 0x0001d80001067983 */ /* 0x002f280000300800 */
        /* <DEDUP_REMOVED lines=9> */
[----:B0-----:R-:W2:Y:S04]  /*26f60*/  LDL.LU.64 R14, [R1+0x16e0] ;  /* 0x0016e000010e7983 */ /* 0x001ea80000300a00 */
[----:B------:R-:W4:Y:S01]  /*26f70*/  LDL.LU.64 R12, [R1+0x16d8] ;  /* 0x0016d800010c7983 */ /* 0x000f220000300a00 */
[----:B---3--:R-:W-:-:S02]  /*26f80*/  IMAD R28, R36, 0x100, R28 ;  /* 0x00000100241c7824 */ /* 0x008fc400078e021c */
[----:B------:R-:W-:Y:S02]  /*26f90*/  IMAD R29, R38, 0x100, R37 ;  /* 0x00000100261d7824 */ /* 0x000fe400078e0225 */
[----:B------:R-:W-:Y:S02]  /*26fa0*/  IMAD R32, R35, 0x100, R39 ;  /* 0x0000010023207824 */ /* 0x000fe400078e0227 */
[----:B------:R-:W-:Y:S01]  /*26fb0*/  IMAD R33, R61, 0x100, R34 ;  /* 0x000001003d217824 */ /* 0x000fe200078e0222 */
[----:B------:R-:W3:Y:S01]  /*26fc0*/  LDL.LU R36, [R1+0x90] ;  /* 0x0000900001247983 */ /* 0x000ee20000300800 */
[----:B----4-:R-:W-:Y:S01]  /*26fd0*/  HMMA.16816.F32 R8, R20, R12, R8 ;  /* 0x0000000c1408723c */ /* 0x010fe20000001808 */
[----:B------:R-:W-:Y:S02]  /*26fe0*/  F2FP.F16.E4M3.UNPACK_B R20, R28 ;  /* 0x0000001cff14723e */ /* 0x000fe400020006ff */
[----:B------:R-:W-:Y:S02]  /*26ff0*/  F2FP.F16.E4M3.UNPACK_B R21, R29 ;  /* 0x0000001dff15723e */ /* 0x000fe400020006ff */
[----:B------:R-:W-:-:S02]  /*27000*/  F2FP.F16.E4M3.UNPACK_B R22, R32 ;  /* 0x00000020ff16723e */ /* 0x000fc400020006ff */
[----:B------:R-:W-:-:S07]  /*27010*/  F2FP.F16.E4M3.UNPACK_B R23, R33 ;  /* 0x00000021ff17723e */ /* 0x000fce00020006ff */
[C---:B------:R-:W-:Y:S08]  /*27020*/  HMMA.16816.F32 R56, R20.reuse, R2, R56 ;  /* 0x000000021438723c */ /* 0x040ff00000001838 */
[C---:B--2---:R-:W-:Y:S08]  /*27030*/  HMMA.16816.F32 R4, R20.reuse, R14, R4 ;  /* 0x0000000e1404723c */ /* 0x044ff00000001804 */
[C---:B------:R-:W-:Y:S01]  /*27040*/  HMMA.16816.F32 R40, R20.reuse, R18, R40 ;  /* 0x000000121428723c */ /* 0x040fe20000001828 */
[----:B------:R0:W-:Y:S04]  /*27050*/  STL.64 [R1+0xa0], R8 ;  /* 0x0000a00801007387 */ /* 0x0001e80000100a00 */
[----:B------:R1:W-:Y:S04]  /*27060*/  STL.64 [R1+0xa8], R10 ;  /* 0x0000a80a01007387 */ /* 0x0003e80000100a00 */
[----:B------:R-:W3:Y:S04]  /*27070*/  LDL.LU R37, [R1+0x94] ;  /* 0x0000940001257983 */ /* 0x000ee80000300800 */
[----:B------:R-:W3:Y:S04]  /*27080*/  LDL.LU R38, [R1+0x98] ;  /* 0x0000980001267983 */ /* 0x000ee80000300800 */
[----:B------:R-:W3:Y:S04]  /*27090*/  LDL.LU R39, [R1+0x9c] ;  /* 0x00009c0001277983 */ /* 0x000ee80000300800 */
[----:B0-----:R-:W2:Y:S04]  /*270a0*/  LDL.LU R8, [R1+0x180] ;  /* 0x0001800001087983 */ /* 0x001ea80000300800 */
[----:B------:R-:W2:Y:S04]  /*270b0*/  LDL.LU R9, [R1+0x184] ;  /* 0x0001840001097983 */ /* 0x000ea80000300800 */
[----:B-1----:R-:W2:Y:S04]  /*270c0*/  LDL.LU R10, [R1+0x188] ;  /* 0x00018800010a7983 */ /* 0x002ea80000300800 */
[----:B------:R-:W2:Y:S04]  /*270d0*/  LDL.LU R11, [R1+0x18c] ;  /* 0x00018c00010b7983 */ /* 0x000ea80000300800 */
        /* <DEDUP_REMOVED lines=8> */
[----:B------:R0:W-:Y:S01]  /*27160*/  STL.64 [R1+0x1e8], R58 ;  /* 0x0001e83a01007387 */ /* 0x0001e20000100a00 */
[C---:B------:R-:W-:Y:S03]  /*27170*/  HMMA.16816.F32 R48, R20.reuse, R24, R48 ;  /* 0x000000181430723c */ /* 0x040fe60000001830 */
[----:B0-----:R1:W5:Y:S04]  /*27180*/  LDL.LU.64 R58, [R1+0x16d0] ;  /* 0x0016d000013a7983 */ /* 0x0013680000300a00 */
[----:B------:R1:W5:Y:S04]  /*27190*/  LDL.LU.64 R56, [R1+0x16c8] ;  /* 0x0016c80001387983 */ /* 0x0003680000300a00 */
[----:B------:R-:W-:Y:S04]  /*271a0*/  STL.64 [R1+0x1d0], R4 ;  /* 0x0001d00401007387 */ /* 0x000fe80000100a00 */
[----:B------:R0:W-:Y:S04]  /*271b0*/  STL.64 [R1+0x1d8], R6 ;  /* 0x0001d80601007387 */ /* 0x0001e80000100a00 */
[----:B0-----:R1:W5:Y:S04]  /*271c0*/  LDL.LU.64 R6, [R1+0x16c0] ;  /* 0x0016c00001067983 */ /* 0x0013680000300a00 */
[----:B------:R1:W5:Y:S04]  /*271d0*/  LDL.LU.64 R4, [R1+0x16b8] ;  /* 0x0016b80001047983 */ /* 0x0003680000300a00 */
[----:B------:R-:W-:Y:S04]  /*271e0*/  STL.64 [R1+0x1c0], R40 ;  /* 0x0001c02801007387 */ /* 0x000fe80000100a00 */
[----:B------:R0:W-:Y:S02]  /*271f0*/  STL.64 [R1+0x1c8], R42 ;  /* 0x0001c82a01007387 */ /* 0x0001e40000100a00 */
[C---:B0-----:R-:W-:Y:S08]  /*27200*/  HMMA.16816.F32 R40, R20.reuse, R30, R44 ;  /* 0x0000001e1428723c */ /* 0x041ff0000000182c */
[----:B------:R-:W-:Y:S11]  /*27210*/  HMMA.16816.F32 R44, R20, R26, R52 ;  /* 0x0000001a142c723c */ /* 0x000ff60000001834 */
[----:B------:R0:W-:Y:S04]  /*27220*/  STL.64 [R1+0x1b0], R40 ;  /* 0x0001b02801007387 */ /* 0x0001e80000100a00 */
[----:B------:R1:W-:Y:S04]  /*27230*/  STL.64 [R1+0x1b8], R42 ;  /* 0x0001b82a01007387 */ /* 0x0003e80000100a00 */
[----:B0-----:R-:W4:Y:S04]  /*27240*/  LDL.LU R40, [R1+0x80] ;  /* 0x0000800001287983 */ /* 0x001f280000300800 */
[----:B------:R-:W-:Y:S04]  /*27250*/  STL.64 [R1+0x1a0], R48 ;  /* 0x0001a03001007387 */ /* 0x000fe80000100a00 */
[----:B------:R-:W-:Y:S04]  /*27260*/  STL.64 [R1+0x1a8], R50 ;  /* 0x0001a83201007387 */ /* 0x000fe80000100a00 */
[----:B------:R0:W-:Y:S04]  /*27270*/  STL.64 [R1+0x190], R44 ;  /* 0x0001902c01007387 */ /* 0x0001e80000100a00 */
[----:B------:R0:W-:Y:S04]  /*27280*/  STL.64 [R1+0x198], R46 ;  /* 0x0001982e01007387 */ /* 0x0001e80000100a00 */
[----:B------:R-:W4:Y:S04]  /*27290*/  LDL.LU R41, [R1+0x84] ;  /* 0x0000840001297983 */ /* 0x000f280000300800 */
[----:B-1----:R-:W4:Y:S04]  /*272a0*/  LDL.LU R42, [R1+0x88] ;  /* 0x00008800012a7983 */ /* 0x002f280000300800 */
[----:B------:R-:W4:Y:S04]  /*272b0*/  LDL.LU R43, [R1+0x8c] ;  /* 0x00008c00012b7983 */ /* 0x000f280000300800 */
[----:B0-----:R-:W4:Y:S04]  /*272c0*/  LDL.LU R44, [R1+0x40] ;  /* 0x00004000012c7983 */ /* 0x001f280000300800 */
[----:B------:R-:W4:Y:S04]  /*272d0*/  LDL.LU R45, [R1+0x44] ;  /* 0x00004400012d7983 */ /* 0x000f280000300800 */
[----:B------:R-:W4:Y:S04]  /*272e0*/  LDL.LU R46, [R1+0x48] ;  /* 0x00004800012e7983 */ /* 0x000f280000300800 */
[----:B------:R-:W4:Y:S04]  /*272f0*/  LDL.LU R47, [R1+0x4c] ;  /* 0x00004c00012f7983 */ /* 0x000f280000300800 */
[----:B------:R-:W4:Y:S04]  /*27300*/  LDL.LU R48, [R1+0x20] ;  /* 0x0000200001307983 */ /* 0x000f280000300800 */
[----:B------:R-:W4:Y:S04]  /*27310*/  LDL.LU R49, [R1+0x24] ;  /* 0x0000240001317983 */ /* 0x000f280000300800 */
[----:B------:R-:W4:Y:S04]  /*27320*/  LDL.LU R50, [R1+0x28] ;  /* 0x0000280001327983 */ /* 0x000f280000300800 */
[----:B------:R-:W4:Y:S04]  /*27330*/  LDL.LU R51, [R1+0x2c] ;  /* 0x00002c0001337983 */ /* 0x000f280000300800 */
[----:B------:R-:W4:Y:S04]  /*27340*/  LDL.LU R52, [R1] ;  /* 0x0000000001347983 */ /* 0x000f280000300800 */
[----:B------:R-:W4:Y:S01]  /*27350*/  LDL.LU R53, [R1+0x4] ;  /* 0x0000040001357983 */ /* 0x000f220000300800 */
[----:B------:R-:W-:-:S03]  /*27360*/  IMAD.MOV.U32 R54, RZ, RZ, R0 ;  /* 0x000000ffff367224 */ /* 0x000fc600078e0000 */
[----:B------:R-:W4:Y:S01]  /*27370*/  LDL.LU R0, [R1+0x16b0] ;  /* 0x0016b00001007983 */ /* 0x000f220000300800 */
[----:B------:R-:W-:Y:S01]  /*27380*/  IMAD.MOV.U32 R55, RZ, RZ, R60 ;  /* 0x000000ffff377224 */ /* 0x000fe200078e003c */
[C---:B--2---:R-:W-:Y:S08]  /*27390*/  HMMA.16816.F32 R8, R20.reuse, R16, R8 ;  /* 0x000000101408723c */ /* 0x044ff00000001808 */
[----:B---3--:R-:W-:Y:S01]  /*273a0*/  HMMA.16816.F32 R20, R20, R12, R36 ;  /* 0x0000000c1414723c */ /* 0x008fe20000001824 */
[----:B----4-:R-:W-:-:S02]  /*273b0*/  IMAD R29, R29, 0x100, R32 ;  /* 0x000001001d1d7824 */ /* 0x010fc400078e0220 */
[----:B------:R-:W-:Y:S02]  /*273c0*/  IMAD R28, R28, 0x100, R33 ;  /* 0x000001001c1c7824 */ /* 0x000fe400078e0221 */
[----:B------:R-:W-:-:S06]  /*273d0*/  IMAD R32, R34, 0x100, R35 ;  /* 0x0000010022207824 */ /* 0x000fcc00078e0223 */
[----:B------:R-:W-:Y:S04]  /*273e0*/  STL.64 [R1+0x180], R8 ;  /* 0x0001800801007387 */ /* 0x000fe80000100a00 */
[----:B------:R0:W-:Y:S04]  /*273f0*/  STL.64 [R1+0x188], R10 ;  /* 0x0001880a01007387 */ /* 0x0001e80000100a00 */
[----:B0-----:R1:W5:Y:S04]  /*27400*/  LDL.LU.64 R10, [R1+0x16a8] ;  /* 0x0016a800010a7983 */ /* 0x0013680000300a00 */
[----:B------:R1:W5:Y:S01]  /*27410*/  LDL.LU.64 R8, [R1+0x16a0] ;  /* 0x0016a00001087983 */ /* 0x0003620000300a00 */
[----:B------:R-:W-:-:S03]  /*27420*/  IMAD R33, R0, 0x100, R61 ;  /* 0x0000010000217824 */ /* 0x000fc600078e023d */
[----:B------:R1:W5:Y:S04]  /*27430*/  LDL.LU R0, [R1+0x1698] ;  /* 0x0016980001007983 */ /* 0x0003680000300800 */
[----:B------:R-:W2:Y:S04]  /*27440*/  LDL.LU R36, [R1+0x1350] ;  /* 0x0013500001247983 */ /* 0x000ea80000300800 */
[----:B------:R-:W3:Y:S04]  /*27450*/  LDL.LU R37, [R1+0xb48] ;  /* 0x000b480001257983 */ /* 0x000ee80000300800 */
[----:B------:R0:W-:Y:S04]  /*27460*/  STL.64 [R1+0x90], R20 ;  /* 0x0000901401007387 */ /* 0x0001e80000100a00 */
[----:B------:R4:W-:Y:S04]  /*27470*/  STL.64 [R1+0x98], R22 ;  /* 0x0000981601007387 */ /* 0x0009e80000100a00 */
[----:B------:R-:W2:Y:S04]  /*27480*/  LDL.LU R38, [R1+0x1348] ;  /* 0x0013480001267983 */ /* 0x000ea80000300800 */
[----:B------:R-:W2:Y:S04]  /*27490*/  LDL.LU R39, [R1+0xb40] ;  /* 0x000b400001277983 */ /* 0x000ea80000300800 */
[----:B------:R-:W2:Y:S04]  /*274a0*/  LDL.LU R35, [R1+0x1340] ;  /* 0x0013400001237983 */ /* 0x000ea80000300800 */
[----:B------:R-:W2:Y:S04]  /*274b0*/  LDL.LU R34, [R1+0xb38] ;  /* 0x000b380001227983 */ /* 0x000ea80000300800 */
[----:B------:R-:W2:Y:S01]  /*274c0*/  LDL.LU R61, [R1+0x1338] ;  /* 0x00133800013d7983 */ /* 0x000ea20000300800 */
[----:B0-----:R-:W-:-:S02]  /*274d0*/  F2FP.F16.E4M3.UNPACK_B R20, R28 ;  /* 0x0000001cff14723e */ /* 0x001fc400020006ff */
[----:B------:R-:W-:Y:S02]  /*274e0*/  F2FP.F16.E4M3.UNPACK_B R21, R29 ;  /* 0x0000001dff15723e */ /* 0x000fe400020006ff */
[----:B----4-:R-:W-:Y:S02]  /*274f0*/  F2FP.F16.E4M3.UNPACK_B R22, R32 ;  /* 0x00000020ff16723e */ /* 0x010fe400020006ff */
[----:B------:R-:W-:Y:S01]  /*27500*/  F2FP.F16.E4M3.UNPACK_B R23, R33 ;  /* 0x00000021ff17723e */ /* 0x000fe200020006ff */
[----:B------:R-:W4:Y:S04]  /*27510*/  LDL.LU R28, [R1+0xb50] ;  /* 0x000b5000011c7983 */ /* 0x000f280000300800 */
[----:B------:R-:W2:Y:S04]  /*27520*/  LDL.LU R29, [R1+0x1358] ;  /* 0x00135800011d7983 */ /* 0x000ea80000300800 */
[----:B------:R-:W2:Y:S04]  /*27530*/  LDL.LU R32, [R1+0xb58] ;  /* 0x000b580001207983 */ /* 0x000ea80000300800 */
[----:B------:R-:W2:Y:S01]  /*27540*/  LDL.LU R33, [R1+0xb34] ;  /* 0x000b340001217983 */ /* 0x000ea20000300800 */
[C---:B------:R-:W-:Y:S08]  /*27550*/  HMMA.16816.F32 R40, R20.reuse, R2, R40 ;  /* 0x000000021428723c */ /* 0x040ff00000001828 */
[C---:B------:R-:W-:Y:S08]  /*27560*/  HMMA.16816.F32 R44, R20.reuse, R14, R44 ;  /* 0x0000000e142c723c */ /* 0x040ff0000000182c */
[C---:B------:R-:W-:Y:S08]  /*27570*/  HMMA.16816.F32 R48, R20.reuse, R18, R48 ;  /* 0x000000121430723c */ /* 0x040ff00000001830 */
[C---:B------:R-:W-:Y:S01]  /*27580*/  HMMA.16816.F32 R52, R20.reuse, R30, R52 ;  /* 0x0000001e1434723c */ /* 0x040fe20000001834 */
[----:B------:R-:W-:Y:S04]  /*27590*/  STL.64 [R1+0x80], R40 ;  /* 0x0000802801007387 */ /* 0x000fe80000100a00 */
[----:B------:R0:W-:Y:S04]  /*275a0*/  STL.64 [R1+0x88], R42 ;  /* 0x0000882a01007387 */ /* 0x0001e80000100a00 */
[----:B0-----:R-:W2:Y:S04]  /*275b0*/  LDL.LU.64 R42, [R1+0x1690] ;  /* 0x00169000012a7983 */ /* 0x001ea80000300a00 */
[----:B------:R-:W2:Y:S04]  /*275c0*/  LDL.LU.64 R40, [R1+0x1688] ;  /* 0x0016880001287983 */ /* 0x000ea80000300a00 */
[----:B------:R-:W2:Y:S04]  /*275d0*/  LDL.LU R2, [R1+0xb3c] ;  /* 0x000b3c0001027983 */ /* 0x000ea80000300800 */
[----:B------:R-:W2:Y:S04]  /*275e0*/  LDL.LU R3, [R1+0xb60] ;  /* 0x000b600001037983 */ /* 0x000ea80000300800 */
        /* <DEDUP_REMOVED lines=12> */
[----:B------:R-:W-:Y:S04]  /*276b0*/  STL.64 [R1], R52 ;  /* 0x0000003401007387 */ /* 0x000fe80000100a00 */
[----:B------:R0:W-:Y:S04]  /*276c0*/  STL.64 [R1+0x8], R54 ;  /* 0x0000083601007387 */ /* 0x0001e80000100a00 */
[----:B0-----:R-:W2:Y:S04]  /*276d0*/  LDL.LU.64 R54, [R1+0x1660] ;  /* 0x0016600001367983 */ /* 0x001ea80000300a00 */
[----:B------:R-:W2:Y:S04]  /*276e0*/  LDL.LU.64 R52, [R1+0x1658] ;  /* 0x0016580001347983 */ /* 0x000ea80000300a00 */
[----:B------:R-:W3:Y:S04]  /*276f0*/  LDL.LU R30, [R1+0xb64] ;  /* 0x000b6400011e7983 */ /* 0x000ee80000300800 */
[----:B------:R-:W3:Y:S01]  /*27700*/  LDL.LU R31, [R1+0xb5c] ;  /* 0x000b5c00011f7983 */ /* 0x000ee20000300800 */
[----:B--2---:R-:W-:Y:S03]  /*27710*/  HMMA.16816.F32 R52, R20, R24, R52 ;  /* 0x000000181434723c */ /* 0x004fe60000001834 */
[----:B------:R-:W2:Y:S04]  /*27720*/  LDL.LU R24, [R1+0xb70] ;  /* 0x000b700001187983 */ /* 0x000ea80000300800 */
[----:B------:R-:W2:Y:S01]  /*27730*/  LDL.LU R25, [R1+0xb6c] ;  /* 0x000b6c0001197983 */ /* 0x000ea20000300800 */
[----:B---3--:R-:W-:-:S02]  /*27740*/  IADD3 R30, P1, PT, R30, UR21, RZ ;  /* 0x000000151e1e7c10 */ /* 0x008fc4000ff3e0ff */
[----:B------:R-:W-:Y:S02]  /*27750*/  IADD3 R31, P2, PT, R31, UR21, RZ ;  /* 0x000000151f1f7c10 */ /* 0x000fe4000ff5e0ff */
[----:B------:R-:W-:Y:S02]  /*27760*/  IADD3 R18, P3, PT, R18, UR21, RZ ;  /* 0x0000001512127c10 */ /* 0x000fe4000ff7e0ff */
[----:B------:R-:W-:Y:S02]  /*27770*/  IADD3 R19, P4, PT, R19, UR21, RZ ;  /* 0x0000001513137c10 */ /* 0x000fe4000ff9e0ff */
[----:B------:R-:W-:Y:S02]  /*27780*/  IADD3 R14, P5, PT, R14, UR21, RZ ;  /* 0x000000150e0e7c10 */ /* 0x000fe4000ffbe0ff */
[----:B------:R-:W-:Y:S02]  /*27790*/  IADD3.X R3, PT, PT, R3, UR48, RZ, P1, !PT ;  /* 0x0000003003037c10 */ /* 0x000fe40008ffe4ff */
[----:B------:R-:W-:-:S02]  /*277a0*/  IADD3 R33, P1, PT, R33, UR21, RZ ;  /* 0x0000001521217c10 */ /* 0x000fc4000ff3e0ff */
[----:B------:R-:W-:Y:S02]  /*277b0*/  IADD3.X R32, PT, PT, R32, UR48, RZ, P2, !PT ;  /* 0x0000003020207c10 */ /* 0x000fe400097fe4ff */
[----:B------:R-:W-:Y:S02]  /*277c0*/  IADD3 R29, P2, PT, R29, UR21, RZ ;  /* 0x000000151d1d7c10 */ /* 0x000fe4000ff5e0ff */
[----:B----4-:R-:W-:Y:S02]  /*277d0*/  IADD3.X R28, PT, PT, R28, UR48, RZ, P3, !PT ;  /* 0x000000301c1c7c10 */ /* 0x010fe40009ffe4ff */
[----:B------:R-:W-:Y:S02]  /*277e0*/  IADD3 R36, P3, PT, R36, UR21, RZ ;  /* 0x0000001524247c10 */ /* 0x000fe4000ff7e0ff */
[----:B------:R-:W-:Y:S02]  /*277f0*/  IADD3.X R37, PT, PT, R37, UR48, RZ, P4, !PT ;  /* 0x0000003025257c10 */ /* 0x000fe4000a7fe4ff */
[----:B------:R-:W-:-:S02]  /*27800*/  IADD3 R38, P4, PT, R38, UR21, RZ ;  /* 0x0000001526267c10 */ /* 0x000fc4000ff9e0ff */
[----:B------:R-:W-:Y:S02]  /*27810*/  IADD3.X R39, PT, PT, R39, UR48, RZ, P5, !PT ;  /* 0x0000003027277c10 */ /* 0x000fe4000affe4ff */
[----:B------:R-:W-:Y:S01]  /*27820*/  IADD3 R35, P5, PT, R35, UR21, RZ ;  /* 0x0000001523237c10 */ /* 0x000fe2000ffbe0ff */
[C---:B------:R-:W-:Y:S08]  /*27830*/  HMMA.16816.F32 R48, R20.reuse, R26, R48 ;  /* 0x0000001a1430723c */ /* 0x040ff00000001830 */
[C---:B------:R-:W-:Y:S08]  /*27840*/  HMMA.16816.F32 R44, R20.reuse, R16, R44 ;  /* 0x00000010142c723c */ /* 0x040ff0000000182c */
[----:B------:R-:W-:Y:S01]  /*27850*/  HMMA.16816.F32 R40, R20, R12, R40 ;  /* 0x0000000c1428723c */ /* 0x000fe20000001828 */
[----:B--2---:R-:W-:Y:S01]  /*27860*/  VIADD R24, R24, 0x1 ;  /* 0x0000000118187836 */ /* 0x004fe20000000000 */
[----:B------:R-:W-:-:S04]  /*27870*/  IADD3 R25, P6, PT, R25, UR21, RZ ;  /* 0x0000001519197c10 */ /* 0x000fc8000ffde0ff */
[----:B------:R0:W-:Y:S04]  /*27880*/  STL [R1+0xb70], R24 ;  /* 0x000b701801007387 */ /* 0x0001e80000100800 */
[----:B------:R2:W-:Y:S04]  /*27890*/  STL [R1+0xb6c], R25 ;  /* 0x000b6c1901007387 */ /* 0x0005e80000100800 */
[----:B------:R3:W-:Y:S01]  /*278a0*/  STL [R1+0xb64], R30 ;  /* 0x000b641e01007387 */ /* 0x0007e20000100800 */
[----:B------:R-:W-:-:S03]  /*278b0*/  IADD3.X R15, PT, PT, R15, UR48, RZ, P6, !PT ;  /* 0x000000300f0f7c10 */ /* 0x000fc6000b7fe4ff */
[----:B------:R4:W-:Y:S01]  /*278c0*/  STL [R1+0xb5c], R31 ;  /* 0x000b5c1f01007387 */ /* 0x0009e20000100800 */
[----:B------:R-:W-:-:S03]  /*278d0*/  IADD3 R2, P6, PT, R2, UR21, RZ ;  /* 0x0000001502027c10 */ /* 0x000fc6000ffde0ff */
[----:B------:R0:W-:Y:S04]  /*278e0*/  STL [R1+0xb54], R18 ;  /* 0x000b541201007387 */ /* 0x0001e80000100800 */
        /* <DEDUP_REMOVED lines=10> */
[----:B------:R0:W-:Y:S01]  /*27990*/  STL [R1+0xb48], R37 ;  /* 0x000b482501007387 */ /* 0x0001e20000100800 */
[----:B------:R-:W-:-:S03]  /*279a0*/  IADD3.X R34, PT, PT, R34, UR48, RZ, P6, !PT ;  /* 0x0000003022227c10 */ /* 0x000fc6000b7fe4ff */
[----:B------:R0:W-:Y:S04]  /*279b0*/  STL [R1+0x1348], R38 ;  /* 0x0013482601007387 */ /* 0x0001e80000100800 */
[----:B------:R0:W-:Y:S01]  /*279c0*/  STL [R1+0xb40], R39 ;  /* 0x000b402701007387 */ /* 0x0001e20000100800 */
[----:B------:R-:W-:-:S03]  /*279d0*/  IADD3 R61, P6, PT, R61, UR21, RZ ;  /* 0x000000153d3d7c10 */ /* 0x000fc6000ffde0ff */
[----:B------:R-:W4:Y:S04]  /*279e0*/  LDL.LU R20, [R1+0xb30] ;  /* 0x000b300001147983 */ /* 0x000f280000300800 */
[----:B------:R0:W-:Y:S04]  /*279f0*/  STL [R1+0x1340], R35 ;  /* 0x0013402301007387 */ /* 0x0001e80000100800 */
[----:B------:R-:W4:Y:S04]  /*27a00*/  LDL.LU R21, [R1+0x1330] ;  /* 0x0013300001157983 */ /* 0x000f280000300800 */
[----:B------:R0:W-:Y:S04]  /*27a10*/  STL [R1+0xb38], R34 ;  /* 0x000b382201007387 */ /* 0x0001e80000100800 */
[----:B------:R-:W4:Y:S04]  /*27a20*/  LDL.LU R22, [R1+0x1354] ;  /* 0x0013540001167983 */ /* 0x000f280000300800 */
[----:B------:R0:W-:Y:S04]  /*27a30*/  STL [R1+0x1338], R61 ;  /* 0x0013383d01007387 */ /* 0x0001e80000100800 */
[----:B------:R-:W4:Y:S04]  /*27a40*/  LDL.LU R23, [R1+0x1328] ;  /* 0x0013280001177983 */ /* 0x000f280000300800 */
[----:B------:R-:W4:Y:S04]  /*27a50*/  LDL.LU R12, [R1+0x134c] ;  /* 0x00134c00010c7983 */ /* 0x000f280000300800 */
[----:B------:R-:W4:Y:S04]  /*27a60*/  LDL.LU R13, [R1+0x1320] ;  /* 0x00132000010d7983 */ /* 0x000f280000300800 */
[----:B------:R-:W4:Y:S04]  /*27a70*/  LDL.LU R16, [R1+0x1344] ;  /* 0x0013440001107983 */ /* 0x000f280000300800 */
[----:B------:R-:W4:Y:S04]  /*27a80*/  LDL.LU R17, [R1+0x1318] ;  /* 0x0013180001117983 */ /* 0x000f280000300800 */
[----:B------:R-:W4:Y:S01]  /*27a90*/  LDL.LU R26, [R1+0x133c] ;  /* 0x00133c00011a7983 */ /* 0x000f220000300800 */
[----:B------:R-:W-:-:S03]  /*27aa0*/  ISETP.NE.U32.AND P0, PT, R24, UR20, PT ;  /* 0x0000001418007c0c */ /* 0x000fc6000bf05070 */
[----:B------:R-:W4:Y:S04]  /*27ab0*/  LDL.LU R27, [R1+0x1310] ;  /* 0x00131000011b7983 */ /* 0x000f280000300800 */
[----:B0-----:R-:W4:Y:S04]  /*27ac0*/  LDL.LU R24, [R1+0x1334] ;  /* 0x0013340001187983 */ /* 0x001f280000300800 */
[----:B--2---:R-:W2:Y:S04]  /*27ad0*/  LDL.LU R25, [R1+0x1308] ;  /* 0x0013080001197983 */ /* 0x004ea80000300800 */
[----:B---3--:R-:W3:Y:S04]  /*27ae0*/  LDL.LU R30, [R1+0x132c] ;  /* 0x00132c00011e7983 */ /* 0x008ee80000300800 */
[----:B----4-:R-:W4:Y:S04]  /*27af0*/  LDL.LU R31, [R1+0x1300] ;  /* 0x00130000011f7983 */ /* 0x010f280000300800 */
        /* <DEDUP_REMOVED lines=17> */
[----:B------:R-:W-:-:S02]  /*27c10*/  IADD3.X R20, PT, PT, R20, UR48, RZ, P1, !PT ;  /* 0x0000003014147c10 */ /* 0x000fc40008ffe4ff */
[----:B------:R-:W-:Y:S02]  /*27c20*/  IADD3 R21, P1, PT, R21, UR21, RZ ;  /* 0x0000001515157c10 */ /* 0x000fe4000ff3e0ff */
[----:B------:R-:W-:Y:S02]  /*27c30*/  IADD3.X R22, PT, PT, R22, UR48, RZ, P2, !PT ;  /* 0x0000003016167c10 */ /* 0x000fe400097fe4ff */
[----:B------:R-:W-:Y:S02]  /*27c40*/  IADD3 R23, P2, PT, R23, UR21, RZ ;  /* 0x0000001517177c10 */ /* 0x000fe4000ff5e0ff */
[----:B------:R-:W-:Y:S01]  /*27c50*/  IADD3.X R12, PT, PT, R12, UR48, RZ, P3, !PT ;  /* 0x000000300c0c7c10 */ /* 0x000fe20009ffe4ff */
[----:B------:R0:W-:Y:S01]  /*27c60*/  STL [R1+0xb30], R20 ;  /* 0x000b301401007387 */ /* 0x0001e20000100800 */
[----:B------:R-:W-:-:S03]  /*27c70*/  IADD3 R13, P3, PT, R13, UR21, RZ ;  /* 0x000000150d0d7c10 */ /* 0x000fc6000ff7e0ff */
[----:B------:R0:W-:Y:S01]  /*27c80*/  STL [R1+0x1330], R21 ;  /* 0x0013301501007387 */ /* 0x0001e20000100800 */
[----:B------:R-:W-:-:S03]  /*27c90*/  IADD3.X R16, PT, PT, R16, UR48, RZ, P4, !PT ;  /* 0x0000003010107c10 */ /* 0x000fc6000a7fe4ff */
        /* <DEDUP_REMOVED lines=9> */
[----:B--2---:R-:W-:-:S03]  /*27d30*/  IADD3 R25, P6, PT, R25, UR21, RZ ;  /* 0x0000001519197c10 */ /* 0x004fc6000ffde0ff */
[----:B------:R2:W-:Y:S01]  /*27d40*/  STL [R1+0x1318], R17 ;  /* 0x0013181101007387 */ /* 0x0005e20000100800 */
[----:B---3--:R-:W-:-:S03]  /*27d50*/  IADD3.X R30, PT, PT, R30, UR48, RZ, P1, !PT ;  /* 0x000000301e1e7c10 */ /* 0x008fc60008ffe4ff */
[----:B------:R3:W-:Y:S01]  /*27d60*/  STL [R1+0x133c], R26 ;  /* 0x00133c1a01007387 */ /* 0x0007e20000100800 */
[----:B----4-:R-:W-:-:S03]  /*27d70*/  IADD3 R31, P1, PT, R31, UR21, RZ ;  /* 0x000000151f1f7c10 */ /* 0x010fc6000ff3e0ff */
        /* <DEDUP_REMOVED lines=28> */
[----:B------:R0:W-:Y:S04]  /*27f40*/  STL [R1+0x12d8], R28 ;  /* 0x0012d81c01007387 */ /* 0x0001e80000100800 */
[----:B------:R0:W-:Y:S01]  /*27f50*/  STL [R1+0x12fc], R36 ;  /* 0x0012fc2401007387 */ /* 0x0001e20000100800 */
[----:B------:R-:W-:-:S03]  /*27f60*/  IADD3.X R35, PT, PT, R35, UR48, RZ, P3, !PT ;  /* 0x0000003023237c10 */ /* 0x000fc60009ffe4ff */
[----:B------:R0:W-:Y:S01]  /*27f70*/  STL [R1+0x12d0], R37 ;  /* 0x0012d02501007387 */ /* 0x0001e20000100800 */
[----:B------:R-:W-:-:S03]  /*27f80*/  IADD3 R34, P3, PT, R34, UR21, RZ ;  /* 0x0000001522227c10 */ /* 0x000fc6000ff7e0ff */
[----:B------:R1:W-:Y:S04]  /*27f90*/  STL [R1+0x12f4], R38 ;  /* 0x0012f42601007387 */ /* 0x0003e80000100800 */
[----:B------:R1:W-:Y:S01]  /*27fa0*/  STL [R1+0x12c8], R39 ;  /* 0x0012c82701007387 */ /* 0x0003e20000100800 */
[----:B------:R-:W-:-:S03]  /*27fb0*/  IADD3.X R61, PT, PT, R61, UR48, RZ, P4, !PT ;  /* 0x000000303d3d7c10 */ /* 0x000fc6000a7fe4ff */
[----:B0-----:R-:W4:Y:S04]  /*27fc0*/  LDL.LU R20, [R1+0x12b8] ;  /* 0x0012b80001147983 */ /* 0x001f280000300800 */
        /* <DEDUP_REMOVED lines=28> */
[----:B-1----:R-:W4:Y:S04]  /*28190*/  LDL.LU R38, [R1+0x1250] ;  /* 0x0012500001267983 */ /* 0x002f280000300800 */
[----:B------:R-:W4:Y:S04]  /*281a0*/  LDL.LU R39, [R1+0x1274] ;  /* 0x0012740001277983 */ /* 0x000f280000300800 */
[----:B0-----:R-:W4:Y:S04]  /*281b0*/  LDL.LU R35, [R1+0x1248] ;  /* 0x0012480001237983 */ /* 0x001f280000300800 */
[----:B------:R-:W4:Y:S04]  /*281c0*/  LDL.LU R34, [R1+0x126c] ;  /* 0x00126c0001227983 */ /* 0x000f280000300800 */
[----:B------:R-:W4:Y:S01]  /*281d0*/  LDL.LU R61, [R1+0x1240] ;  /* 0x00124000013d7983 */ /* 0x000f220000300800 */
[----:B------:R-:W-:-:S02]  /*281e0*/  IADD3 R20, P4, PT, R20, UR21, RZ ;  /* 0x0000001514147c10 */ /* 0x000fc4000ff9e0ff */
[----:B------:R-:W-:Y:S02]  /*281f0*/  IADD3.X R21, PT, PT, R21, UR48, RZ, P5, !PT ;  /* 0x0000003015157c10 */ /* 0x000fe4000affe4ff */
[----:B------:R-:W-:Y:S02]  /*28200*/  IADD3 R22, P5, PT, R22, UR21, RZ ;  /* 0x0000001516167c10 */ /* 0x000fe4000ffbe0ff */
[----:B------:R-:W-:Y:S02]  /*28210*/  IADD3.X R23, PT, PT, R23, UR48, RZ, P6, !PT ;  /* 0x0000003017177c10 */ /* 0x000fe4000b7fe4ff */
[----:B------:R-:W-:Y:S01]  /*28220*/  IADD3 R12, P6, PT, R12, UR21, RZ ;  /* 0x000000150c0c7c10 */ /* 0x000fe2000ffde0ff */
[----:B------:R0:W-:Y:S01]  /*28230*/  STL [R1+0x12b8], R20 ;  /* 0x0012b81401007387 */ /* 0x0001e20000100800 */
[----:B------:R-:W-:-:S03]  /*28240*/  IADD3.X R13, PT, PT, R13, UR48, RZ, P1, !PT ;  /* 0x000000300d0d7c10 */ /* 0x000fc60008ffe4ff */
[----:B------:R1:W-:Y:S01]  /*28250*/  STL [R1+0x12dc], R21 ;  /* 0x0012dc1501007387 */ /* 0x0003e20000100800 */
[----:B------:R-:W-:-:S03]  /*28260*/  IADD3 R16, P1, PT, R16, UR21, RZ ;  /* 0x0000001510107c10 */ /* 0x000fc6000ff3e0ff */
[----:B------:R0:W-:Y:S01]  /*28270*/  STL [R1+0x12b0], R22 ;  /* 0x0012b01601007387 */ /* 0x0001e20000100800 */
[----:B--2---:R-:W-:-:S03]  /*28280*/  IADD3.X R17, PT, PT, R17, UR48, RZ, P2, !PT ;  /* 0x0000003011117c10 */ /* 0x004fc600097fe4ff */
[----:B------:R2:W-:Y:S01]  /*28290*/  STL [R1+0x12d4], R23 ;  /* 0x0012d41701007387 */ /* 0x0005e20000100800 */
[----:B---3--:R-:W-:-:S03]  /*282a0*/  IADD3 R26, P2, PT, R26, UR21, RZ ;  /* 0x000000151a1a7c10 */ /* 0x008fc6000ff5e0ff */
[----:B------:R3:W-:Y:S01]  /*282b0*/  STL [R1+0x12a8], R12 ;  /* 0x0012a80c01007387 */ /* 0x0007e20000100800 */
[----:B----4-:R-:W-:-:S03]  /*282c0*/  IADD3.X R27, PT, PT, R27, UR48, RZ, P3, !PT ;  /* 0x000000301b1b7c10 */ /* 0x010fc60009ffe4ff */
        /* <DEDUP_REMOVED lines=36> */
[----:B------:R0:W-:Y:S04]  /*28510*/  STL [R1+0x1284], R28 ;  /* 0x0012841c01007387 */ /* 0x0001e80000100800 */
[----:B------:R0:W-:Y:S01]  /*28520*/  STL [R1+0x1258], R36 ;  /* 0x0012582401007387 */ /* 0x0001e20000100800 */
[----:B------:R-:W-:-:S03]  /*28530*/  IADD3 R35, P6, PT, R35, UR21, RZ ;  /* 0x0000001523237c10 */ /* 0x000fc6000ffde0ff */
[----:B------:R0:W-:Y:S01]  /*28540*/  STL [R1+0x127c], R37 ;  /* 0x00127c2501007387 */ /* 0x0001e20000100800 */
[----:B------:R-:W-:-:S03]  /*28550*/  IADD3.X R34, PT, PT, R34, UR48, RZ, P1, !PT ;  /* 0x0000003022227c10 */ /* 0x000fc60008ffe4ff */
[----:B------:R1:W-:Y:S04]  /*28560*/  STL [R1+0x1250], R38 ;  /* 0x0012502601007387 */ /* 0x0003e80000100800 */
[----:B------:R1:W-:Y:S01]  /*28570*/  STL [R1+0x1274], R39 ;  /* 0x0012742701007387 */ /* 0x0003e20000100800 */
[----:B------:R-:W-:-:S03]  /*28580*/  IADD3 R61, P1, PT, R61, UR21, RZ ;  /* 0x000000153d3d7c10 */ /* 0x000fc6000ff3e0ff */
[----:B0-----:R-:W4:Y:S04]  /*28590*/  LDL.LU R20, [R1+0x1264] ;  /* 0x0012640001147983 */ /* 0x001f280000300800 */
[----:B------:R0:W-:Y:S04]  /*285a0*/  STL [R1+0x1248], R35 ;  /* 0x0012482301007387 */ /* 0x0001e80000100800 */
[----:B-1----:R-:W4:Y:S04]  /*285b0*/  LDL.LU R21, [R1+0x1238] ;  /* 0x0012380001157983 */ /* 0x002f280000300800 */
[----:B------:R1:W-:Y:S04]  /*285c0*/  STL [R1+0x126c], R34 ;  /* 0x00126c2201007387 */ /* 0x0003e80000100800 */
[----:B------:R-:W4:Y:S04]  /*285d0*/  LDL.LU R22, [R1+0x125c] ;  /* 0x00125c0001167983 */ /* 0x000f280000300800 */
[----:B------:R0:W-:Y:S04]  /*285e0*/  STL [R1+0x1240], R61 ;  /* 0x0012403d01007387 */ /* 0x0001e80000100800 */
        /* <DEDUP_REMOVED lines=26> */
[----:B-1----:R-:W4:Y:S04]  /*28790*/  LDL.LU R34, [R1+0x11c8] ;  /* 0x0011c80001227983 */ /* 0x002f280000300800 */
[----:B------:R-:W4:Y:S01]  /*287a0*/  LDL.LU R61, [R1+0x11ec] ;  /* 0x0011ec00013d7983 */ /* 0x000f220000300800 */
[----:B------:R-:W-:-:S02]  /*287b0*/  IADD3.X R20, PT, PT, R20, UR48, RZ, P2, !PT ;  /* 0x0000003014147c10 */ /* 0x000fc400097fe4ff */
[----:B------:R-:W-:Y:S02]  /*287c0*/  IADD3 R21, P2, PT, R21, UR21, RZ ;  /* 0x0000001515157c10 */ /* 0x000fe4000ff5e0ff */
[----:B------:R-:W-:Y:S02]  /*287d0*/  IADD3.X R22, PT, PT, R22, UR48, RZ, P3, !PT ;  /* 0x0000003016167c10 */ /* 0x000fe40009ffe4ff */
[----:B--2---:R-:W-:Y:S02]  /*287e0*/  IADD3 R23, P3, PT, R23, UR21, RZ ;  /* 0x0000001517177c10 */ /* 0x004fe4000ff7e0ff */
[----:B---3--:R-:W-:Y:S01]  /*287f0*/  IADD3.X R12, PT, PT, R12, UR48, RZ, P4, !PT ;  /* 0x000000300c0c7c10 */ /* 0x008fe2000a7fe4ff */
        /* <DEDUP_REMOVED lines=56> */
[----:B-1----:R-:W4:Y:S04]  /*28b80*/  LDL.LU R21, [R1+0x11e4] ;  /* 0x0011e40001157983 */ /* 0x002f280000300800 */
[----:B------:R1:W-:Y:S04]  /*28b90*/  STL [R1+0x11c8], R34 ;  /* 0x0011c82201007387 */ /* 0x0003e80000100800 */
[----:B--2---:R-:W2:Y:S04]  /*28ba0*/  LDL.LU R22, [R1+0x11b8] ;  /* 0x0011b80001167983 */ /* 0x004ea80000300800 */
[----:B------:R0:W-:Y:S04]  /*28bb0*/  STL [R1+0x11ec], R61 ;  /* 0x0011ec3d01007387 */ /* 0x0001e80000100800 */
        /* <DEDUP_REMOVED lines=28> */
[----:B------:R-:W-:-:S02]  /*28d80*/  IADD3 R20, P5, PT, R20, UR21, RZ ;  /* 0x0000001514147c10 */ /* 0x000fc4000ffbe0ff */
[----:B------:R-:W-:Y:S02]  /*28d90*/  IADD3.X R21, PT, PT, R21, UR48, RZ, P6, !PT ;  /* 0x0000003015157c10 */ /* 0x000fe4000b7fe4ff */
[----:B--2---:R-:W-:Y:S02]  /*28da0*/  IADD3 R22, P6, PT, R22, UR21, RZ ;  /* 0x0000001516167c10 */ /* 0x004fe4000ffde0ff */
[----:B---3--:R-:W-:Y:S02]  /*28db0*/  IADD3.X R23, PT, PT, R23, UR48, RZ, P1, !PT ;  /* 0x0000003017177c10 */ /* 0x008fe40008ffe4ff */
[----:B----4-:R-:W-:Y:S01]  /*28dc0*/  IADD3 R12, P1, PT, R12, UR21, RZ ;  /* 0x000000150c0c7c10 */ /* 0x010fe2000ff3e0ff */
        /* <DEDUP_REMOVED lines=90> */
[----:B--2---:R-:W-:Y:S02]  /*29370*/  IADD3.X R22, PT, PT, R22, UR48, RZ, P4, !PT ;  /* 0x0000003016167c10 */ /* 0x004fe4000a7fe4ff */
[----:B---3--:R-:W-:Y:S02]  /*29380*/  IADD3 R23, P4, PT, R23, UR21, RZ ;  /* 0x0000001517177c10 */ /* 0x008fe4000ff9e0ff */
[----:B----4-:R-:W-:Y:S01]  /*29390*/  IADD3.X R12, PT, PT, R12, UR48, RZ, P5, !PT ;  /* 0x000000300c0c7c10 */ /* 0x010fe2000affe4ff */
        /* <DEDUP_REMOVED lines=1390> */
[----:B------:R-:W0:Y:S02]  /*2ea80*/  S2R R60, SR_TID.X ;  /* 0x00000000003c7919 */ /* 0x000e240000002100 */
[----:B0-----:R-:W-:-:S04]  /*2ea90*/  LOP3.LUT R60, R60, 0x1f, RZ, 0xc0, !PT ;  /* 0x0000001f3c3c7812 */ /* 0x001fc800078ec0ff */
[----:B------:R-:W-:Y:S02]  /*2eaa0*/  LOP3.LUT R60, R60, 0x10, RZ, 0x3c, !PT ;  /* 0x000000103c3c7812 */ /* 0x000fe400078e3cff */
[----:B------:R-:W-:Y:S02]  /*2eab0*/  IADD3 R20, P1, PT, R20, UR4, RZ ;  /* 0x0000000414147c10 */ /* 0x000fe4000ff3e0ff */
        /* <DEDUP_REMOVED lines=56> */
[----:B------:R1:W-:Y:S04]  /*2ee40*/  STL [R1+0x1514], R38 ;  /* 0x0015142601007387 */ /* 0x0003e80000100800 */
[----:B------:R1:W-:Y:S04]  /*2ee50*/  STL [R1+0x151c], R39 ;  /* 0x00151c2701007387 */ /* 0x0003e80000100800 */
[----:B------:R1:W-:Y:S04]  /*2ee60*/  STL [R1+0x1534], R61 ;  /* 0x0015343d01007387 */ /* 0x0003e80000100800 */
[----:B------:R1:W-:Y:S04]  /*2ee70*/  STL [R1+0x1524], R35 ;  /* 0x0015242301007387 */ /* 0x0003e80000100800 */
[----:B------:R1:W-:Y:S01]  /*2ee80*/  STL [R1+0x152c], R34 ;  /* 0x00152c2201007387 */ /* 0x0003e20000100800 */
[----:B------:R-:W-:Y:S05]  /*2ee90*/  @P0 BRA `(.L_x_1) ;  /* 0xfffffdf8009c0947 */ /* 0x000fea000383ffff */
.L_x_0:
[----:B------:R-:W-:Y:S01]  /*2eea0*/  STL [R1+0x18e0], R53 ;  /* 0x0018e03501007387 */ /* 0x000fe20000100800 */
[----:B-1---5:R-:W-:Y:S01]  /*2eeb0*/  F2FP.SATFINITE.E4M3.F32.PACK_AB_MERGE_C R3, R9, R8, RZ ;  /* 0x000000080903723e */ /* 0x022fe200048070ff */
[----:B------:R-:W1:Y:S01]  /*2eec0*/  LDCU UR4, c[0x0][0x39c] ;  /* 0x00007380ff0477ac */ /* 0x000e620008000800 */
[----:B0-----:R-:W-:Y:S01]  /*2eed0*/  F2FP.SATFINITE.E4M3.F32.PACK_AB_MERGE_C R2, R11, R10, RZ ;  /* 0x0000000a0b02723e */ /* 0x001fe200048070ff */
[----:B------:R-:W-:Y:S01]  /*2eee0*/  STL [R1+0x18dc], R52 ;  /* 0x0018dc3401007387 */ /* 0x000fe20000100800 */
[----:B------:R-:W-:Y:S01]  /*2eef0*/  F2FP.SATFINITE.E4M3.F32.PACK_AB_MERGE_C R0, R5, R4, RZ ;  /* 0x000000040500723e */ /* 0x000fe200048070ff */
[----:B------:R-:W0:Y:S02]  /*2ef00*/  LDCU UR5, c[0x0][0x39c] ;  /* 0x00007380ff0577ac */ /* 0x000e240008000800 */
[----:B------:R-:W-:Y:S01]  /*2ef10*/  STL [R1+0x18d8], R55 ;  /* 0x0018d83701007387 */ /* 0x000fe20000100800 */
[----:B------:R-:W2:Y:S03]  /*2ef20*/  LDCU UR30, c[0x0][0x3b4] ;  /* 0x00007680ff1e77ac */ /* 0x000ea60008000800 */
[----:B------:R-:W-:Y:S01]  /*2ef30*/  STL [R1+0x18d4], R54 ;  /* 0x0018d43601007387 */ /* 0x000fe20000100800 */
[----:B------:R-:W3:Y:S03]  /*2ef40*/  LDCU.64 UR28, c[0x0][0x390] ;  /* 0x00007200ff1c77ac */ /* 0x000ee60008000a00 */
[----:B------:R-:W-:Y:S01]  /*2ef50*/  STL [R1+0x18d0], R49 ;  /* 0x0018d03101007387 */ /* 0x000fe20000100800 */
[----:B------:R-:W4:Y:S03]  /*2ef60*/  LDCU.64 UR32, c[0x0][0x398] ;  /* 0x00007300ff2077ac */ /* 0x000f260008000a00 */
[----:B------:R-:W-:Y:S01]  /*2ef70*/  STL [R1+0x18cc], R48 ;  /* 0x0018cc3001007387 */ /* 0x000fe20000100800 */
[----:B------:R-:W0:Y:S03]  /*2ef80*/  LDCU UR34, c[0x0][0x3b8] ;  /* 0x00007700ff2277ac */ /* 0x000e260008000800 */
[----:B------:R-:W-:Y:S01]  /*2ef90*/  STL [R1+0x18c8], R51 ;  /* 0x0018c83301007387 */ /* 0x000fe20000100800 */
[----:B------:R-:W0:Y:S03]  /*2efa0*/  LDCU.64 UR46, c[0x0][0x398] ;  /* 0x00007300ff2e77ac */ /* 0x000e260008000a00 */
        /* <DEDUP_REMOVED lines=13> */
[----:B------:R-:W0:Y:S03]  /*2f080*/  LDCU UR62, c[0x0][0x3b8] ;  /* 0x00007700ff3e77ac */ /* 0x000e260008000800 */
[----:B------:R-:W-:Y:S01]  /*2f090*/  STL [R1+0x18a8], R43 ;  /* 0x0018a82b01007387 */ /* 0x000fe20000100800 */
[----:B------:R-:W0:Y:S03]  /*2f0a0*/  LDCU.64 UR50, c[0x0][0x398] ;  /* 0x00007300ff3277ac */ /* 0x000e260008000a00 */
[----:B------:R-:W-:Y:S01]  /*2f0b0*/  STL [R1+0x18a4], R42 ;  /* 0x0018a42a01007387 */ /* 0x000fe20000100800 */
[----:B------:R-:W0:Y:S03]  /*2f0c0*/  LDCU UR77, c[0x0][0x3b8] ;  /* 0x00007700ff4d77ac */ /* 0x000e260008000800 */
[----:B------:R1:W-:Y:S01]  /*2f0d0*/  STL [R1+0x7c0], R3 ;  /* 0x0007c00301007387 */ /* 0x0003e20000100800 */
[----:B------:R-:W0:Y:S03]  /*2f0e0*/  LDCU UR76, c[0x0][0x3b8] ;  /* 0x00007700ff4c77ac */ /* 0x000e260008000800 */
[----:B------:R2:W-:Y:S01]  /*2f0f0*/  STL [R1+0x7bc], R2 ;  /* 0x0007bc0201007387 */ /* 0x0005e20000100800 */
[----:B------:R-:W0:Y:S03]  /*2f100*/  LDCU UR75, c[0x0][0x3b8] ;  /* 0x00007700ff4b77ac */ /* 0x000e260008000800 */
[----:B------:R3:W-:Y:S01]  /*2f110*/  STL [R1+0x7d0], R0 ;  /* 0x0007d00001007387 */ /* 0x0007e20000100800 */
[----:B-1----:R-:W-:Y:S01]  /*2f120*/  F2FP.SATFINITE.E4M3.F32.PACK_AB_MERGE_C R3, R7, R6, RZ ;  /* 0x000000060703723e */ /* 0x002fe200048070ff */
[----:B------:R-:W1:Y:S01]  /*2f130*/  LDCU UR74, c[0x0][0x3b8] ;  /* 0x00007700ff4a77ac */ /* 0x000e620008000800 */
[----:B--2---:R-:W-:-:S03]  /*2f140*/  F2FP.SATFINITE.E4M3.F32.PACK_AB_MERGE_C R2, R57, R56, RZ ;  /* 0x000000383902723e */ /* 0x004fc600048070ff */
[----:B------:R-:W-:Y:S01]  /*2f150*/  STL [R1+0x7cc], R3 ;  /* 0x0007cc0301007387 */ /* 0x000fe20000100800 */
[----:B------:R-:W2:Y:S01]  /*2f160*/  LDCU UR73, c[0x0][0x3b8] ;  /* 0x00007700ff4977ac */ /* 0x000ea20008000800 */
[----:B---3--:R-:W-:Y:S02]  /*2f170*/  F2FP.SATFINITE.E4M3.F32.PACK_AB_MERGE_C R0, R59, R58, RZ ;  /* 0x0000003a3b00723e */ /* 0x008fe400048070ff */
[----:B------:R-:W3:Y:S01]  /*2f180*/  LDL.LU R59, [R1+0x14] ;  /* 0x00001400013b7983 */ /* 0x000ee20000300800 */
[----:B------:R-:W0:Y:S03]  /*2f190*/  LDCU UR72, c[0x0][0x3b8] ;  /* 0x00007700ff4877ac */ /* 0x000e260008000800 */
[----:B------:R-:W-:Y:S01]  /*2f1a0*/  STL [R1+0x7e0], R2 ;  /* 0x0007e00201007387 */ /* 0x000fe20000100800 */
[----:B------:R-:W0:Y:S03]  /*2f1b0*/  LDCU UR6, c[0x0][0x398] ;  /* 0x00007300ff0677ac */ /* 0x000e260008000800 */
[----:B------:R-:W2:Y:S01]  /*2f1c0*/  LDL.LU R58, [R1+0x18] ;  /* 0x00001800013a7983 */ /* 0x000ea20000300800 */
[----:B------:R-:W0:Y:S03]  /*2f1d0*/  LDCU UR71, c[0x0][0x3b8] ;  /* 0x00007700ff4777ac */ /* 0x000e260008000800 */
[----:B------:R-:W-:Y:S01]  /*2f1e0*/  STL [R1+0x7dc], R0 ;  /* 0x0007dc0001007387 */ /* 0x000fe20000100800 */
        /* <DEDUP_REMOVED lines=37> */
[----:B--2---:R2:W-:Y:S04]  /*2f440*/  STL [R1+0x1968], R58 ;  /* 0x0019683a01007387 */ /* 0x0045e80000100800 */
[----:B--2---:R-:W3:Y:S04]  /*2f450*/  LDL.LU R58, [R1+0x10] ;  /* 0x00001000013a7983 */ /* 0x004ee80000300800 */
[----:B------:R-:W2:Y:S04]  /*2f460*/  LDL.LU R57, [R1+0x1c] ;  /* 0x00001c0001397983 */ /* 0x000ea80000300800 */
[----:B------:R-:W2:Y:S04]  /*2f470*/  LDL.LU R56, [R1+0x30] ;  /* 0x0000300001387983 */ /* 0x000ea80000300800 */
        /* <DEDUP_REMOVED lines=57> */
[----:B---3--:R-:W-:-:S03]  /*2f810*/  F2FP.SATFINITE.E4M3.F32.PACK_AB_MERGE_C R59, R59, R58, RZ ;  /* 0x0000003a3b3b723e */ /* 0x008fc600048070ff */
[----:B------:R-:W3:Y:S04]  /*2f820*/  LDL.LU R58, [R1+0x1968] ;  /* 0x00196800013a7983 */ /* 0x000ee80000300800 */
[----:B------:R-:W-:Y:S01]  /*2f830*/  STL [R1+0x7d8], R59 ;  /* 0x0007d83b01007387 */ /* 0x000fe20000100800 */
[----:B--2---:R-:W-:Y:S02]  /*2f840*/  F2FP.SATFINITE.E4M3.F32.PACK_AB_MERGE_C R7, R7, R56, RZ ;  /* 0x000000380707723e */ /* 0x004fe400048070ff */
[----:B----4-:R-:W-:Y:S02]  /*2f850*/  F2FP.SATFINITE.E4M3.F32.PACK_AB_MERGE_C R6, R5, R6, RZ ;  /* 0x000000060506723e */ /* 0x010fe400048070ff */
[----:B------:R-:W-:Y:S02]  /*2f860*/  F2FP.SATFINITE.E4M3.F32.PACK_AB_MERGE_C R5, R11, R4, RZ ;  /* 0x000000040b05723e */ /* 0x000fe400048070ff */
[----:B------:R-:W-:Y:S01]  /*2f870*/  F2FP.SATFINITE.E4M3.F32.PACK_AB_MERGE_C R4, R9, R10, RZ ;  /* 0x0000000a0904723e */ /* 0x000fe200048070ff */
[----:B------:R-:W-:Y:S01]  /*2f880*/  BAR.SYNC.DEFER_BLOCKING 0x0 ;  /* 0x0000000000007b1d */ /* 0x000fe20000010000 */
[----:B---3--:R-:W-:-:S05]  /*2f890*/  F2FP.SATFINITE.E4M3.F32.PACK_AB_MERGE_C R57, R57, R58, RZ ;  /* 0x0000003a3939723e */ /* 0x008fca00048070ff */
[----:B------:R-:W-:Y:S04]  /*2f8a0*/  STL [R1+0x7d4], R57 ;  /* 0x0007d43901007387 */ /* 0x000fe80000100800 */
[----:B------:R-:W-:Y:S04]  /*2f8b0*/  STL [R1+0x7c4], R7 ;  /* 0x0007c40701007387 */ /* 0x000fe80000100800 */
[----:B------:R2:W-:Y:S04]  /*2f8c0*/  STL [R1+0x7c8], R6 ;  /* 0x0007c80601007387 */ /* 0x0005e80000100800 */
[----:B------:R3:W-:Y:S04]  /*2f8d0*/  STL [R1+0x7b4], R5 ;  /* 0x0007b40501007387 */ /* 0x0007e80000100800 */
[----:B------:R4:W-:Y:S01]  /*2f8e0*/  STL [R1+0x7b8], R4 ;  /* 0x0007b80401007387 */ /* 0x0009e20000100800 */
[----:B--2---:R-:W-:-:S02]  /*2f8f0*/  F2FP.SATFINITE.E4M3.F32.PACK_AB_MERGE_C R6, R42, R8, RZ ;  /* 0x000000082a06723e */ /* 0x004fc400048070ff */
[----:B---3--:R-:W-:-:S03]  /*2f900*/  F2FP.SATFINITE.E4M3.F32.PACK_AB_MERGE_C R5, R40, R43, RZ ;  /* 0x0000002b2805723e */ /* 0x008fc600048070ff */
[----:B------:R2:W-:Y:S01]  /*2f910*/  STL [R1+0x7b0], R6 ;  /* 0x0007b00601007387 */ /* 0x0005e20000100800 */
[----:B----4-:R-:W-:-:S03]  /*2f920*/  F2FP.SATFINITE.E4M3.F32.PACK_AB_MERGE_C R4, R46, R41, RZ ;  /* 0x000000292e04723e */ /* 0x010fc600048070ff */
[----:B------:R3:W-:Y:S04]  /*2f930*/  STL [R1+0x7a8], R5 ;  /* 0x0007a80501007387 */ /* 0x0007e80000100800 */
[----:B------:R4:W-:Y:S01]  /*2f940*/  STL [R1+0x7a4], R4 ;  /* 0x0007a40401007387 */ /* 0x0009e20000100800 */
[----:B--2---:R-:W-:Y:S02]  /*2f950*/  F2FP.SATFINITE.E4M3.F32.PACK_AB_MERGE_C R6, R44, R47, RZ ;  /* 0x0000002f2c06723e */ /* 0x004fe400048070ff */
[----:B---3--:R-:W-:-:S03]  /*2f960*/  F2FP.SATFINITE.E4M3.F32.PACK_AB_MERGE_C R5, R50, R45, RZ ;  /* 0x0000002d3205723e */ /* 0x008fc600048070ff */
[----:B------:R2:W-:Y:S01]  /*2f970*/  STL [R1+0x7a0], R6 ;  /* 0x0007a00601007387 */ /* 0x0005e20000100800 */
[----:B----4-:R-:W-:-:S03]  /*2f980*/  F2FP.SATFINITE.E4M3.F32.PACK_AB_MERGE_C R4, R48, R51, RZ ;  /* 0x000000333004723e */ /* 0x010fc600048070ff */
[----:B------:R3:W-:Y:S04]  /*2f990*/  STL [R1+0x794], R5 ;  /* 0x0007940501007387 */ /* 0x0007e80000100800 */
[----:B------:R4:W-:Y:S01]  /*2f9a0*/  STL [R1+0x790], R4 ;  /* 0x0007900401007387 */ /* 0x0009e20000100800 */
[----:B--2---:R-:W-:Y:S02]  /*2f9b0*/  F2FP.SATFINITE.E4M3.F32.PACK_AB_MERGE_C R6, R54, R49, RZ ;  /* 0x000000313606723e */ /* 0x004fe400048070ff */
[----:B---3--:R-:W-:-:S03]  /*2f9c0*/  F2FP.SATFINITE.E4M3.F32.PACK_AB_MERGE_C R5, R52, R55, RZ ;  /* 0x000000373405723e */ /* 0x008fc600048070ff */
[----:B------:R-:W-:Y:S01]  /*2f9d0*/  STL [R1+0x784], R6 ;  /* 0x0007840601007387 */ /* 0x000fe20000100800 */
[----:B----4-:R-:W-:-:S03]  /*2f9e0*/  F2FP.SATFINITE.E4M3.F32.PACK_AB_MERGE_C R4, R0, R53, RZ ;  /* 0x000000350004723e */ /* 0x010fc600048070ff */
[----:B------:R2:W-:Y:S01]  /*2f9f0*/  STL [R1+0x780], R5 ;  /* 0x0007800501007387 */ /* 0x0005e20000100800 */
[----:B------:R-:W-:-:S03]  /*2fa00*/  F2FP.SATFINITE.E4M3.F32.PACK_AB_MERGE_C R0, R61, R60, RZ ;  /* 0x0000003c3d00723e */ /* 0x000fc600048070ff */
        /* <DEDUP_REMOVED lines=30> */
[----:B------:R-:W2:Y:S04]  /*2fbf0*/  LDL.LU R59, [R1+0x70c] ;  /* 0x00070c00013b7983 */ /* 0x000ea80000300800 */
[----:B------:R-:W-:Y:S04]  /*2fc00*/  STL [R1+0x710], R4 ;  /* 0x0007100401007387 */ /* 0x000fe80000100800 */
[----:B------:R-:W3:Y:S04]  /*2fc10*/  LDL.LU R58, [R1+0x6f0] ;  /* 0x0006f000013a7983 */ /* 0x000ee80000300800 */
[----:B------:R-:W-:Y:S04]  /*2fc20*/  STL [R1+0x704], R0 ;  /* 0x0007040001007387 */ /* 0x000fe80000100800 */
[----:B---3--:R3:W-:Y:S04]  /*2fc30*/  STL [R1+0x1964], R58 ;  /* 0x0019643a01007387 */ /* 0x0087e80000100800 */
[----:B---3--:R-:W2:Y:S04]  /*2fc40*/  LDL.LU R58, [R1+0x708] ;  /* 0x00070800013a7983 */ /* 0x008ea80000300800 */
[----:B------:R-:W3:Y:S04]  /*2fc50*/  LDL.LU R57, [R1+0x6f4] ;  /* 0x0006f40001397983 */ /* 0x000ee80000300800 */
[----:B------:R-:W4:Y:S04]  /*2fc60*/  LDL.LU R56, [R1+0x6f8] ;  /* 0x0006f80001387983 */ /* 0x000f280000300800 */
[----:B------:R-:W4:Y:S04]  /*2fc70*/  LDL.LU R7, [R1+0x6fc] ;  /* 0x0006fc0001077983 */ /* 0x000f280000300800 */
        /* <DEDUP_REMOVED lines=56> */
[----:B--2---:R-:W-:-:S03]  /*30000*/  F2FP.SATFINITE.E4M3.F32.PACK_AB_MERGE_C R59, R59, R58, RZ ;  /* 0x0000003a3b3b723e */ /* 0x004fc600048070ff */
[----:B------:R-:W2:Y:S04]  /*30010*/  LDL.LU R58, [R1+0x1964] ;  /* 0x00196400013a7983 */ /* 0x000ea80000300800 */
[----:B------:R-:W-:Y:S01]  /*30020*/  STL [R1+0x700], R59 ;  /* 0x0007003b01007387 */ /* 0x000fe20000100800 */
[----:B----4-:R-:W-:Y:S02]  /*30030*/  F2FP.SATFINITE.E4M3.F32.PACK_AB_MERGE_C R7, R7, R56, RZ ;  /* 0x000000380707723e */ /* 0x010fe400048070ff */
[----:B---3--:R-:W-:Y:S02]  /*30040*/  F2FP.SATFINITE.E4M3.F32.PACK_AB_MERGE_C R6, R5, R6, RZ ;  /* 0x000000060506723e */ /* 0x008fe400048070ff */
[----:B------:R-:W-:Y:S02]  /*30050*/  F2FP.SATFINITE.E4M3.F32.PACK_AB_MERGE_C R5, R11, R4, RZ ;  /* 0x000000040b05723e */ /* 0x000fe400048070ff */
[----:B------:R-:W-:-:S02]  /*30060*/  F2FP.SATFINITE.E4M3.F32.PACK_AB_MERGE_C R4, R9, R10, RZ ;  /* 0x0000000a0904723e */ /* 0x000fc400048070ff */
[----:B--2---:R-:W-:-:S05]  /*30070*/  F2FP.SATFINITE.E4M3.F32.PACK_AB_MERGE_C R57, R57, R58, RZ ;  /* 0x0000003a3939723e */ /* 0x004fca00048070ff */
        /* <DEDUP_REMOVED lines=53> */
[----:B------:R-:W3:Y:S04]  /*303d0*/  LDL.LU R56, [R1+0x620] ;  /* 0x0006200001387983 */ /* 0x000ee80000300800 */
[----:B------:R4:W-:Y:S04]  /*303e0*/  STL [R1+0x634], R4 ;  /* 0x0006340401007387 */ /* 0x0009e80000100800 */
[----:B------:R-:W3:Y:S04]  /*303f0*/  LDL.LU R7, [R1+0x624] ;  /* 0x0006240001077983 */ /* 0x000ee80000300800 */
[----:B------:R0:W-:Y:S04]  /*30400*/  STL [R1+0x630], R0 ;  /* 0x0006300001007387 */ /* 0x0001e80000100800 */
[----:B------:R-:W3:Y:S04]  /*30410*/  LDL.LU R6, [R1+0x628] ;  /* 0x0006280001067983 */ /* 0x000ee80000300800 */
[----:B--2---:R-:W2:Y:S04]  /*30420*/  LDL.LU R5, [R1+0x62c] ;  /* 0x00062c0001057983 */ /* 0x004ea80000300800 */
        /* <DEDUP_REMOVED lines=54> */
[----:B---3--:R-:W-:-:S05]  /*30790*/  F2FP.SATFINITE.E4M3.F32.PACK_AB_MERGE_C R56, R7, R56, RZ ;  /* 0x000000380738723e */ /* 0x008fca00048070ff */
[----:B------:R-:W-:Y:S01]  /*307a0*/  STL [R1+0x624], R56 ;  /* 0x0006243801007387 */ /* 0x000fe20000100800 */
[----:B--2---:R-:W-:-:S05]  /*307b0*/  F2FP.SATFINITE.E4M3.F32.PACK_AB_MERGE_C R7, R5, R6, RZ ;  /* 0x000000060507723e */ /* 0x004fca00048070ff */
[----:B------:R-:W-:Y:S01]  /*307c0*/  STL [R1+0x620], R7 ;  /* 0x0006200701007387 */ /* 0x000fe20000100800 */
[----:B----4-:R-:W-:-:S05]  /*307d0*/  F2FP.SATFINITE.E4M3.F32.PACK_AB_MERGE_C R6, R11, R4, RZ ;  /* 0x000000040b06723e */ /* 0x010fca00048070ff */
[----:B------:R0:W-:Y:S01]  /*307e0*/  STL [R1+0x614], R6 ;  /* 0x0006140601007387 */ /* 0x0001e20000100800 */
[----:B------:R-:W-:-:S05]  /*307f0*/  F2FP.SATFINITE.E4M3.F32.PACK_AB_MERGE_C R5, R9, R10, RZ ;  /* 0x0000000a0905723e */ /* 0x000fca00048070ff */
[----:B------:R2:W-:Y:S01]  /*30800*/  STL [R1+0x610], R5 ;  /* 0x0006100501007387 */ /* 0x0005e20000100800 */
[----:B------:R-:W-:-:S05]  /*30810*/  F2FP.SATFINITE.E4M3.F32.PACK_AB_MERGE_C R4, R42, R8, RZ ;  /* 0x000000082a04723e */ /* 0x000fca00048070ff */
[----:B------:R3:W-:Y:S01]  /*30820*/  STL [R1+0x600], R4 ;  /* 0x0006000401007387 */ /* 0x0007e20000100800 */
[----:B0-----:R-:W-:-:S05]  /*30830*/  F2FP.SATFINITE.E4M3.F32.PACK_AB_MERGE_C R6, R40, R43, RZ ;  /* 0x0000002b2806723e */ /* 0x001fca00048070ff */
[----:B------:R0:W-:Y:S01]  /*30840*/  STL [R1+0x604], R6 ;  /* 0x0006040601007387 */ /* 0x0001e20000100800 */
[----:B--2---:R-:W-:-:S05]  /*30850*/  F2FP.SATFINITE.E4M3.F32.PACK_AB_MERGE_C R5, R46, R41, RZ ;  /* 0x000000292e05723e */ /* 0x004fca00048070ff */
[----:B------:R2:W-:Y:S01]  /*30860*/  STL [R1+0x17c], R5 ;  /* 0x00017c0501007387 */ /* 0x0005e20000100800 */
[----:B---3--:R-:W-:-:S05]  /*30870*/  F2FP.SATFINITE.E4M3.F32.PACK_AB_MERGE_C R4, R44, R47, RZ ;  /* 0x0000002f2c04723e */ /* 0x008fca00048070ff */
[----:B------:R3:W-:Y:S01]  /*30880*/  STL [R1+0x5f0], R4 ;  /* 0x0005f00401007387 */ /* 0x0007e20000100800 */
[----:B0-----:R-:W-:-:S05]  /*30890*/  F2FP.SATFINITE.E4M3.F32.PACK_AB_MERGE_C R6, R50, R45, RZ ;  /* 0x0000002d3206723e */ /* 0x001fca00048070ff */
[----:B------:R-:W-:Y:S01]  /*308a0*/  STL [R1+0x164], R6 ;  /* 0x0001640601007387 */ /* 0x000fe20000100800 */
[----:B--2---:R-:W-:-:S05]  /*308b0*/  F2FP.SATFINITE.E4M3.F32.PACK_AB_MERGE_C R5, R48, R51, RZ ;  /* 0x000000333005723e */ /* 0x004fca00048070ff */
[----:B------:R-:W-:Y:S01]  /*308c0*/  STL [R1+0x15c], R5 ;  /* 0x00015c0501007387 */ /* 0x000fe20000100800 */
[----:B---3--:R-:W-:Y:S02]  /*308d0*/  F2FP.SATFINITE.E4M3.F32.PACK_AB_MERGE_C R4, R54, R49, RZ ;  /* 0x000000313604723e */ /* 0x008fe400048070ff */
[----:B------:R-:W-:-:S05]  /*308e0*/  F2FP.SATFINITE.E4M3.F32.PACK_AB_MERGE_C R38, R38, R55, RZ ;  /* 0x000000372626723e */ /* 0x000fca00048070ff */
[----:B------:R-:W-:Y:S04]  /*308f0*/  STL [R1+0x18e4], R38 ;  /* 0x0018e42601007387 */ /* 0x000fe80000100800 */
[----:B------:R0:W-:Y:S01]  /*30900*/  STL [R1+0x134], R4 ;  /* 0x0001340401007387 */ /* 0x0001e20000100800 */
[----:B------:R-:W-:Y:S02]  /*30910*/  F2FP.SATFINITE.E4M3.F32.PACK_AB_MERGE_C R0, R60, R0, RZ ;  /* 0x000000003c00723e */ /* 0x000fe400048070ff */
[----:B0-----:R-:W-:Y:S02]  /*30920*/  F2FP.SATFINITE.E4M3.F32.PACK_AB_MERGE_C R4, R53, R52, RZ ;  /* 0x000000343504723e */ /* 0x001fe400048070ff */
[----:B------:R-:W-:-:S03]  /*30930*/  F2FP.SATFINITE.E4M3.F32.PACK_AB_MERGE_C R5, R39, R61, RZ ;  /* 0x0000003d2705723e */ /* 0x000fc600048070ff */
[----:B------:R0:W-:Y:S04]  /*30940*/  STL [R1+0x5d4], R4 ;  /* 0x0005d40401007387 */ /* 0x0001e80000100800 */
[----:B------:R2:W-:Y:S04]  /*30950*/  STL [R1+0x5d0], R0 ;  /* 0x0005d00001007387 */ /* 0x0005e80000100800 */
[----:B------:R3:W-:Y:S01]  /*30960*/  STL [R1+0x5c4], R5 ;  /* 0x0005c40501007387 */ /* 0x0007e20000100800 */
[----:B0-----:R-:W-:Y:S02]  /*30970*/  F2FP.SATFINITE.E4M3.F32.PACK_AB_MERGE_C R4, R36, R37, RZ ;  /* 0x000000252404723e */ /* 0x001fe400048070ff */
[----:B--2---:R-:W-:-:S03]  /*30980*/  F2FP.SATFINITE.E4M3.F32.PACK_AB_MERGE_C R0, R34, R35, RZ ;  /* 0x000000232200723e */ /* 0x004fc600048070ff */
[----:B------:R0:W-:Y:S04]  /*30990*/  STL [R1+0x5c0], R4 ;  /* 0x0005c00401007387 */ /* 0x0001e80000100800 */
[----:B------:R2:W-:Y:S01]  /*309a0*/  STL [R1+0x5b4], R0 ;  /* 0x0005b40001007387 */ /* 0x0005e20000100800 */
[----:B---3--:R-:W-:-:S05]  /*309b0*/  F2FP.SATFINITE.E4M3.F32.PACK_AB_MERGE_C R5, R32, R33, RZ ;  /* 0x000000212005723e */ /* 0x008fca00048070ff */
        /* <DEDUP_REMOVED lines=12> */
[----:B------:R-:W-:Y:S01]  /*30a80*/  STL [R1+0x168], R5 ;  /* 0x0001680501007387 */ /* 0x000fe20000100800 */
[----:B0-----:R-:W-:-:S05]  /*30a90*/  F2FP.SATFINITE.E4M3.F32.PACK_AB_MERGE_C R4, R18, R19, RZ ;  /* 0x000000131204723e */ /* 0x001fca00048070ff */
[----:B------:R0:W-:Y:S01]  /*30aa0*/  STL [R1+0x138], R4 ;  /* 0x0001380401007387 */ /* 0x0001e20000100800 */
[----:B--2---:R-:W-:Y:S02]  /*30ab0*/  F2FP.SATFINITE.E4M3.F32.PACK_AB_MERGE_C R0, R16, R17, RZ ;  /* 0x000000111000723e */ /* 0x004fe400048070ff */
[----:B------:R-:W-:-:S05]  /*30ac0*/  F2FP.SATFINITE.E4M3.F32.PACK_AB_MERGE_C R37, R14, R15, RZ ;  /* 0x0000000f0e25723e */ /* 0x000fca00048070ff */
[----:B------:R2:W-:Y:S01]  /*30ad0*/  STL [R1+0x18e8], R37 ;  /* 0x0018e82501007387 */ /* 0x0005e20000100800 */
[----:B0-----:R-:W-:-:S03]  /*30ae0*/  F2FP.SATFINITE.E4M3.F32.PACK_AB_MERGE_C R4, R12, R13, RZ ;  /* 0x0000000d0c04723e */ /* 0x001fc600048070ff */
[----:B------:R0:W-:Y:S04]  /*30af0*/  STL [R1+0x570], R0 ;  /* 0x0005700001007387 */ /* 0x0001e80000100800 */
[----:B--2---:R-:W2:Y:S04]  /*30b00*/  LDL.LU R37, [R1+0x56c] ;  /* 0x00056c0001257983 */ /* 0x004ea80000300800 */
[----:B------:R-:W-:Y:S01]  /*30b10*/  STL [R1+0x124], R4 ;  /* 0x0001240401007387 */ /* 0x000fe20000100800 */
[----:B0-----:R-:W-:-:S03]  /*30b20*/  F2FP.SATFINITE.E4M3.F32.PACK_AB_MERGE_C R0, R2, R3, RZ ;  /* 0x000000030200723e */ /* 0x001fc600048070ff */
[----:B------:R-:W3:Y:S04]  /*30b30*/  LDL.LU R38, [R1+0x550] ;  /* 0x0005500001267983 */ /* 0x000ee80000300800 */
[----:B------:R-:W-:Y:S04]  /*30b40*/  STL [R1+0x564], R0 ;  /* 0x0005640001007387 */ /* 0x000fe80000100800 */
[----:B---3--:R0:W-:Y:S04]  /*30b50*/  STL [R1+0x1960], R38 ;  /* 0x0019602601007387 */ /* 0x0081e80000100800 */
[----:B0-----:R-:W2:Y:S04]  /*30b60*/  LDL.LU R38, [R1+0x568] ;  /* 0x0005680001267983 */ /* 0x001ea80000300800 */
        /* <DEDUP_REMOVED lines=61> */
[----:B------:R4:W-:Y:S02]  /*30f40*/  STL [R1+0x560], R37 ;  /* 0x0005602501007387 */ /* 0x0009e40000100800 */
[----:B----4-:R-:W-:Y:S02]  /*30f50*/  F2FP.SATFINITE.E4M3.F32.PACK_AB_MERGE_C R37, R57, R58, RZ ;  /* 0x0000003a3925723e */ /* 0x010fe400048070ff */
[----:B---3--:R-:W-:Y:S02]  /*30f60*/  F2FP.SATFINITE.E4M3.F32.PACK_AB_MERGE_C R7, R7, R56, RZ ;  /* 0x000000380707723e */ /* 0x008fe400048070ff */
[----:B------:R-:W-:-:S02]  /*30f70*/  F2FP.SATFINITE.E4M3.F32.PACK_AB_MERGE_C R5, R5, R6, RZ ;  /* 0x000000060505723e */ /* 0x000fc400048070ff */
[----:B------:R-:W-:Y:S02]  /*30f80*/  F2FP.SATFINITE.E4M3.F32.PACK_AB_MERGE_C R4, R11, R4, RZ ;  /* 0x000000040b04723e */ /* 0x000fe400048070ff */
[----:B------:R-:W-:Y:S02]  /*30f90*/  F2FP.SATFINITE.E4M3.F32.PACK_AB_MERGE_C R6, R9, R10, RZ ;  /* 0x0000000a0906723e */ /* 0x000fe400048070ff */
[----:B------:R-:W-:Y:S02]  /*30fa0*/  F2FP.SATFINITE.E4M3.F32.PACK_AB_MERGE_C R0, R0, R53, RZ ;  /* 0x000000350000723e */ /* 0x000fe400048070ff */
[----:B--2---:R-:W-:-:S05]  /*30fb0*/  F2FP.SATFINITE.E4M3.F32.PACK_AB_MERGE_C R38, R59, R38, RZ ;  /* 0x000000263b26723e */ /* 0x004fca00048070ff */
[----:B------:R-:W-:Y:S04]  /*30fc0*/  STL [R1+0x554], R38 ;  /* 0x0005542601007387 */ /* 0x000fe80000100800 */
[----:B------:R-:W-:Y:S04]  /*30fd0*/  STL [R1+0x550], R37 ;  /* 0x0005502501007387 */ /* 0x000fe80000100800 */
[----:B------:R-:W-:Y:S04]  /*30fe0*/  STL [R1+0x544], R7 ;  /* 0x0005440701007387 */ /* 0x000fe80000100800 */
[----:B------:R0:W-:Y:S04]  /*30ff0*/  STL [R1+0x540], R5 ;  /* 0x0005400501007387 */ /* 0x0001e80000100800 */
[----:B------:R2:W-:Y:S01]  /*31000*/  STL [R1+0x534], R4 ;  /* 0x0005340401007387 */ /* 0x0005e20000100800 */
[----:B0-----:R-:W-:-:S03]  /*31010*/  F2FP.SATFINITE.E4M3.F32.PACK_AB_MERGE_C R5, R42, R8, RZ ;  /* 0x000000082a05723e */ /* 0x001fc600048070ff */
[----:B------:R0:W-:Y:S01]  /*31020*/  STL [R1+0x530], R6 ;  /* 0x0005300601007387 */ /* 0x0001e20000100800 */
[----:B--2---:R-:W-:-:S03]  /*31030*/  F2FP.SATFINITE.E4M3.F32.PACK_AB_MERGE_C R4, R40, R43, RZ ;  /* 0x0000002b2804723e */ /* 0x004fc600048070ff */
[----:B------:R2:W-:Y:S04]  /*31040*/  STL [R1+0x524], R5 ;  /* 0x0005240501007387 */ /* 0x0005e80000100800 */
[----:B------:R3:W-:Y:S01]  /*31050*/  STL [R1+0x520], R4 ;  /* 0x0005200401007387 */ /* 0x0007e20000100800 */
[----:B0-----:R-:W-:Y:S02]  /*31060*/  F2FP.SATFINITE.E4M3.F32.PACK_AB_MERGE_C R6, R46, R41, RZ ;  /* 0x000000292e06723e */ /* 0x001fe400048070ff */
[----:B--2---:R-:W-:-:S03]  /*31070*/  F2FP.SATFINITE.E4M3.F32.PACK_AB_MERGE_C R5, R44, R47, RZ ;  /* 0x0000002f2c05723e */ /* 0x004fc600048070ff */
[----:B------:R0:W-:Y:S01]  /*31080*/  STL [R1+0x514], R6 ;  /* 0x0005140601007387 */ /* 0x0001e20000100800 */
[----:B---3--:R-:W-:-:S03]  /*31090*/  F2FP.SATFINITE.E4M3.F32.PACK_AB_MERGE_C R4, R50, R45, RZ ;  /* 0x0000002d3204723e */ /* 0x008fc600048070ff */
[----:B------:R2:W-:Y:S04]  /*310a0*/  STL [R1+0x510], R5 ;  /* 0x0005100501007387 */ /* 0x0005e80000100800 */
[----:B------:R3:W-:Y:S01]  /*310b0*/  STL [R1+0x504], R4 ;  /* 0x0005040401007387 */ /* 0x0007e20000100800 */
[----:B0-----:R-:W-:Y:S02]  /*310c0*/  F2FP.SATFINITE.E4M3.F32.PACK_AB_MERGE_C R6, R48, R51, RZ ;  /* 0x000000333006723e */ /* 0x001fe400048070ff */
[----:B--2---:R-:W-:-:S03]  /*310d0*/  F2FP.SATFINITE.E4M3.F32.PACK_AB_MERGE_C R5, R54, R49, RZ ;  /* 0x000000313605723e */ /* 0x004fc600048070ff */
[----:B------:R-:W-:Y:S01]  /*310e0*/  STL [R1+0x500], R6 ;  /* 0x0005000601007387 */ /* 0x000fe20000100800 */
[----:B---3--:R-:W-:-:S03]  /*310f0*/  F2FP.SATFINITE.E4M3.F32.PACK_AB_MERGE_C R4, R52, R55, RZ ;  /* 0x000000373404723e */ /* 0x008fc600048070ff */
[----:B------:R0:W-:Y:S04]  /*31100*/  STL [R1+0x50c], R5 ;  /* 0x00050c0501007387 */ /* 0x0001e80000100800 */
[----:B------:R2:W-:Y:S01]  /*31110*/  STL [R1+0x508], R4 ;  /* 0x0005080401007387 */ /* 0x0005e20000100800 */
[----:B0-----:R-:W-:-:S03]  /*31120*/  F2FP.SATFINITE.E4M3.F32.PACK_AB_MERGE_C R5, R61, R60, RZ ;  /* 0x0000003c3d05723e */ /* 0x001fc600048070ff */
[----:B------:R0:W-:Y:S01]  /*31130*/  STL [R1+0x4f4], R0 ;  /* 0x0004f40001007387 */ /* 0x0001e20000100800 */
[----:B--2---:R-:W-:-:S03]  /*31140*/  F2FP.SATFINITE.E4M3.F32.PACK_AB_MERGE_C R4, R36, R39, RZ ;  /* 0x000000272404723e */ /* 0x004fc600048070ff */
        /* <DEDUP_REMOVED lines=24> */
[----:B------:R2:W-:Y:S04]  /*312d0*/  STL [R1+0x490], R5 ;  /* 0x0004900501007387 */ /* 0x0005e80000100800 */
[----:B------:R-:W3:Y:S01]  /*312e0*/  LDL.LU R6, [R1+0x480] ;  /* 0x0004800001067983 */ /* 0x000ee20000300800 */
[----:B0-----:R-:W-:-:S03]  /*312f0*/  F2FP.SATFINITE.E4M3.F32.PACK_AB_MERGE_C R0, R2, R3, RZ ;  /* 0x000000030200723e */ /* 0x001fc600048070ff */
[----:B------:R0:W-:Y:S04]  /*31300*/  STL [R1+0x49c], R4 ;  /* 0x00049c0401007387 */ /* 0x0001e80000100800 */
[----:B--2---:R-:W3:Y:S04]  /*31310*/  LDL.LU R5, [R1+0x484] ;  /* 0x0004840001057983 */ /* 0x004ee80000300800 */
[----:B------:R2:W-:Y:S04]  /*31320*/  STL [R1+0x498], R0 ;  /* 0x0004980001007387 */ /* 0x0005e80000100800 */
        /* <DEDUP_REMOVED lines=52> */
[----:B---3--:R-:W-:-:S05]  /*31670*/  F2FP.SATFINITE.E4M3.F32.PACK_AB_MERGE_C R5, R5, R6, RZ ;  /* 0x000000060505723e */ /* 0x008fca00048070ff */
[----:B------:R0:W-:Y:S01]  /*31680*/  STL [R1+0x120], R5 ;  /* 0x0001200501007387 */ /* 0x0001e20000100800 */
[----:B----4-:R-:W-:-:S05]  /*31690*/  F2FP.SATFINITE.E4M3.F32.PACK_AB_MERGE_C R4, R11, R4, RZ ;  /* 0x000000040b04723e */ /* 0x010fca00048070ff */
[----:B------:R3:W-:Y:S01]  /*316a0*/  STL [R1+0x110], R4 ;  /* 0x0001100401007387 */ /* 0x0007e20000100800 */
[----:B------:R-:W-:Y:S02]  /*316b0*/  F2FP.SATFINITE.E4M3.F32.PACK_AB_MERGE_C R6, R9, R10, RZ ;  /* 0x0000000a0906723e */ /* 0x000fe400048070ff */
[----:B0-----:R-:W-:-:S03]  /*316c0*/  F2FP.SATFINITE.E4M3.F32.PACK_AB_MERGE_C R5, R42, R8, RZ ;  /* 0x000000082a05723e */ /* 0x001fc600048070ff */
[----:B------:R0:W-:Y:S01]  /*316d0*/  STL [R1+0x150], R6 ;  /* 0x0001500601007387 */ /* 0x0001e20000100800 */
[----:B---3--:R-:W-:-:S03]  /*316e0*/  F2FP.SATFINITE.E4M3.F32.PACK_AB_MERGE_C R4, R40, R43, RZ ;  /* 0x0000002b2804723e */ /* 0x008fc600048070ff */
[----:B------:R3:W-:Y:S04]  /*316f0*/  STL [R1+0x144], R5 ;  /* 0x0001440501007387 */ /* 0x0007e80000100800 */
[----:B------:R4:W-:Y:S01]  /*31700*/  STL [R1+0x174], R4 ;  /* 0x0001740401007387 */ /* 0x0009e20000100800 */
[----:B0-----:R-:W-:Y:S02]  /*31710*/  F2FP.SATFINITE.E4M3.F32.PACK_AB_MERGE_C R6, R46, R41, RZ ;  /* 0x000000292e06723e */ /* 0x001fe400048070ff */
[----:B---3--:R-:W-:-:S03]  /*31720*/  F2FP.SATFINITE.E4M3.F32.PACK_AB_MERGE_C R5, R44, R47, RZ ;  /* 0x0000002f2c05723e */ /* 0x008fc600048070ff */
[----:B------:R0:W-:Y:S01]  /*31730*/  STL [R1+0x170], R6 ;  /* 0x0001700601007387 */ /* 0x0001e20000100800 */
[----:B----4-:R-:W-:-:S03]  /*31740*/  F2FP.SATFINITE.E4M3.F32.PACK_AB_MERGE_C R4, R50, R45, RZ ;  /* 0x0000002d3204723e */ /* 0x010fc600048070ff */
[----:B------:R3:W-:Y:S04]  /*31750*/  STL [R1+0x14c], R5 ;  /* 0x00014c0501007387 */ /* 0x0007e80000100800 */
[----:B------:R4:W-:Y:S01]  /*31760*/  STL [R1+0x140], R4 ;  /* 0x0001400401007387 */ /* 0x0009e20000100800 */
[----:B0-----:R-:W-:Y:S02]  /*31770*/  F2FP.SATFINITE.E4M3.F32.PACK_AB_MERGE_C R6, R48, R51, RZ ;  /* 0x000000333006723e */ /* 0x001fe400048070ff */
[----:B---3--:R-:W-:-:S03]  /*31780*/  F2FP.SATFINITE.E4M3.F32.PACK_AB_MERGE_C R5, R54, R49, RZ ;  /* 0x000000313605723e */ /* 0x008fc600048070ff */
[----:B------:R-:W-:Y:S01]  /*31790*/  STL [R1+0x10c], R6 ;  /* 0x00010c0601007387 */ /* 0x000fe20000100800 */
[----:B----4-:R-:W-:-:S03]  /*317a0*/  F2FP.SATFINITE.E4M3.F32.PACK_AB_MERGE_C R4, R52, R55, RZ ;  /* 0x000000373404723e */ /* 0x010fc600048070ff */
[----:B------:R-:W-:Y:S04]  /*317b0*/  STL [R1+0x114], R5 ;  /* 0x0001140501007387 */ /* 0x000fe80000100800 */
[----:B------:R0:W-:Y:S01]  /*317c0*/  STL [R1+0x100], R4 ;  /* 0x0001000401007387 */ /* 0x0001e20000100800 */
[----:B--2---:R-:W-:Y:S02]  /*317d0*/  F2FP.SATFINITE.E4M3.F32.PACK_AB_MERGE_C R0, R0, R53, RZ ;  /* 0x000000350000723e */ /* 0x004fe400048070ff */
[----:B------:R-:W-:-:S05]  /*317e0*/  F2FP.SATFINITE.E4M3.F32.PACK_AB_MERGE_C R36, R36, R60, RZ ;  /* 0x0000003c2424723e */ /* 0x000fca00048070ff */
[----:B------:R-:W-:Y:S01]  /*317f0*/  STL [R1+0x18ec], R36 ;  /* 0x0018ec2401007387 */ /* 0x000fe20000100800 */
[----:B------:R-:W-:-:S03]  /*31800*/  F2FP.SATFINITE.E4M3.F32.PACK_AB_MERGE_C R35, R35, R61, RZ ;  /* 0x0000003d2323723e */ /* 0x000fc600048070ff */
[----:B------:R2:W-:Y:S01]  /*31810*/  STL [R1+0x7c], R0 ;  /* 0x00007c0001007387 */ /* 0x0005e20000100800 */
[----:B------:R-:W-:-:S03]  /*31820*/  F2FP.SATFINITE.E4M3.F32.PACK_AB_MERGE_C R34, R34, R39, RZ ;  /* 0x000000272222723e */ /* 0x000fc600048070ff */
[----:B------:R-:W-:Y:S01]  /*31830*/  STL [R1+0x18f0], R35 ;  /* 0x0018f02301007387 */ /* 0x000fe20000100800 */
[----:B------:R-:W-:-:S03]  /*31840*/  F2FP.SATFINITE.E4M3.F32.PACK_AB_MERGE_C R33, R32, R33, RZ ;  /* 0x000000212021723e */ /* 0x000fc600048070ff */
[----:B------:R-:W-:Y:S01]  /*31850*/  STL [R1+0x18f4], R34 ;  /* 0x0018f42201007387 */ /* 0x000fe20000100800 */
[----:B0-----:R-:W-:-:S03]  /*31860*/  F2FP.SATFINITE.E4M3.F32.PACK_AB_MERGE_C R4, R30, R31, RZ ;  /* 0x0000001f1e04723e */ /* 0x001fc600048070ff */
[----:B------:R-:W-:Y:S04]  /*31870*/  STL [R1+0x18f8], R33 ;  /* 0x0018f82101007387 */ /* 0x000fe80000100800 */
[----:B------:R0:W-:Y:S01]  /*31880*/  STL [R1+0x104], R4 ;  /* 0x0001040401007387 */ /* 0x0001e20000100800 */
[----:B--2---:R-:W-:-:S05]  /*31890*/  F2FP.SATFINITE.E4M3.F32.PACK_AB_MERGE_C R0, R28, R29, RZ ;  /* 0x0000001d1c00723e */ /* 0x004fca00048070ff */
        /* <DEDUP_REMOVED lines=15> */
[----:B0-----:R-:W-:-:S03]  /*31990*/  F2FP.SATFINITE.E4M3.F32.PACK_AB_MERGE_C R4, R12, R13, RZ ;  /* 0x0000000d0c04723e */ /* 0x001fc600048070ff */
[----:B------:R-:W3:Y:S04]  /*319a0*/  LDL.LU R10, [R1+0x3c8] ;  /* 0x0003c800010a7983 */ /* 0x000ee80000300800 */
[----:B------:R-:W-:Y:S01]  /*319b0*/  STL [R1+0xf0], R4 ;  /* 0x0000f00401007387 */ /* 0x000fe20000100800 */
[----:B--2---:R-:W-:-:S03]  /*319c0*/  F2FP.SATFINITE.E4M3.F32.PACK_AB_MERGE_C R0, R2, R3, RZ ;  /* 0x000000030200723e */ /* 0x004fc600048070ff */
[----:B------:R-:W3:Y:S04]  /*319d0*/  LDL.LU R9, [R1+0x3cc] ;  /* 0x0003cc0001097983 */ /* 0x000ee80000300800 */
[----:B------:R0:W-:Y:S04]  /*319e0*/  STL [R1+0x5c], R0 ;  /* 0x00005c0001007387 */ /* 0x0001e80000100800 */
        /* <DEDUP_REMOVED lines=44> */
[----:B---3--:R-:W-:-:S02]  /*31cb0*/  F2FP.SATFINITE.E4M3.F32.PACK_AB_MERGE_C R4, R9, R10, RZ ;  /* 0x0000000a0904723e */ /* 0x008fc400048070ff */
[----:B--2---:R-:W-:-:S05]  /*31cc0*/  F2FP.SATFINITE.E4M3.F32.PACK_AB_MERGE_C R39, R39, R8, RZ ;  /* 0x000000082727723e */ /* 0x004fca00048070ff */
[----:B------:R-:W-:Y:S01]  /*31cd0*/  STL [R1+0x18fc], R39 ;  /* 0x0018fc2701007387 */ /* 0x000fe20000100800 */
[----:B----4-:R-:W-:-:S03]  /*31ce0*/  F2FP.SATFINITE.E4M3.F32.PACK_AB_MERGE_C R32, R32, R42, RZ ;  /* 0x0000002a2020723e */ /* 0x010fc600048070ff */
[----:B------:R0:W-:Y:S01]  /*31cf0*/  STL [R1+0x13c], R4 ;  /* 0x00013c0401007387 */ /* 0x0001e20000100800 */
[----:B------:R-:W-:-:S03]  /*31d00*/  F2FP.SATFINITE.E4M3.F32.PACK_AB_MERGE_C R31, R31, R43, RZ ;  /* 0x0000002b1f1f723e */ /* 0x000fc600048070ff */
[----:B------:R-:W-:Y:S01]  /*31d10*/  STL [R1+0x1900], R32 ;  /* 0x0019002001007387 */ /* 0x000fe20000100800 */
[----:B------:R-:W-:-:S03]  /*31d20*/  F2FP.SATFINITE.E4M3.F32.PACK_AB_MERGE_C R29, R29, R40, RZ ;  /* 0x000000281d1d723e */ /* 0x000fc600048070ff */
[----:B------:R-:W-:Y:S01]  /*31d30*/  STL [R1+0x1904], R31 ;  /* 0x0019041f01007387 */ /* 0x000fe20000100800 */
[----:B------:R-:W-:-:S03]  /*31d40*/  F2FP.SATFINITE.E4M3.F32.PACK_AB_MERGE_C R5, R46, R41, RZ ;  /* 0x000000292e05723e */ /* 0x000fc600048070ff */
[----:B------:R-:W-:Y:S01]  /*31d50*/  STL [R1+0x1908], R29 ;  /* 0x0019081d01007387 */ /* 0x000fe20000100800 */
[----:B0-----:R-:W-:-:S03]  /*31d60*/  F2FP.SATFINITE.E4M3.F32.PACK_AB_MERGE_C R4, R44, R47, RZ ;  /* 0x0000002f2c04723e */ /* 0x001fc600048070ff */
[----:B------:R0:W-:Y:S04]  /*31d70*/  STL [R1+0x74], R5 ;  /* 0x0000740501007387 */ /* 0x0001e80000100800 */
[----:B------:R2:W-:Y:S01]  /*31d80*/  STL [R1+0x6c], R4 ;  /* 0x00006c0401007387 */ /* 0x0005e20000100800 */
[----:B------:R-:W-:Y:S02]  /*31d90*/  F2FP.SATFINITE.E4M3.F32.PACK_AB_MERGE_C R6, R50, R45, RZ ;  /* 0x0000002d3206723e */ /* 0x000fe400048070ff */
[----:B0-----:R-:W-:-:S03]  /*31da0*/  F2FP.SATFINITE.E4M3.F32.PACK_AB_MERGE_C R5, R48, R51, RZ ;  /* 0x000000333005723e */ /* 0x001fc600048070ff */
[----:B------:R0:W-:Y:S01]  /*31db0*/  STL [R1+0xec], R6 ;  /* 0x0000ec0601007387 */ /* 0x0001e20000100800 */
[----:B--2---:R-:W-:-:S03]  /*31dc0*/  F2FP.SATFINITE.E4M3.F32.PACK_AB_MERGE_C R4, R54, R49, RZ ;  /* 0x000000313604723e */ /* 0x004fc600048070ff */
        /* <DEDUP_REMOVED lines=8> */
[----:B------:R-:W-:-:S05]  /*31e50*/  F2FP.SATFINITE.E4M3.F32.PACK_AB_MERGE_C R0, R28, R30, RZ ;  /* 0x0000001e1c00723e */ /* 0x000fca00048070ff */
[----:B------:R3:W-:Y:S01]  /*31e60*/  STL [R1+0x60], R0 ;  /* 0x0000600001007387 */ /* 0x0007e20000100800 */
[----:B0-----:R-:W-:Y:S02]  /*31e70*/  F2FP.SATFINITE.E4M3.F32.PACK_AB_MERGE_C R5, R26, R27, RZ ;  /* 0x0000001b1a05723e */ /* 0x001fe400048070ff */
[----:B--2---:R-:W-:-:S03]  /*31e80*/  F2FP.SATFINITE.E4M3.F32.PACK_AB_MERGE_C R4, R24, R25, RZ ;  /* 0x000000191804723e */ /* 0x004fc600048070ff */
[----:B------:R-:W-:Y:S04]  /*31e90*/  STL [R1+0x70], R5 ;  /* 0x0000700501007387 */ /* 0x000fe80000100800 */
[----:B------:R0:W-:Y:S01]  /*31ea0*/  STL [R1+0x18], R4 ;  /* 0x0000180401007387 */ /* 0x0001e20000100800 */
[----:B---3--:R-:W-:Y:S02]  /*31eb0*/  F2FP.SATFINITE.E4M3.F32.PACK_AB_MERGE_C R0, R22, R23, RZ ;  /* 0x000000171600723e */ /* 0x008fe400048070ff */
[----:B------:R-:W-:-:S05]  /*31ec0*/  F2FP.SATFINITE.E4M3.F32.PACK_AB_MERGE_C R27, R20, R21, RZ ;  /* 0x00000015141b723e */ /* 0x000fca00048070ff */
[----:B------:R-:W-:Y:S01]  /*31ed0*/  STL [R1+0x190c], R27 ;  /* 0x00190c1b01007387 */ /* 0x000fe20000100800 */
[----:B------:R-:W-:-:S03]  /*31ee0*/  F2FP.SATFINITE.E4M3.F32.PACK_AB_MERGE_C R28, R18, R19, RZ ;  /* 0x00000013121c723e */ /* 0x000fc600048070ff */
[----:B------:R2:W-:Y:S01]  /*31ef0*/  STL [R1+0x14], R0 ;  /* 0x0000140001007387 */ /* 0x0005e20000100800 */
[----:B------:R-:W-:-:S03]  /*31f00*/  F2FP.SATFINITE.E4M3.F32.PACK_AB_MERGE_C R25, R16, R17, RZ ;  /* 0x000000111019723e */ /* 0x000fc600048070ff */
[----:B------:R-:W-:Y:S01]  /*31f10*/  STL [R1+0x1910], R28 ;  /* 0x0019101c01007387 */ /* 0x000fe20000100800 */
[----:B------:R-:W-:-:S03]  /*31f20*/  F2FP.SATFINITE.E4M3.F32.PACK_AB_MERGE_C R24, R14, R15, RZ ;  /* 0x0000000f0e18723e */ /* 0x000fc600048070ff */
[----:B------:R-:W-:Y:S04]  /*31f30*/  STL [R1+0x1914], R25 ;  /* 0x0019141901007387 */ /* 0x000fe80000100800 */
[----:B------:R-:W-:Y:S01]  /*31f40*/  STL [R1+0x1918], R24 ;  /* 0x0019181801007387 */ /* 0x000fe20000100800 */
[----:B0-----:R-:W-:-:S03]  /*31f50*/  F2FP.SATFINITE.E4M3.F32.PACK_AB_MERGE_C R4, R12, R13, RZ ;  /* 0x0000000d0c04723e */ /* 0x001fc600048070ff */
[----:B------:R-:W3:Y:S04]  /*31f60*/  LDL.LU R38, [R1+0x320] ;  /* 0x0003200001267983 */ /* 0x000ee80000300800 */
[----:B------:R0:W-:Y:S01]  /*31f70*/  STL [R1+0x58], R4 ;  /* 0x0000580401007387 */ /* 0x0001e20000100800 */
[----:B--2---:R-:W-:-:S03]  /*31f80*/  F2FP.SATFINITE.E4M3.F32.PACK_AB_MERGE_C R0, R2, R3, RZ ;  /* 0x000000030200723e */ /* 0x004fc600048070ff */
        /* <DEDUP_REMOVED lines=49> */
[----:B------:R-:W-:Y:S01]  /*322a0*/  STL [R1+0xd0], R25 ;  /* 0x0000d01901007387 */ /* 0x000fe20000100800 */
[----:B----4-:R-:W-:Y:S02]  /*322b0*/  F2FP.SATFINITE.E4M3.F32.PACK_AB_MERGE_C R24, R57, R58, RZ ;  /* 0x0000003a3918723e */ /* 0x010fe400048070ff */
[----:B------:R-:W-:-:S03]  /*322c0*/  F2FP.SATFINITE.E4M3.F32.PACK_AB_MERGE_C R7, R7, R56, RZ ;  /* 0x000000380707723e */ /* 0x000fc600048070ff */
[----:B------:R-:W-:Y:S01]  /*322d0*/  STL [R1+0x78], R24 ;  /* 0x0000781801007387 */ /* 0x000fe20000100800 */
[----:B------:R-:W-:-:S03]  /*322e0*/  F2FP.SATFINITE.E4M3.F32.PACK_AB_MERGE_C R5, R5, R6, RZ ;  /* 0x000000060505723e */ /* 0x000fc600048070ff */
[----:B------:R-:W-:Y:S04]  /*322f0*/  STL [R1+0xdc], R7 ;  /* 0x0000dc0701007387 */ /* 0x000fe80000100800 */
[----:B------:R0:W-:Y:S01]  /*32300*/  STL [R1+0x108], R5 ;  /* 0x0001080501007387 */ /* 0x0001e20000100800 */
[----:B------:R-:W-:-:S05]  /*32310*/  F2FP.SATFINITE.E4M3.F32.PACK_AB_MERGE_C R4, R11, R4, RZ ;  /* 0x000000040b04723e */ /* 0x000fca00048070ff */
[----:B------:R3:W-:Y:S01]  /*32320*/  STL [R1+0xd4], R4 ;  /* 0x0000d40401007387 */ /* 0x0007e20000100800 */
[----:B------:R-:W-:Y:S02]  /*32330*/  F2FP.SATFINITE.E4M3.F32.PACK_AB_MERGE_C R6, R9, R10, RZ ;  /* 0x0000000a0906723e */ /* 0x000fe400048070ff */
[----:B0-----:R-:W-:-:S03]  /*32340*/  F2FP.SATFINITE.E4M3.F32.PACK_AB_MERGE_C R5, R42, R8, RZ ;  /* 0x000000082a05723e */ /* 0x001fc600048070ff */
[----:B------:R-:W-:Y:S04]  /*32350*/  STL [R1+0xfc], R6 ;  /* 0x0000fc0601007387 */ /* 0x000fe80000100800 */
[----:B------:R-:W-:Y:S01]  /*32360*/  STL [R1+0x3c], R5 ;  /* 0x00003c0501007387 */ /* 0x000fe20000100800 */
[----:B---3--:R-:W-:Y:S02]  /*32370*/  F2FP.SATFINITE.E4M3.F32.PACK_AB_MERGE_C R4, R40, R43, RZ ;  /* 0x0000002b2804723e */ /* 0x008fe400048070ff */
[----:B------:R-:W-:-:S05]  /*32380*/  F2FP.SATFINITE.E4M3.F32.PACK_AB_MERGE_C R30, R30, R41, RZ ;  /* 0x000000291e1e723e */ /* 0x000fca00048070ff */
[----:B------:R-:W-:Y:S04]  /*32390*/  STL [R1+0x191c], R30 ;  /* 0x00191c1e01007387 */ /* 0x000fe80000100800 */
[----:B------:R0:W-:Y:S01]  /*323a0*/  STL [R1+0x50], R4 ;  /* 0x0000500401007387 */ /* 0x0001e20000100800 */
[----:B------:R-:W-:Y:S02]  /*323b0*/  F2FP.SATFINITE.E4M3.F32.PACK_AB_MERGE_C R23, R23, R44, RZ ;  /* 0x0000002c1717723e */ /* 0x000fe400048070ff */
[----:B0-----:R-:W-:-:S03]  /*323c0*/  F2FP.SATFINITE.E4M3.F32.PACK_AB_MERGE_C R4, R47, R46, RZ ;  /* 0x0000002e2f04723e */ /* 0x001fc600048070ff */
        /* <DEDUP_REMOVED lines=8> */
[----:B0-----:R-:W-:Y:S02]  /*32450*/  F2FP.SATFINITE.E4M3.F32.PACK_AB_MERGE_C R4, R49, R48, RZ ;  /* 0x000000303104723e */ /* 0x001fe400048070ff */
[----:B------:R-:W-:-:S05]  /*32460*/  F2FP.SATFINITE.E4M3.F32.PACK_AB_MERGE_C R61, R61, R54, RZ ;  /* 0x000000363d3d723e */ /* 0x000fca00048070ff */
[----:B------:R-:W-:Y:S01]  /*32470*/  STL [R1+0x1930], R61 ;  /* 0x0019303d01007387 */ /* 0x000fe20000100800 */
[----:B------:R-:W-:-:S03]  /*32480*/  F2FP.SATFINITE.E4M3.F32.PACK_AB_MERGE_C R5, R52, R55, RZ ;  /* 0x000000373405723e */ /* 0x000fc600048070ff */
[----:B------:R2:W-:Y:S04]  /*32490*/  STL [R1+0x10], R4 ;  /* 0x0000100401007387 */ /* 0x0005e80000100800 */
[----:B------:R0:W-:Y:S01]  /*324a0*/  STL [R1+0x38], R5 ;  /* 0x0000380501007387 */ /* 0x0001e20000100800 */
[----:B--2---:R-:W-:Y:S02]  /*324b0*/  F2FP.SATFINITE.E4M3.F32.PACK_AB_MERGE_C R4, R0, R53, RZ ;  /* 0x000000350004723e */ /* 0x004fe400048070ff */
[----:B------:R-:W-:-:S03]  /*324c0*/  F2FP.SATFINITE.E4M3.F32.PACK_AB_MERGE_C R0, R26, R60, RZ ;  /* 0x0000003c1a00723e */ /* 0x000fc600048070ff */
[----:B------:R2:W-:Y:S04]  /*324d0*/  STL [R1+0x30], R4 ;  /* 0x0000300401007387 */ /* 0x0005e80000100800 */
[----:B------:R3:W-:Y:S01]  /*324e0*/  STL [R1+0x68], R0 ;  /* 0x0000680001007387 */ /* 0x0007e20000100800 */
[----:B0-----:R-:W-:Y:S02]  /*324f0*/  F2FP.SATFINITE.E4M3.F32.PACK_AB_MERGE_C R5, R18, R19, RZ ;  /* 0x000000131205723e */ /* 0x001fe400048070ff */
[----:B--2---:R-:W-:-:S03]  /*32500*/  F2FP.SATFINITE.E4M3.F32.PACK_AB_MERGE_C R4, R16, R17, RZ ;  /* 0x000000111004723e */ /* 0x004fc600048070ff */
[----:B------:R0:W-:Y:S04]  /*32510*/  STL [R1+0x64], R5 ;  /* 0x0000640501007387 */ /* 0x0001e80000100800 */
[----:B------:R2:W-:Y:S01]  /*32520*/  STL [R1+0x34], R4 ;  /* 0x0000340401007387 */ /* 0x0005e20000100800 */
[----:B---3--:R-:W-:Y:S02]  /*32530*/  F2FP.SATFINITE.E4M3.F32.PACK_AB_MERGE_C R0, R14, R15, RZ ;  /* 0x0000000f0e00723e */ /* 0x008fe400048070ff */
[----:B------:R-:W-:-:S05]  /*32540*/  F2FP.SATFINITE.E4M3.F32.PACK_AB_MERGE_C R59, R12, R13, RZ ;  /* 0x0000000d0c3b723e */ /* 0x000fca00048070ff */
[----:B------:R-:W-:Y:S04]  /*32550*/  STL [R1+0x1934], R59 ;  /* 0x0019343b01007387 */ /* 0x000fe80000100800 */
[----:B------:R3:W-:Y:S04]  /*32560*/  STL [R1+0x1c], R0 ;  /* 0x00001c0001007387 */ /* 0x0007e80000100800 */
[----:B------:R-:W4:Y:S04]  /*32570*/  LDL.LU R7, [R1+0x270] ;  /* 0x0002700001077983 */ /* 0x000f280000300800 */
[----:B------:R-:W4:Y:S04]  /*32580*/  LDL.LU R19, [R1+0x274] ;  /* 0x0002740001137983 */ /* 0x000f280000300800 */
[----:B------:R-:W4:Y:S04]  /*32590*/  LDL.LU R6, [R1+0x278] ;  /* 0x0002780001067983 */ /* 0x000f280000300800 */
[----:B------:R-:W4:Y:S04]  /*325a0*/  LDL.LU R18, [R1+0x27c] ;  /* 0x00027c0001127983 */ /* 0x000f280000300800 */
[----:B0-----:R-:W4:Y:S04]  /*325b0*/  LDL.LU R5, [R1+0x260] ;  /* 0x0002600001057983 */ /* 0x001f280000300800 */
        /* <DEDUP_REMOVED lines=25> */
[----:B------:R-:W-:-:S03]  /*32750*/  F2FP.SATFINITE.E4M3.F32.PACK_AB_MERGE_C R60, R2, R3, RZ ;  /* 0x00000003023c723e */ /* 0x000fc600048070ff */
[----:B------:R-:W2:Y:S04]  /*32760*/  LDL.LU R52, [R1+0x218] ;  /* 0x0002180001347983 */ /* 0x000ea80000300800 */
[----:B------:R-:W2:Y:S04]  /*32770*/  LDL.LU R53, [R1+0x21c] ;  /* 0x00021c0001357983 */ /* 0x000ea80000300800 */
[----:B---3--:R-:W3:Y:S04]  /*32780*/  LDL.LU R0, [R1+0x200] ;  /* 0x0002000001007983 */ /* 0x008ee80000300800 */
[----:B------:R-:W3:Y:S04]  /*32790*/  LDL.LU R26, [R1+0x204] ;  /* 0x00020400011a7983 */ /* 0x000ee80000300800 */
[----:B------:R-:W3:Y:S04]  /*327a0*/  LDL.LU R3, [R1+0x208] ;  /* 0x0002080001037983 */ /* 0x000ee80000300800 */
[----:B------:R-:W3:Y:S04]  /*327b0*/  LDL.LU R2, [R1+0x20c] ;  /* 0x00020c0001027983 */ /* 0x000ee80000300800 */
[----:B------:R-:W-:Y:S01]  /*327c0*/  STL [R1+0x1938], R60 ;  /* 0x0019383c01007387 */ /* 0x000fe20000100800 */
[----:B----4-:R-:W-:-:S02]  /*327d0*/  F2FP.SATFINITE.E4M3.F32.PACK_AB_MERGE_C R19, R19, R7, RZ ;  /* 0x000000071313723e */ /* 0x010fc400048070ff */
[----:B------:R-:W-:-:S03]  /*327e0*/  F2FP.SATFINITE.E4M3.F32.PACK_AB_MERGE_C R18, R18, R6, RZ ;  /* 0x000000061212723e */ /* 0x000fc600048070ff */
[----:B------:R-:W-:Y:S01]  /*327f0*/  STL [R1+0x193c], R19 ;  /* 0x00193c1301007387 */ /* 0x000fe20000100800 */
[----:B------:R-:W-:-:S03]  /*32800*/  F2FP.SATFINITE.E4M3.F32.PACK_AB_MERGE_C R17, R17, R5, RZ ;  /* 0x000000051111723e */ /* 0x000fc600048070ff */
[----:B------:R-:W-:Y:S01]  /*32810*/  STL [R1+0x1940], R18 ;  /* 0x0019401201007387 */ /* 0x000fe20000100800 */
[----:B--2---:R-:W-:-:S03]  /*32820*/  F2FP.SATFINITE.E4M3.F32.PACK_AB_MERGE_C R16, R16, R4, RZ ;  /* 0x000000041010723e */ /* 0x004fc600048070ff */
[----:B------:R-:W-:Y:S01]  /*32830*/  STL [R1+0x1944], R17 ;  /* 0x0019441101007387 */ /* 0x000fe20000100800 */
[----:B------:R-:W-:-:S03]  /*32840*/  F2FP.SATFINITE.E4M3.F32.PACK_AB_MERGE_C R15, R15, R11, RZ ;  /* 0x0000000b0f0f723e */ /* 0x000fc600048070ff */
        /* <DEDUP_REMOVED lines=8> */
[----:B------:R-:W-:Y:S04]  /*328d0*/  STL [R1+0x1958], R12 ;  /* 0x0019580c01007387 */ /* 0x000fe80000100800 */
[----:B------:R0:W-:Y:S01]  /*328e0*/  STL [R1+0x195c], R58 ;  /* 0x00195c3a01007387 */ /* 0x0001e20000100800 */
[----:B------:R-:W-:Y:S02]  /*328f0*/  F2FP.SATFINITE.E4M3.F32.PACK_AB_MERGE_C R57, R47, R46, RZ ;  /* 0x0000002e2f39723e */ /* 0x000fe400048070ff */
[----:B------:R-:W-:-:S03]  /*32900*/  F2FP.SATFINITE.E4M3.F32.PACK_AB_MERGE_C R11, R45, R44, RZ ;  /* 0x0000002c2d0b723e */ /* 0x000fc600048070ff */
[----:B------:R-:W-:Y:S04]  /*32910*/  STL [R1+0x189c], R57 ;  /* 0x00189c3901007387 */ /* 0x000fe80000100800 */
[----:B------:R-:W-:Y:S01]  /*32920*/  STL [R1+0x188c], R11 ;  /* 0x00188c0b01007387 */ /* 0x000fe20000100800 */
[----:B------:R-:W-:-:S05]  /*32930*/  F2FP.SATFINITE.E4M3.F32.PACK_AB_MERGE_C R9, R49, R48, RZ ;  /* 0x000000303109723e */ /* 0x000fca00048070ff */
[----:B------:R2:W-:Y:S04]  /*32940*/  STL [R1+0x1890], R9 ;  /* 0x0018900901007387 */ /* 0x0005e80000100800 */
[----:B0-----:R-:W4:Y:S04]  /*32950*/  LDL.LU R58, [R1+0x1f0] ;  /* 0x0001f000013a7983 */ /* 0x001f280000300800 */
[----:B------:R-:W4:Y:S04]  /*32960*/  LDL.LU R4, [R1+0x1f4] ;  /* 0x0001f40001047983 */ /* 0x000f280000300800 */
[----:B------:R-:W4:Y:S01]  /*32970*/  LDL.LU R12, [R1+0x1f8] ;  /* 0x0001f800010c7983 */ /* 0x000f220000300800 */
[----:B---3--:R-:W-:-:S02]  /*32980*/  F2FP.SATFINITE.E4M3.F32.PACK_AB_MERGE_C R6, R26, R0, RZ ;  /* 0x000000001a06723e */ /* 0x008fc400048070ff */
[----:B------:R-:W-:Y:S02]  /*32990*/  F2FP.SATFINITE.E4M3.F32.PACK_AB_MERGE_C R5, R2, R3, RZ ;  /* 0x000000030205723e */ /* 0x000fe400048070ff */
        /* <DEDUP_REMOVED lines=29> */
[----:B------:R-:W-:-:S03]  /*32b70*/  F2FP.SATFINITE.E4M3.F32.PACK_AB_MERGE_C R7, R53, R52, RZ ;  /* 0x000000343507723e */ /* 0x000fc600048070ff */
[----:B------:R-:W3:Y:S04]  /*32b80*/  LDL.LU R36, [R1+0x180] ;  /* 0x0001800001247983 */ /* 0x000ee80000300800 */
[----:B------:R-:W3:Y:S01]  /*32b90*/  LDL.LU R37, [R1+0x184] ;  /* 0x0001840001257983 */ /* 0x000ee20000300800 */
[----:B------:R-:W-:-:S03]  /*32ba0*/  F2FP.SATFINITE.E4M3.F32.PACK_AB_MERGE_C R8, R55, R54, RZ ;  /* 0x000000363708723e */ /* 0x000fc600048070ff */
[----:B------:R-:W3:Y:S04]  /*32bb0*/  LDL.LU R38, [R1+0x188] ;  /* 0x0001880001267983 */ /* 0x000ee80000300800 */
[----:B------:R-:W3:Y:S04]  /*32bc0*/  LDL.LU R53, [R1+0x18c] ;  /* 0x00018c0001357983 */ /* 0x000ee80000300800 */
[----:B------:R-:W3:Y:S04]  /*32bd0*/  LDL.LU R52, [R1+0x90] ;  /* 0x0000900001347983 */ /* 0x000ee80000300800 */
[----:B------:R-:W3:Y:S04]  /*32be0*/  LDL.LU R55, [R1+0x94] ;  /* 0x0000940001377983 */ /* 0x000ee80000300800 */
[----:B------:R-:W3:Y:S04]  /*32bf0*/  LDL.LU R54, [R1+0x98] ;  /* 0x0000980001367983 */ /* 0x000ee80000300800 */
[----:B--2---:R-:W2:Y:S01]  /*32c00*/  LDL.LU R9, [R1+0x9c] ;  /* 0x00009c0001097983 */ /* 0x004ea20000300800 */
[----:B------:R-:W-:-:S03]  /*32c10*/  F2FP.SATFINITE.E4M3.F32.PACK_AB_MERGE_C R10, R51, R50, RZ ;  /* 0x00000032330a723e */ /* 0x000fc600048070ff */
        /* <DEDUP_REMOVED lines=16> */
[----:B------:R0:W-:Y:S04]  /*32d20*/  STL [R1+0x1894], R5 ;  /* 0x0018940501007387 */ /* 0x0001e80000100800 */
[----:B0-----:R-:W2:Y:S01]  /*32d30*/  LDL.LU R5, [R1] ;  /* 0x0000000001057983 */ /* 0x001ea20000300800 */
[----:B----4-:R-:W-:-:S03]  /*32d40*/  F2FP.SATFINITE.E4M3.F32.PACK_AB_MERGE_C R4, R4, R58, RZ ;  /* 0x0000003a0404723e */ /* 0x010fc600048070ff */
[----:B------:R-:W4:Y:S01]  /*32d50*/  LDL.LU R58, [R1+0x195c] ;  /* 0x00195c00013a7983 */ /* 0x000f220000300800 */
[----:B---3--:R-:W-:-:S03]  /*32d60*/  F2FP.SATFINITE.E4M3.F32.PACK_AB_MERGE_C R3, R3, R12, RZ ;  /* 0x0000000c0303723e */ /* 0x008fc600048070ff */
[----:B------:R-:W3:Y:S01]  /*32d70*/  LDL.LU R12, [R1+0x1958] ;  /* 0x00195800010c7983 */ /* 0x000ee20000300800 */
[----:B------:R-:W-:-:S03]  /*32d80*/  F2FP.SATFINITE.E4M3.F32.PACK_AB_MERGE_C R2, R2, R13, RZ ;  /* 0x0000000d0202723e */ /* 0x000fc600048070ff */
[----:B------:R-:W3:Y:S01]  /*32d90*/  LDL.LU R13, [R1+0x1954] ;  /* 0x00195400010d7983 */ /* 0x000ee20000300800 */
[----:B------:R-:W-:-:S03]  /*32da0*/  F2FP.SATFINITE.E4M3.F32.PACK_AB_MERGE_C R0, R0, R14, RZ ;  /* 0x0000000e0000723e */ /* 0x000fc600048070ff */
[----:B------:R-:W3:Y:S01]  /*32db0*/  LDL.LU R14, [R1+0x1950] ;  /* 0x00195000010e7983 */ /* 0x000ee20000300800 */
[----:B------:R-:W-:-:S03]  /*32dc0*/  F2FP.SATFINITE.E4M3.F32.PACK_AB_MERGE_C R16, R16, R15, RZ ;  /* 0x0000000f1010723e */ /* 0x000fc600048070ff */
[----:B------:R-:W3:Y:S04]  /*32dd0*/  LDL.LU R15, [R1+0x194c] ;  /* 0x00194c00010f7983 */ /* 0x000ee80000300800 */
[----:B------:R0:W-:Y:S01]  /*32de0*/  STL [R1+0x32c], R16 ;  /* 0x00032c1001007387 */ /* 0x0001e20000100800 */
[----:B------:R-:W-:-:S03]  /*32df0*/  F2FP.SATFINITE.E4M3.F32.PACK_AB_MERGE_C R18, R18, R17, RZ ;  /* 0x000000111212723e */ /* 0x000fc600048070ff */
[----:B0-----:R-:W3:Y:S01]  /*32e00*/  LDL.LU R16, [R1+0x1948] ;  /* 0x0019480001107983 */ /* 0x001ee20000300800 */
        /* <DEDUP_REMOVED lines=9> */
[----:B0-----:R-:W3:Y:S04]  /*32ea0*/  LDL.LU R60, [R1+0x1938] ;  /* 0x00193800013c7983 */ /* 0x001ee80000300800 */
[----:B------:R-:W3:Y:S04]  /*32eb0*/  LDL.LU R59, [R1+0x1934] ;  /* 0x00193400013b7983 */ /* 0x000ee80000300800 */
[----:B------:R0:W-:Y:S01]  /*32ec0*/  STL [R1+0x34c], R61 ;  /* 0x00034c3d01007387 */ /* 0x0001e20000100800 */
[----:B------:R-:W-:Y:S02]  /*32ed0*/  F2FP.SATFINITE.E4M3.F32.PACK_AB_MERGE_C R24, R24, R30, RZ ;  /* 0x0000001e1818723e */ /* 0x000fe400048070ff */
[----:B------:R-:W-:Y:S01]  /*32ee0*/  F2FP.SATFINITE.E4M3.F32.PACK_AB_MERGE_C R28, R28, R25, RZ ;  /* 0x000000191c1c723e */ /* 0x000fe200048070ff */
[----:B0-----:R-:W3:Y:S04]  /*32ef0*/  LDL.LU R61, [R1+0x1930] ;  /* 0x00193000013d7983 */ /* 0x001ee80000300800 */
[----:B------:R-:W3:Y:S04]  /*32f00*/  LDL.LU R20, [R1+0x192c] ;  /* 0x00192c0001147983 */ /* 0x000ee80000300800 */
[----:B------:R0:W-:Y:S01]  /*32f10*/  STL [R1+0x370], R21 ;  /* 0x0003701501007387 */ /* 0x0001e20000100800 */
[----:B------:R-:W-:-:S03]  /*32f20*/  F2FP.SATFINITE.E4M3.F32.PACK_AB_MERGE_C R29, R29, R27, RZ ;  /* 0x0000001b1d1d723e */ /* 0x000fc600048070ff */
[----:B0-----:R-:W3:Y:S04]  /*32f30*/  LDL.LU R21, [R1+0x1928] ;  /* 0x0019280001157983 */ /* 0x001ee80000300800 */
[----:B------:R-:W3:Y:S04]  /*32f40*/  LDL.LU R22, [R1+0x1924] ;  /* 0x0019240001167983 */ /* 0x000ee80000300800 */
[----:B------:R0:W-:Y:S01]  /*32f50*/  STL [R1+0x36c], R23 ;  /* 0x00036c1701007387 */ /* 0x0001e20000100800 */
[----:B------:R-:W-:-:S03]  /*32f60*/  F2FP.SATFINITE.E4M3.F32.PACK_AB_MERGE_C R32, R32, R31, RZ ;  /* 0x0000001f2020723e */ /* 0x000fc600048070ff */
[----:B0-----:R-:W4:Y:S04]  /*32f70*/  LDL.LU R23, [R1+0x1920] ;  /* 0x0019200001177983 */ /* 0x001f280000300800 */
[----:B------:R-:W4:Y:S04]  /*32f80*/  LDL.LU R30, [R1+0x191c] ;  /* 0x00191c00011e7983 */ /* 0x000f280000300800 */
        /* <DEDUP_REMOVED lines=21> */
[----:B--2---:R-:W-:-:S03]  /*330e0*/  F2FP.SATFINITE.E4M3.F32.PACK_AB_MERGE_C R9, R9, R54, RZ ;  /* 0x000000360909723e */ /* 0x004fc600048070ff */
[----:B0-----:R-:W2:Y:S04]  /*330f0*/  LDL.LU R35, [R1+0x18f0] ;  /* 0x0018f00001237983 */ /* 0x001ea80000300800 */
[----:B------:R-:W2:Y:S04]  /*33100*/  LDL.LU R36, [R1+0x18ec] ;  /* 0x0018ec0001247983 */ /* 0x000ea80000300800 */
[----:B------:R0:W-:Y:S01]  /*33110*/  STL [R1+0x3cc], R37 ;  /* 0x0003cc2501007387 */ /* 0x0001e20000100800 */
[----:B------:R-:W-:-:S03]  /*33120*/  F2FP.SATFINITE.E4M3.F32.PACK_AB_MERGE_C R48, R48, R49, RZ ;  /* 0x000000313030723e */ /* 0x000fc600048070ff */
        /* <DEDUP_REMOVED lines=12> */
[----:B0-----:R-:W2:Y:S04]  /*331f0*/  LDL R9, [R1+0x874] ;  /* 0x0008740001097983 */ /* 0x001ea80000100800 */
        /* <DEDUP_REMOVED lines=9> */
[----:B------:R0:W-:Y:S04]  /*33290*/  STL [R1+0x334], R44 ;  /* 0x0003342c01007387 */ /* 0x0001e80000100800 */
        /* <DEDUP_REMOVED lines=9> */
[----:B0-----:R-:W2:Y:S01]  /*33330*/  LDL.LU R42, [R1+0x18a4] ;  /* 0x0018a400012a7983 */ /* 0x001ea20000300800 */
[----:B------:R-:W-:-:S02]  /*33340*/  F2FP.SATFINITE.E4M3.F32.PACK_AB_MERGE_C R11, R11, R5, RZ ;  /* 0x000000050b0b723e */ /* 0x000fc400048070ff */
[----:B------:R-:W-:-:S03]  /*33350*/  F2FP.SATFINITE.E4M3.F32.PACK_AB_MERGE_C R5, R26, R57, RZ ;  /* 0x000000391a05723e */ /* 0x000fc600048070ff */
[----:B------:R0:W-:Y:S04]  /*33360*/  STL [R1+0x378], R11 ;  /* 0x0003780b01007387 */ /* 0x0001e80000100800 */
[----:B------:R0:W-:Y:S01]  /*33370*/  STL [R1+0x374], R5 ;  /* 0x0003740501007387 */ /* 0x0001e20000100800 */
[----:B---3--:R-:W-:Y:S02]  /*33380*/  LOP3.LUT R15, R15, 0xffff, RZ, 0xc0, !PT ;  /* 0x0000ffff0f0f7812 */ /* 0x008fe400078ec0ff */
[----:B------:R-:W-:Y:S02]  /*33390*/  LOP3.LUT R14, R14, 0xffff, RZ, 0xc0, !PT ;  /* 0x0000ffff0e0e7812 */ /* 0x000fe400078ec0ff */
[----:B----4-:R-:W-:Y:S02]  /*333a0*/  LOP3.LUT R24, R24, 0xffff, RZ, 0xc0, !PT ;  /* 0x0000ffff18187812 */ /* 0x010fe400078ec0ff */
[----:B------:R-:W-:-:S02]  /*333b0*/  LOP3.LUT R25, R25, 0xffff, RZ, 0xc0, !PT ;  /* 0x0000ffff19197812 */ /* 0x000fc400078ec0ff */
[----:B------:R-:W-:Y:S02]  /*333c0*/  LOP3.LUT R33, R33, 0xffff, RZ, 0xc0, !PT ;  /* 0x0000ffff21217812 */ /* 0x000fe400078ec0ff */
[----:B------:R-:W-:Y:S02]  /*333d0*/  LOP3.LUT R34, R34, 0xffff, RZ, 0xc0, !PT ;  /* 0x0000ffff22227812 */ /* 0x000fe400078ec0ff */
[----:B--2---:R-:W-:-:S05]  /*333e0*/  F2FP.SATFINITE.E4M3.F32.PACK_AB_MERGE_C R26, R53, R52, RZ ;  /* 0x00000034351a723e */ /* 0x004fca00048070ff */
[----:B------:R2:W-:Y:S01]  /*333f0*/  STL [R1+0x388], R26 ;  /* 0x0003881a01007387 */ /* 0x0005e20000100800 */
[----:B0-----:R-:W-:-:S05]  /*33400*/  F2FP.SATFINITE.E4M3.F32.PACK_AB_MERGE_C R11, R55, R54, RZ ;  /* 0x00000036370b723e */ /* 0x001fca00048070ff */
[----:B------:R0:W-:Y:S01]  /*33410*/  STL [R1+0x384], R11 ;  /* 0x0003840b01007387 */ /* 0x0001e20000100800 */
[----:B------:R-:W-:-:S05]  /*33420*/  F2FP.SATFINITE.E4M3.F32.PACK_AB_MERGE_C R5, R49, R48, RZ ;  /* 0x000000303105723e */ /* 0x000fca00048070ff */
[----:B------:R-:W-:Y:S01]  /*33430*/  STL [R1+0x398], R5 ;  /* 0x0003980501007387 */ /* 0x000fe20000100800 */
[----:B--2---:R-:W-:-:S05]  /*33440*/  F2FP.SATFINITE.E4M3.F32.PACK_AB_MERGE_C R26, R51, R50, RZ ;  /* 0x00000032331a723e */ /* 0x004fca00048070ff */
[----:B------:R2:W-:Y:S01]  /*33450*/  STL [R1+0x394], R26 ;  /* 0x0003941a01007387 */ /* 0x0005e20000100800 */
[----:B0-----:R-:W-:-:S05]  /*33460*/  F2FP.SATFINITE.E4M3.F32.PACK_AB_MERGE_C R11, R45, R44, RZ ;  /* 0x0000002c2d0b723e */ /* 0x001fca00048070ff */
[----:B------:R0:W-:Y:S01]  /*33470*/  STL [R1+0x3b8], R11 ;  /* 0x0003b80b01007387 */ /* 0x0001e20000100800 */
[----:B--2---:R-:W-:Y:S01]  /*33480*/  VIADD R26, R9, 0x1 ;  /* 0x00000001091a7836 */ /* 0x004fe20000000000 */
[----:B------:R-:W-:-:S05]  /*33490*/  F2FP.SATFINITE.E4M3.F32.PACK_AB_MERGE_C R5, R47, R46, RZ ;  /* 0x0000002e2f05723e */ /* 0x000fca00048070ff */
[----:B------:R2:W-:Y:S04]  /*334a0*/  STL [R1+0x3b4], R5 ;  /* 0x0003b40501007387 */ /* 0x0005e80000100800 */
[----:B------:R-:W3:Y:S01]  /*334b0*/  LDL.LU R49, [R1+0x7a4] ;  /* 0x0007a40001317983 */ /* 0x000ee20000300800 */
[----:B0-----:R-:W-:-:S05]  /*334c0*/  F2FP.SATFINITE.E4M3.F32.PACK_AB_MERGE_C R11, R41, R40, RZ ;  /* 0x00000028290b723e */ /* 0x001fca00048070ff */
[----:B------:R-:W-:Y:S04]  /*334d0*/  STL [R1+0x3d4], R11 ;  /* 0x0003d40b01007387 */ /* 0x000fe80000100800 */
[----:B------:R-:W4:Y:S01]  /*334e0*/  LDL.LU R48, [R1+0x7a0] ;  /* 0x0007a00001307983 */ /* 0x000f220000300800 */
[----:B------:R-:W-:Y:S02]  /*334f0*/  ISETP.GE.AND P1, PT, R26, UR4, PT ;  /* 0x000000041a007c0c */ /* 0x000fe4000bf26270 */
[----:B--2---:R-:W-:Y:S01]  /*33500*/  F2FP.SATFINITE.E4M3.F32.PACK_AB_MERGE_C R5, R43, R42, RZ ;  /* 0x0000002a2b05723e */ /* 0x004fe200048070ff */
[----:B------:R-:W-:-:S04]  /*33510*/  VIADD R26, R9, 0x2 ;  /* 0x00000002091a7836 */ /* 0x000fc80000000000 */
[----:B------:R0:W-:Y:S01]  /*33520*/  STL [R1+0x3d0], R5 ;  /* 0x0003d00501007387 */ /* 0x0001e20000100800 */
[----:B------:R-:W-:-:S03]  /*33530*/  LOP3.LUT R9, R29, 0xffff, RZ, 0xc0, !PT ;  /* 0x0000ffff1d097812 */ /* 0x000fc600078ec0ff */
[----:B0-----:R-:W2:Y:S04]  /*33540*/  LDL.LU R5, [R1+0x730] ;  /* 0x0007300001057983 */ /* 0x001ea80000300800 */
[----:B------:R-:W2:Y:S04]  /*33550*/  LDL.LU R55, [R1+0x6c4] ;  /* 0x0006c40001377983 */ /* 0x000ea80000300800 */
[----:B------:R-:W2:Y:S04]  /*33560*/  LDL.LU R54, [R1+0x6c0] ;  /* 0x0006c00001367983 */ /* 0x000ea80000300800 */
[----:B------:R-:W2:Y:S04]  /*33570*/  LDL.LU R53, [R1+0x160] ;  /* 0x0001600001357983 */ /* 0x000ea80000300800 */
[----:B------:R-:W2:Y:S04]  /*33580*/  LDL.LU R52, [R1+0x134] ;  /* 0x0001340001347983 */ /* 0x000ea80000300800 */
[----:B------:R-:W-:Y:S01]  /*33590*/  STL [R1+0x20], R34 ;  /* 0x0000202201007387 */ /* 0x000fe20000100800 */
[----:B------:R-:W-:-:S03]  /*335a0*/  LOP3.LUT R40, R0, 0xffff, RZ, 0xc0, !PT ;  /* 0x0000ffff00287812 */ /* 0x000fc600078ec0ff */
[----:B------:R-:W-:Y:S01]  /*335b0*/  STL [R1+0x4c], R33 ;  /* 0x00004c2101007387 */ /* 0x000fe20000100800 */
[----:B------:R-:W-:-:S03]  /*335c0*/  LOP3.LUT R11, R20, 0xffff, RZ, 0xc0, !PT ;  /* 0x0000ffff140b7812 */ /* 0x000fc600078ec0ff */
[----:B------:R0:W-:Y:S01]  /*335d0*/  STL [R1+0xc], R25 ;  /* 0x00000c1901007387 */ /* 0x0001e20000100800 */
[----:B------:R-:W-:-:S03]  /*335e0*/  PRMT R0, R15, 0x3340, R1 ;  /* 0x000033400f007816 */ /* 0x000fc60000000001 */
[----:B------:R-:W-:Y:S01]  /*335f0*/  STL [R1+0x80], R9 ;  /* 0x0000800901007387 */ /* 0x000fe20000100800 */
[----:B------:R-:W-:-:S03]  /*33600*/  PRMT R20, R34, 0x3340, R25 ;  /* 0x0000334022147816 */ /* 0x000fc60000000019 */
[----:B------:R1:W-:Y:S04]  /*33610*/  STL [R1+0x28], R24 ;  /* 0x0000281801007387 */ /* 0x0003e80000100800 */
[----:B------:R1:W-:Y:S01]  /*33620*/  STL [R1+0x8], R15 ;  /* 0x0000080f01007387 */ /* 0x0003e20000100800 */
[----:B0-----:R-:W-:-:S03]  /*33630*/  PRMT R25, R9, 0x3340, R11 ;  /* 0x0000334009197816 */ /* 0x001fc6000000000b */
[----:B------:R0:W-:Y:S01]  /*33640*/  STL [R1+0x4], R14 ;  /* 0x0000040e01007387 */ /* 0x0001e20000100800 */
[----:B-1----:R-:W-:-:S03]  /*33650*/  PRMT R24, R33, 0x3340, R24 ;  /* 0x0000334021187816 */ /* 0x002fc60000000018 */
[----:B------:R-:W-:Y:S01]  /*33660*/  STL [R1+0x438], R40 ;  /* 0x0004382801007387 */ /* 0x000fe20000100800 */
[----:B------:R-:W-:Y:S02]  /*33670*/  PRMT R9, R20, 0x5410, R0 ;  /* 0x0000541014097816 */ /* 0x000fe40000000000 */
[--C-:B------:R-:W-:Y:S02]  /*33680*/  PRMT R15, R40, 0x3340, R1.reuse ;  /* 0x00003340280f7816 */ /* 0x100fe40000000001 */
[----:B0-----:R-:W-:Y:S01]  /*33690*/  PRMT R14, R14, 0x3340, R1 ;  /* 0x000033400e0e7816 */ /* 0x001fe20000000001 */
[----:B------:R0:W-:Y:S01]  /*336a0*/  STL [R1+0x24], R11 ;  /* 0x0000240b01007387 */ /* 0x0001e20000100800 */
[----:B------:R-:W-:-:S03]  /*336b0*/  PRMT R0, R25, 0x5410, R15 ;  /* 0x0000541019007816 */ /* 0x000fc6000000000f */
[----:B------:R1:W-:Y:S01]  /*336c0*/  STL [R1+0x448], R9 ;  /* 0x0004480901007387 */ /* 0x0003e20000100800 */
[----:B0-----:R-:W-:-:S03]  /*336d0*/  PRMT R11, R24, 0x5410, R14 ;  /* 0x00005410180b7816 */ /* 0x001fc6000000000e */
[----:B-1----:R-:W2:Y:S04]  /*336e0*/  LDL.LU R9, [R1+0x734] ;  /* 0x0007340001097983 */ /* 0x002ea80000300800 */
[----:B------:R0:W-:Y:S04]  /*336f0*/  STL [R1+0x444], R11 ;  /* 0x0004440b01007387 */ /* 0x0001e80000100800 */
[----:B0-----:R-:W2:Y:S04]  /*33700*/  LDL.LU R11, [R1+0x178] ;  /* 0x00017800010b7983 */ /* 0x001ea80000300800 */
[----:B------:R0:W-:Y:S04]  /*33710*/  STL [R1+0x440], R0 ;  /* 0x0004400001007387 */ /* 0x0001e80000100800 */
[----:B------:R-:W2:Y:S01]  /*33720*/  LDL.LU R57, [R1+0x124] ;  /* 0x0001240001397983 */ /* 0x000ea20000300800 */
[----:B------:R-:W-:-:S02]  /*33730*/  ISETP.GE.AND P0, PT, R26, UR5, PT ;  /* 0x000000051a007c0c */ /* 0x000fc4000bf06270 */
[----:B------:R-:W-:Y:S02]  /*33740*/  LOP3.LUT R14, R38, 0xffff, RZ, 0xc0, !PT ;  /* 0x0000ffff260e7812 */ /* 0x000fe400078ec0ff */
[----:B---3--:R-:W-:-:S05]  /*33750*/  LOP3.LUT R29, R49, 0xffff, RZ, 0xc0, !PT ;  /* 0x0000ffff311d7812 */ /* 0x008fca00078ec0ff */
[----:B------:R-:W-:Y:S01]  /*33760*/  STL [R1+0x48], R29 ;  /* 0x0000481d01007387 */ /* 0x000fe20000100800 */
[----:B----4-:R-:W-:-:S05]  /*33770*/  LOP3.LUT R24, R48, 0xffff, RZ, 0xc0, !PT ;  /* 0x0000ffff30187812 */ /* 0x010fca00078ec0ff */
[----:B------:R1:W-:Y:S01]  /*33780*/  STL [R1+0x98], R24 ;  /* 0x0000981801007387 */ /* 0x0003e20000100800 */
[----:B--2---:R-:W-:Y:S02]  /*33790*/  LOP3.LUT R5, R5, 0xffff, RZ, 0xc0, !PT ;  /* 0x0000ffff05057812 */ /* 0x004fe400078ec0ff */
[----:B------:R-:W-:Y:S02]  /*337a0*/  LOP3.LUT R33, R55, 0xffff, RZ, 0xc0, !PT ;  /* 0x0000ffff37217812 */ /* 0x000fe400078ec0ff */
[----:B------:R-:W-:Y:S02]  /*337b0*/  LOP3.LUT R26, R54, 0xffff, RZ, 0xc0, !PT ;  /* 0x0000ffff361a7812 */ /* 0x000fe400078ec0ff */
[----:B------:R-:W-:Y:S02]  /*337c0*/  LOP3.LUT R54, R2, 0xffff, RZ, 0xc0, !PT ;  /* 0x0000ffff02367812 */ /* 0x000fe400078ec0ff */
[----:B------:R-:W-:Y:S02]  /*337d0*/  LOP3.LUT R25, R53, 0xffff, RZ, 0xc0, !PT ;  /* 0x0000ffff35197812 */ /* 0x000fe400078ec0ff */
[----:B------:R-:W-:-:S02]  /*337e0*/  LOP3.LUT R53, R31, 0xffff, RZ, 0xc0, !PT ;  /* 0x0000ffff1f357812 */ /* 0x000fc400078ec0ff */
[----:B------:R-:W-:Y:S02]  /*337f0*/  LOP3.LUT R15, R52, 0xffff, RZ, 0xc0, !PT ;  /* 0x0000ffff340f7812 */ /* 0x000fe400078ec0ff */
[----:B------:R-:W-:Y:S01]  /*33800*/  LOP3.LUT R52, R21, 0xffff, RZ, 0xc0, !PT ;  /* 0x0000ffff15347812 */ /* 0x000fe200078ec0ff */
[----:B------:R-:W-:Y:S01]  /*33810*/  STL [R1+0x40], R33 ;  /* 0x0000402101007387 */ /* 0x000fe20000100800 */
[----:B0-----:R-:W-:Y:S02]  /*33820*/  PRMT R0, R54, 0x3340, R1 ;  /* 0x0000334036007816 */ /* 0x001fe40000000001 */
[----:B------:R-:W-:Y:S01]  /*33830*/  PRMT R20, R53, 0x3340, R52 ;  /* 0x0000334035147816 */ /* 0x000fe20000000034 */
[----:B------:R-:W-:Y:S01]  /*33840*/  STL [R1+0x44], R5 ;  /* 0x0000440501007387 */ /* 0x000fe20000100800 */
[----:B------:R-:W-:-:S03]  /*33850*/  LOP3.LUT R55, R37, 0xffff, RZ, 0xc0, !PT ;  /* 0x0000ffff25377812 */ /* 0x000fc600078ec0ff */
[----:B------:R-:W-:Y:S01]  /*33860*/  STL [R1+0x94], R26 ;  /* 0x0000941a01007387 */ /* 0x000fe20000100800 */
[----:B------:R-:W-:-:S03]  /*33870*/  PRMT R2, R15, 0x3340, R1 ;  /* 0x000033400f027816 */ /* 0x000fc60000000001 */
[----:B------:R0:W-:Y:S01]  /*33880*/  STL [R1+0x2c], R25 ;  /* 0x00002c1901007387 */ /* 0x0001e20000100800 */
[----:B------:R-:W-:Y:S02]  /*33890*/  PRMT R21, R29, 0x3340, R33 ;  /* 0x000033401d157816 */ /* 0x000fe40000000021 */
[----:B------:R-:W-:Y:S01]  /*338a0*/  PRMT R0, R20, 0x5410, R0 ;  /* 0x0000541014007816 */ /* 0x000fe20000000000 */
[----:B------:R2:W-:Y:S01]  /*338b0*/  STL [R1], R15 ;  /* 0x0000000f01007387 */ /* 0x0005e20000100800 */
[----:B-1----:R-:W-:-:S03]  /*338c0*/  PRMT R24, R24, 0x3340, R26 ;  /* 0x0000334018187816 */ /* 0x002fc6000000001a */
[----:B------:R1:W-:Y:S01]  /*338d0*/  STL [R1+0x90], R14 ;  /* 0x0000900e01007387 */ /* 0x0003e20000100800 */
[----:B0-----:R-:W-:-:S03]  /*338e0*/  PRMT R25, R5, 0x3340, R25 ;  /* 0x0000334005197816 */ /* 0x001fc60000000019 */
[----:B------:R-:W-:Y:S01]  /*338f0*/  STL [R1+0x1880], R54 ;  /* 0x0018803601007387 */ /* 0x000fe20000100800 */
[----:B--2---:R-:W-:-:S03]  /*33900*/  PRMT R15, R55, 0x3340, R1 ;  /* 0x00003340370f7816 */ /* 0x004fc60000000001 */
[----:B------:R-:W-:Y:S01]  /*33910*/  STL [R1+0x1884], R55 ;  /* 0x0018843701007387 */ /* 0x000fe20000100800 */
[----:B-1----:R-:W-:-:S03]  /*33920*/  PRMT R14, R14, 0x3340, R1 ;  /* 0x000033400e0e7816 */ /* 0x002fc60000000001 */
[----:B------:R-:W-:Y:S01]  /*33930*/  STL [R1+0x1898], R53 ;  /* 0x0018983501007387 */ /* 0x000fe20000100800 */
[----:B------:R-:W-:Y:S02]  /*33940*/  PRMT R5, R21, 0x5410, R2 ;  /* 0x0000541015057816 */ /* 0x000fe40000000002 */
[----:B------:R-:W-:Y:S01]  /*33950*/  PRMT R2, R24, 0x5410, R14 ;  /* 0x0000541018027816 */ /* 0x000fe2000000000e */
[----:B------:R-:W-:Y:S04]  /*33960*/  STL [R1+0x1888], R52 ;  /* 0x0018883401007387 */ /* 0x000fe80000100800 */
[----:B------:R0:W-:Y:S04]  /*33970*/  STL [R1+0x43c], R0 ;  /* 0x00043c0001007387 */ /* 0x0001e80000100800 */
[----:B------:R1:W-:Y:S01]  /*33980*/  STL [R1+0x434], R5 ;  /* 0x0004340501007387 */ /* 0x0003e20000100800 */
[----:B0-----:R-:W-:-:S03]  /*33990*/  PRMT R0, R25, 0x5410, R15 ;  /* 0x0000541019007816 */ /* 0x001fc6000000000f */
[----:B------:R-:W-:Y:S04]  /*339a0*/  STL [R1+0x430], R2 ;  /* 0x0004300201007387 */ /* 0x000fe80000100800 */
[----:B------:R0:W-:Y:S04]  /*339b0*/  STL [R1+0x42c], R0 ;  /* 0x00042c0001007387 */ /* 0x0001e80000100800 */
[----:B-1----:R-:W2:Y:S01]  /*339c0*/  LDL.LU R5, [R1+0x7b0] ;  /* 0x0007b00001057983 */ /* 0x002ea20000300800 */
[----:B------:R-:W-:-:S03]  /*339d0*/  LOP3.LUT R38, R9, 0xffff, RZ, 0xc0, !PT ;  /* 0x0000ffff09267812 */ /* 0x000fc600078ec0ff */
[----:B------:R-:W3:Y:S04]  /*339e0*/  LDL.LU R47, [R1+0x7a8] ;  /* 0x0007a800012f7983 */ /* 0x000ee80000300800 */
[----:B------:R-:W4:Y:S01]  /*339f0*/  LDL.LU R46, [R1+0x740] ;  /* 0x00074000012e7983 */ /* 0x000f220000300800 */
[----:B0-----:R-:W-:-:S05]  /*33a00*/  LOP3.LUT R0, R57, 0xffff, RZ, 0xc0, !PT ;  /* 0x0000ffff39007812 */ /* 0x001fca00078ec0ff */
[----:B------:R0:W-:Y:S04]  /*33a10*/  STL [R1+0x424], R0 ;  /* 0x0004240001007387 */ /* 0x0001e80000100800 */
[----:B------:R-:W3:Y:S01]  /*33a20*/  LDL.LU R9, [R1+0x6d0] ;  /* 0x0006d00001097983 */ /* 0x000ee20000300800 */
[----:B------:R-:W-:-:S03]  /*33a30*/  LOP3.LUT R20, R11, 0xffff, RZ, 0xc0, !PT ;  /* 0x0000ffff0b147812 */ /* 0x000fc600078ec0ff */
[----:B------:R-:W3:Y:S04]  /*33a40*/  LDL.LU R44, [R1+0x6c8] ;  /* 0x0006c800012c7983 */ /* 0x000ee80000300800 */
[----:B------:R-:W3:Y:S04]  /*33a50*/  LDL.LU R48, [R1+0x650] ;  /* 0x0006500001307983 */ /* 0x000ee80000300800 */
[----:B------:R-:W3:Y:S04]  /*33a60*/  LDL.LU R11, [R1+0x164] ;  /* 0x00016400010b7983 */ /* 0x000ee80000300800 */
[----:B------:R-:W3:Y:S01]  /*33a70*/  LDL.LU R57, [R1+0x15c] ;  /* 0x00015c0001397983 */ /* 0x000ee20000300800 */
[----:B------:R-:W-:-:S02]  /*33a80*/  LOP3.LUT R25, R36, 0xffff, RZ, 0xc0, !PT ;  /* 0x0000ffff24197812 */ /* 0x000fc400078ec0ff */
[----:B------:R-:W-:Y:S02]  /*33a90*/  LOP3.LUT R24, R35, 0xffff, RZ, 0xc0, !PT ;  /* 0x0000ffff23187812 */ /* 0x000fe400078ec0ff */
[----:B------:R-:W-:Y:S02]  /*33aa0*/  LOP3.LUT R26, R27, 0xffff, RZ, 0xc0, !PT ;  /* 0x0000ffff1b1a7812 */ /* 0x000fe400078ec0ff */
[----:B------:R-:W-:Y:S01]  /*33ab0*/  LOP3.LUT R21, R32, 0xffff, RZ, 0xc0, !PT ;  /* 0x0000ffff20157812 */ /* 0x000fe200078ec0ff */
[----:B------:R-:W-:Y:S01]  /*33ac0*/  STL [R1+0x8c], R25 ;  /* 0x00008c1901007387 */ /* 0x000fe20000100800 */
[----:B------:R-:W-:Y:S02]  /*33ad0*/  LOP3.LUT R22, R22, 0xffff, RZ, 0xc0, !PT ;  /* 0x0000ffff16167812 */ /* 0x000fe400078ec0ff */
[----:B------:R-:W-:Y:S01]  /*33ae0*/  LOP3.LUT R37, R17, 0xffff, RZ, 0xc0, !PT ;  /* 0x0000ffff11257812 */ /* 0x000fe200078ec0ff */
[----:B------:R-:W-:Y:S01]  /*33af0*/  STL [R1+0x84], R24 ;  /* 0x0000841801007387 */ /* 0x000fe20000100800 */
[----:B------:R-:W-:-:S02]  /*33b00*/  LOP3.LUT R28, R28, 0xffff, RZ, 0xc0, !PT ;  /* 0x0000ffff1c1c7812 */ /* 0x000fc400078ec0ff */
[----:B------:R-:W-:Y:S01]  /*33b10*/  LOP3.LUT R43, R16, 0xffff, RZ, 0xc0, !PT ;  /* 0x0000ffff102b7812 */ /* 0x000fe200078ec0ff */
[----:B------:R-:W-:Y:S01]  /*33b20*/  STL [R1+0x88], R26 ;  /* 0x0000881a01007387 */ /* 0x000fe20000100800 */
[----:B------:R-:W-:Y:S02]  /*33b30*/  LOP3.LUT R14, R3, 0xffff, RZ, 0xc0, !PT ;  /* 0x0000ffff030e7812 */ /* 0x000fe400078ec0ff */
[--C-:B0-----:R-:W-:Y:S02]  /*33b40*/  PRMT R0, R0, 0x3340, R1.reuse ;  /* 0x0000334000007816 */ /* 0x101fe40000000001 */
[----:B------:R-:W-:Y:S01]  /*33b50*/  PRMT R15, R38, 0x3340, R20 ;  /* 0x00003340260f7816 */ /* 0x000fe20000000014 */
[----:B------:R0:W-:Y:S01]  /*33b60*/  STL [R1+0xac], R21 ;  /* 0x0000ac1501007387 */ /* 0x0001e20000100800 */
[--C-:B------:R-:W-:Y:S02]  /*33b70*/  PRMT R2, R37, 0x3340, R1.reuse ;  /* 0x0000334025027816 */ /* 0x100fe40000000001 */
[----:B------:R-:W-:Y:S01]  /*33b80*/  PRMT R16, R25, 0x3340, R26 ;  /* 0x0000334019107816 */ /* 0x000fe2000000001a */
[----:B------:R-:W-:Y:S01]  /*33b90*/  STL [R1+0xa0], R22 ;  /* 0x0000a01601007387 */ /* 0x000fe20000100800 */
[----:B------:R-:W-:-:S02]  /*33ba0*/  PRMT R3, R43, 0x3340, R1 ;  /* 0x000033402b037816 */ /* 0x000fc40000000001 */
[----:B------:R-:W-:Y:S01]  /*33bb0*/  PRMT R17, R24, 0x3340, R28 ;  /* 0x0000334018117816 */ /* 0x000fe2000000001c */
[----:B------:R-:W-:Y:S01]  /*33bc0*/  STL [R1+0x18a0], R37 ;  /* 0x0018a02501007387 */ /* 0x000fe20000100800 */
[----:B------:R-:W-:Y:S02]  /*33bd0*/  PRMT R0, R15, 0x5410, R0 ;  /* 0x000054100f007816 */ /* 0x000fe40000000000 */
[----:B0-----:R-:W-:Y:S01]  /*33be0*/  PRMT R21, R21, 0x3340, R22 ;  /* 0x0000334015157816 */ /* 0x001fe20000000016 */
[----:B------:R0:W-:Y:S01]  /*33bf0*/  STL [R1+0x414], R14 ;  /* 0x0004140e01007387 */ /* 0x0001e20000100800 */
[----:B------:R-:W-:-:S03]  /*33c00*/  PRMT R15, R16, 0x5410, R2 ;  /* 0x00005410100f7816 */ /* 0x000fc60000000002 */
[----:B------:R-:W3:Y:S01]  /*33c10*/  LDL.LU R45, [R1+0x138] ;  /* 0x00013800012d7983 */ /* 0x000ee20000300800 */
[----:B------:R-:W-:Y:S02]  /*33c20*/  PRMT R2, R17, 0x5410, R3 ;  /* 0x0000541011027816 */ /* 0x000fe40000000003 */
[----:B0-----:R-:W-:Y:S01]  /*33c30*/  PRMT R14, R14, 0x3340, R1 ;  /* 0x000033400e0e7816 */ /* 0x001fe20000000001 */
[----:B------:R0:W-:Y:S04]  /*33c40*/  STL [R1+0x428], R0 ;  /* 0x0004280001007387 */ /* 0x0001e80000100800 */
[----:B------:R2:W-:Y:S01]  /*33c50*/  STL [R1+0x420], R15 ;  /* 0x0004200f01007387 */ /* 0x0005e20000100800 */
[----:B0-----:R-:W-:-:S03]  /*33c60*/  PRMT R0, R21, 0x5410, R14 ;  /* 0x0000541015007816 */ /* 0x001fc6000000000e */
[----:B------:R0:W-:Y:S04]  /*33c70*/  STL [R1+0x41c], R2 ;  /* 0x00041c0201007387 */ /* 0x0001e80000100800 */
[----:B------:R-:W3:Y:S04]  /*33c80*/  LDL.LU R51, [R1+0x7b4] ;  /* 0x0007b40001337983 */ /* 0x000ee80000300800 */
[----:B------:R1:W-:Y:S04]  /*33c90*/  STL [R1+0x418], R0 ;  /* 0x0004180001007387 */ /* 0x0003e80000100800 */
[----:B------:R-:W3:Y:S04]  /*33ca0*/  LDL.LU R50, [R1+0x6d4] ;  /* 0x0006d40001327983 */ /* 0x000ee80000300800 */
[----:B------:R-:W3:Y:S01]  /*33cb0*/  LDL.LU R49, [R1+0x17c] ;  /* 0x00017c0001317983 */ /* 0x000ee20000300800 */
[----:B--2---:R-:W-:-:S05]  /*33cc0*/  LOP3.LUT R15, R5, 0xffff, RZ, 0xc0, !PT ;  /* 0x0000ffff050f7812 */ /* 0x004fca00078ec0ff */
[----:B------:R-:W-:Y:S04]  /*33cd0*/  STL [R1+0xa4], R15 ;  /* 0x0000a40f01007387 */ /* 0x000fe80000100800 */
[----:B------:R-:W2:Y:S01]  /*33ce0*/  LDL.LU R5, [R1+0x100] ;  /* 0x0001000001057983 */ /* 0x000ea20000300800 */
[----:B----4-:R-:W-:Y:S02]  /*33cf0*/  LOP3.LUT R17, R46, 0xffff, RZ, 0xc0, !PT ;  /* 0x0000ffff2e117812 */ /* 0x010fe400078ec0ff */
[----:B---3--:R-:W-:Y:S02]  /*33d00*/  LOP3.LUT R16, R9, 0xffff, RZ, 0xc0, !PT ;  /* 0x0000ffff09107812 */ /* 0x008fe400078ec0ff */
[----:B------:R-:W3:Y:S04]  /*33d10*/  LDL.LU R9, [R1+0x7c] ;  /* 0x00007c0001097983 */ /* 0x000ee80000300800 */
[----:B------:R-:W-:Y:S01]  /*33d20*/  STL [R1+0xb4], R17 ;  /* 0x0000b41101007387 */ /* 0x000fe20000100800 */
[----:B------:R-:W-:-:S03]  /*33d30*/  LOP3.LUT R21, R48, 0xffff, RZ, 0xc0, !PT ;  /* 0x0000ffff30157812 */ /* 0x000fc600078ec0ff */
[----:B------:R-:W-:Y:S01]  /*33d40*/  STL [R1+0xa8], R16 ;  /* 0x0000a81001007387 */ /* 0x000fe20000100800 */
[----:B0-----:R-:W-:-:S03]  /*33d50*/  LOP3.LUT R2, R11, 0xffff, RZ, 0xc0, !PT ;  /* 0x0000ffff0b027812 */ /* 0x001fc600078ec0ff */
[----:B------:R-:W4:Y:S04]  /*33d60*/  LDL.LU R48, [R1+0x5c] ;  /* 0x00005c0001307983 */ /* 0x000f280000300800 */
[----:B------:R-:W-:Y:S01]  /*33d70*/  STL [R1+0xb0], R21 ;  /* 0x0000b01501007387 */ /* 0x000fe20000100800 */
[----:B------:R-:W-:-:S03]  /*33d80*/  LOP3.LUT R36, R57, 0xffff, RZ, 0xc0, !PT ;  /* 0x0000ffff39247812 */ /* 0x000fc600078ec0ff */
[----:B------:R0:W-:Y:S04]  /*33d90*/  STL [R1+0x9c], R2 ;  /* 0x00009c0201007387 */ /* 0x0001e80000100800 */
[----:B------:R-:W4:Y:S04]  /*33da0*/  LDL.LU R11, [R1+0x18] ;  /* 0x00001800010b7983 */ /* 0x000f280000300800 */
[----:B------:R-:W4:Y:S01]  /*33db0*/  LDL.LU R57, [R1+0x14] ;  /* 0x0000140001397983 */ /* 0x000f220000300800 */
[----:B------:R-:W-:Y:S02]  /*33dc0*/  LOP3.LUT R35, R44, 0xffff, RZ, 0xc0, !PT ;  /* 0x0000ffff2c237812 */ /* 0x000fe400078ec0ff */
[----:B------:R-:W-:-:S02]  /*33dd0*/  LOP3.LUT R44, R4, 0xffff, RZ, 0xc0, !PT ;  /* 0x0000ffff042c7812 */ /* 0x000fc400078ec0ff */
[----:B------:R-:W-:Y:S02]  /*33de0*/  LOP3.LUT R39, R39, 0xffff, RZ, 0xc0, !PT ;  /* 0x0000ffff27277812 */ /* 0x000fe400078ec0ff */
[----:B------:R-:W-:Y:S02]  /*33df0*/  LOP3.LUT R40, R23, 0xffff, RZ, 0xc0, !PT ;  /* 0x0000ffff17287812 */ /* 0x000fe400078ec0ff */
[--C-:B-1----:R-:W-:Y:S02]  /*33e00*/  PRMT R0, R44, 0x3340, R1.reuse ;  /* 0x000033402c007816 */ /* 0x102fe40000000001 */
[----:B------:R-:W-:Y:S02]  /*33e10*/  PRMT R14, R39, 0x3340, R40 ;  /* 0x00003340270e7816 */ /* 0x000fe40000000028 */
[----:B------:R-:W-:Y:S02]  /*33e20*/  LOP3.LUT R33, R47, 0xffff, RZ, 0xc0, !PT ;  /* 0x0000ffff2f217812 */ /* 0x000fe400078ec0ff */
[----:B0-----:R-:W-:-:S02]  /*33e30*/  PRMT R2, R2, 0x3340, R1 ;  /* 0x0000334002027816 */ /* 0x001fc40000000001 */
[----:B------:R-:W-:Y:S02]  /*33e40*/  PRMT R15, R15, 0x3340, R16 ;  /* 0x000033400f0f7816 */ /* 0x000fe40000000010 */
[----:B------:R-:W-:Y:S02]  /*33e50*/  PRMT R0, R14, 0x5410, R0 ;  /* 0x000054100e007816 */ /* 0x000fe40000000000 */
[----:B------:R-:W-:Y:S02]  /*33e60*/  PRMT R3, R36, 0x3340, R1 ;  /* 0x0000334024037816 */ /* 0x000fe40000000001 */
[----:B------:R-:W-:Y:S02]  /*33e70*/  LOP3.LUT R34, R45, 0xffff, RZ, 0xc0, !PT ;  /* 0x0000ffff2d227812 */ /* 0x000fe400078ec0ff */
[----:B------:R-:W-:Y:S02]  /*33e80*/  PRMT R16, R33, 0x3340, R35 ;  /* 0x0000334021107816 */ /* 0x000fe40000000023 */
[----:B------:R-:W-:-:S02]  /*33e90*/  PRMT R4, R34, 0x3340, R1 ;  /* 0x0000334022047816 */ /* 0x000fc40000000001 */
[----:B------:R-:W-:Y:S01]  /*33ea0*/  PRMT R17, R17, 0x3340, R21 ;  /* 0x0000334011117816 */ /* 0x000fe20000000015 */
[----:B------:R0:W-:Y:S01]  /*33eb0*/  STL [R1+0x410], R0 ;  /* 0x0004100001007387 */ /* 0x0001e20000100800 */
[----:B------:R-:W-:Y:S02]  /*33ec0*/  PRMT R14, R15, 0x5410, R2 ;  /* 0x000054100f0e7816 */ /* 0x000fe40000000002 */
[----:B------:R-:W-:-:S03]  /*33ed0*/  PRMT R2, R16, 0x5410, R3 ;  /* 0x0000541010027816 */ /* 0x000fc60000000003 */
[----:B------:R3:W-:Y:S01]  /*33ee0*/  STL [R1+0x40c], R14 ;  /* 0x00040c0e01007387 */ /* 0x0007e20000100800 */
[----:B0-----:R-:W-:-:S03]  /*33ef0*/  PRMT R0, R17, 0x5410, R4 ;  /* 0x0000541011007816 */ /* 0x001fc60000000004 */
[----:B------:R-:W-:Y:S01]  /*33f00*/  STL [R1+0x408], R2 ;  /* 0x0004080201007387 */ /* 0x000fe20000100800 */
[----:B------:R-:W-:-:S03]  /*33f10*/  LOP3.LUT R16, R51, 0xffff, RZ, 0xc0, !PT ;  /* 0x0000ffff33107812 */ /* 0x000fc600078ec0ff */
[----:B------:R0:W-:Y:S01]  /*33f20*/  STL [R1+0x404], R0 ;  /* 0x0004040001007387 */ /* 0x0001e20000100800 */
[----:B------:R-:W-:-:S03]  /*33f30*/  LOP3.LUT R17, R50, 0xffff, RZ, 0xc0, !PT ;  /* 0x0000ffff32117812 */ /* 0x000fc600078ec0ff */
[----:B------:R-:W-:Y:S01]  /*33f40*/  STL [R1+0x138], R16 ;  /* 0x0001381001007387 */ /* 0x000fe20000100800 */
[----:B------:R-:W-:-:S03]  /*33f50*/  LOP3.LUT R4, R49, 0xffff, RZ, 0xc0, !PT ;  /* 0x0000ffff31047812 */ /* 0x000fc600078ec0ff */
[----:B------:R-:W-:Y:S04]  /*33f60*/  STL [R1+0xcc], R17 ;  /* 0x0000cc1101007387 */ /* 0x000fe80000100800 */
[----:B------:R-:W-:Y:S04]  /*33f70*/  STL [R1+0xb8], R4 ;  /* 0x0000b80401007387 */ /* 0x000fe80000100800 */
[----:B------:R-:W4:Y:S04]  /*33f80*/  LDL.LU R31, [R1+0x7bc] ;  /* 0x0007bc00011f7983 */ /* 0x000f280000300800 */
[----:B------:R-:W4:Y:S01]  /*33f90*/  LDL.LU R47, [R1+0x7b8] ;  /* 0x0007b800012f7983 */ /* 0x000f220000300800 */
[----:B--2---:R-:W-:-:S03]  /*33fa0*/  LOP3.LUT R24, R5, 0xffff, RZ, 0xc0, !PT ;  /* 0x0000ffff05187812 */ /* 0x004fc600078ec0ff */
[----:B------:R-:W2:Y:S01]  /*33fb0*/  LDL.LU R5, [R1+0x750] ;  /* 0x0007500001057983 */ /* 0x000ea20000300800 */
[----:B---3--:R-:W-:-:S05]  /*33fc0*/  LOP3.LUT R14, R9, 0xffff, RZ, 0xc0, !PT ;  /* 0x0000ffff090e7812 */ /* 0x008fca00078ec0ff */
[----:B------:R1:W-:Y:S04]  /*33fd0*/  STL [R1+0x7c], R14 ;  /* 0x00007c0e01007387 */ /* 0x0003e80000100800 */
[----:B------:R-:W3:Y:S04]  /*33fe0*/  LDL.LU R9, [R1+0x744] ;  /* 0x0007440001097983 */ /* 0x000ee80000300800 */
[----:B------:R-:W3:Y:S04]  /*33ff0*/  LDL.LU R46, [R1+0x720] ;  /* 0x00072000012e7983 */ /* 0x000ee80000300800 */
[----:B------:R-:W3:Y:S01]  /*34000*/  LDL.LU R45, [R1+0x6d8] ;  /* 0x0006d800012d7983 */ /* 0x000ee20000300800 */
[----:B----4-:R-:W-:-:S03]  /*34010*/  LOP3.LUT R25, R48, 0xffff, RZ, 0xc0, !PT ;  /* 0x0000ffff30197812 */ /* 0x010fc600078ec0ff */
[----:B------:R-:W4:Y:S01]  /*34020*/  LDL.LU R51, [R1+0x664] ;  /* 0x0006640001337983 */ /* 0x000f220000300800 */
[----:B------:R-:W-:-:S03]  /*34030*/  LOP3.LUT R26, R11, 0xffff, RZ, 0xc0, !PT ;  /* 0x0000ffff0b1a7812 */ /* 0x000fc600078ec0ff */
[----:B------:R-:W4:Y:S04]  /*34040*/  LDL.LU R50, [R1+0x660] ;  /* 0x0006600001327983 */ /* 0x000f280000300800 */
[----:B------:R-:W4:Y:S01]  /*34050*/  LDL.LU R49, [R1+0x5f0] ;  /* 0x0005f00001317983 */ /* 0x000f220000300800 */
[----:B------:R-:W-:-:S03]  /*34060*/  LOP3.LUT R21, R57, 0xffff, RZ, 0xc0, !PT ;  /* 0x0000ffff39157812 */ /* 0x000fc600078ec0ff */
[----:B------:R-:W4:Y:S04]  /*34070*/  LDL.LU R11, [R1+0x16c] ;  /* 0x00016c00010b7983 */ /* 0x000f280000300800 */
[----:B------:R-:W4:Y:S04]  /*34080*/  LDL.LU R48, [R1+0x168] ;  /* 0x0001680001307983 */ /* 0x000f280000300800 */
[----:B------:R-:W4:Y:S01]  /*34090*/  LDL.LU R57, [R1+0x640] ;  /* 0x0006400001397983 */ /* 0x000f220000300800 */
[----:B------:R-:W-:Y:S02]  /*340a0*/  LOP3.LUT R29, R19, 0xffff, RZ, 0xc0, !PT ;  /* 0x0000ffff131d7812 */ /* 0x000fe400078ec0ff */
[----:B------:R-:W-:-:S02]  /*340b0*/  LOP3.LUT R41, R6, 0xffff, RZ, 0xc0, !PT ;  /* 0x0000ffff06297812 */ /* 0x000fc400078ec0ff */
[----:B------:R-:W-:Y:S02]  /*340c0*/  LOP3.LUT R27, R18, 0xffff, RZ, 0xc0, !PT ;  /* 0x0000ffff121b7812 */ /* 0x000fe400078ec0ff */
[--C-:B0-----:R-:W-:Y:S02]  /*340d0*/  PRMT R0, R29, 0x3340, R1.reuse ;  /* 0x000033401d007816 */ /* 0x101fe40000000001 */
[----:B------:R-:W-:Y:S02]  /*340e0*/  PRMT R6, R24, 0x3340, R26 ;  /* 0x0000334018067816 */ /* 0x000fe4000000001a */
[----:B------:R-:W-:Y:S02]  /*340f0*/  LOP3.LUT R42, R30, 0xffff, RZ, 0xc0, !PT ;  /* 0x0000ffff1e2a7812 */ /* 0x000fe400078ec0ff */
[----:B------:R-:W-:Y:S02]  /*34100*/  PRMT R2, R27, 0x3340, R1 ;  /* 0x000033401b027816 */ /* 0x000fe40000000001 */
[----:B-1----:R-:W-:-:S02]  /*34110*/  PRMT R14, R14, 0x3340, R21 ;  /* 0x000033400e0e7816 */ /* 0x002fc40000000015 */
[----:B------:R-:W-:Y:S02]  /*34120*/  PRMT R0, R6, 0x5410, R0 ;  /* 0x0000541006007816 */ /* 0x000fe40000000000 */
[--C-:B------:R-:W-:Y:S02]  /*34130*/  PRMT R3, R41, 0x3340, R1.reuse ;  /* 0x0000334029037816 */ /* 0x100fe40000000001 */
[----:B------:R-:W-:Y:S02]  /*34140*/  PRMT R15, R25, 0x3340, R42 ;  /* 0x00003340190f7816 */ /* 0x000fe4000000002a */
[----:B------:R-:W-:Y:S02]  /*34150*/  PRMT R4, R4, 0x3340, R1 ;  /* 0x0000334004047816 */ /* 0x000fe40000000001 */
[----:B------:R-:W-:Y:S01]  /*34160*/  PRMT R16, R16, 0x3340, R17 ;  /* 0x0000334010107816 */ /* 0x000fe20000000011 */
[----:B------:R0:W-:Y:S01]  /*34170*/  STL [R1+0x400], R0 ;  /* 0x0004000001007387 */ /* 0x0001e20000100800 */
[----:B------:R-:W-:-:S02]  /*34180*/  PRMT R6, R14, 0x5410, R2 ;  /* 0x000054100e067816 */ /* 0x000fc40000000002 */
[----:B------:R-:W-:-:S03]  /*34190*/  PRMT R2, R15, 0x5410, R3 ;  /* 0x000054100f027816 */ /* 0x000fc60000000003 */
[----:B------:R-:W-:Y:S01]  /*341a0*/  STL [R1+0x3fc], R6 ;  /* 0x0003fc0601007387 */ /* 0x000fe20000100800 */
[----:B0-----:R-:W-:-:S03]  /*341b0*/  PRMT R0, R16, 0x5410, R4 ;  /* 0x0000541010007816 */ /* 0x001fc60000000004 */
[----:B------:R-:W-:Y:S04]  /*341c0*/  STL [R1+0x3f8], R2 ;  /* 0x0003f80201007387 */ /* 0x000fe80000100800 */
[----:B------:R0:W-:Y:S01]  /*341d0*/  STL [R1+0x3f4], R0 ;  /* 0x0003f40001007387 */ /* 0x0001e20000100800 */
[----:B------:R-:W-:-:S05]  /*341e0*/  LOP3.LUT R17, R31, 0xffff, RZ, 0xc0, !PT ;  /* 0x0000ffff1f117812 */ /* 0x000fca00078ec0ff */
[----:B------:R-:W-:Y:S01]  /*341f0*/  STL [R1+0x18c], R17 ;  /* 0x00018c1101007387 */ /* 0x000fe20000100800 */
[----:B------:R-:W-:Y:S02]  /*34200*/  LOP3.LUT R30, R47, 0xffff, RZ, 0xc0, !PT ;  /* 0x0000ffff2f1e7812 */ /* 0x000fe400078ec0ff */
[----:B--2---:R-:W-:Y:S02]  /*34210*/  LOP3.LUT R18, R5, 0xffff, RZ, 0xc0, !PT ;  /* 0x0000ffff05127812 */ /* 0x004fe400078ec0ff */
[----:B------:R-:W2:Y:S01]  /*34220*/  LDL.LU R5, [R1+0x7c0] ;  /* 0x0007c00001057983 */ /* 0x000ea20000300800 */
[----:B---3--:R-:W-:-:S03]  /*34230*/  LOP3.LUT R14, R9, 0xffff, RZ, 0xc0, !PT ;  /* 0x0000ffff090e7812 */ /* 0x008fc600078ec0ff */
[----:B------:R-:W3:Y:S01]  /*34240*/  LDL.LU R9, [R1+0x794] ;  /* 0x0007940001097983 */ /* 0x000ee20000300800 */
[----:B------:R-:W-:-:S03]  /*34250*/  LOP3.LUT R16, R46, 0xffff, RZ, 0xc0, !PT ;  /* 0x0000ffff2e107812 */ /* 0x000fc600078ec0ff */
[----:B------:R-:W-:Y:S01]  /*34260*/  STL [R1+0x5c], R14 ;  /* 0x00005c0e01007387 */ /* 0x000fe20000100800 */
[----:B------:R-:W-:-:S03]  /*34270*/  LOP3.LUT R31, R45, 0xffff, RZ, 0xc0, !PT ;  /* 0x0000ffff2d1f7812 */ /* 0x000fc600078ec0ff */
[----:B------:R-:W3:Y:S04]  /*34280*/  LDL.LU R47, [R1+0x790] ;  /* 0x00079000012f7983 */ /* 0x000ee80000300800 */
[----:B------:R-:W-:Y:S01]  /*34290*/  STL [R1+0x180], R16 ;  /* 0x0001801001007387 */ /* 0x000fe20000100800 */
[----:B----4-:R-:W-:-:S03]  /*342a0*/  LOP3.LUT R15, R50, 0xffff, RZ, 0xc0, !PT ;  /* 0x0000ffff320f7812 */ /* 0x010fc600078ec0ff */
[----:B------:R-:W4:Y:S01]  /*342b0*/  LDL.LU R45, [R1+0x724] ;  /* 0x00072400012d7983 */ /* 0x000f220000300800 */
[----:B------:R-:W-:-:S03]  /*342c0*/  LOP3.LUT R19, R51, 0xffff, RZ, 0xc0, !PT ;  /* 0x0000ffff33137812 */ /* 0x000fc600078ec0ff */
[----:B------:R-:W4:Y:S01]  /*342d0*/  LDL.LU R46, [R1+0x6b4] ;  /* 0x0006b400012e7983 */ /* 0x000f220000300800 */
[----:B------:R-:W-:-:S03]  /*342e0*/  LOP3.LUT R22, R11, 0xffff, RZ, 0xc0, !PT ;  /* 0x0000ffff0b167812 */ /* 0x000fc600078ec0ff */
[----:B------:R-:W-:Y:S01]  /*342f0*/  STL [R1+0x18], R15 ;  /* 0x0000180f01007387 */ /* 0x000fe20000100800 */
[----:B------:R-:W-:-:S03]  /*34300*/  LOP3.LUT R3, R48, 0xffff, RZ, 0xc0, !PT ;  /* 0x0000ffff30037812 */ /* 0x000fc600078ec0ff */
[----:B------:R-:W4:Y:S01]  /*34310*/  LDL.LU R51, [R1+0x6b0] ;  /* 0x0006b00001337983 */ /* 0x000f220000300800 */
[----:B------:R-:W-:-:S03]  /*34320*/  LOP3.LUT R4, R57, 0xffff, RZ, 0xc0, !PT ;  /* 0x0000ffff39047812 */ /* 0x000fc600078ec0ff */
[----:B------:R-:W4:Y:S01]  /*34330*/  LDL.LU R11, [R1+0x644] ;  /* 0x00064400010b7983 */ /* 0x000f220000300800 */
[----:B------:R-:W-:-:S03]  /*34340*/  LOP3.LUT R32, R49, 0xffff, RZ, 0xc0, !PT ;  /* 0x0000ffff31207812 */ /* 0x000fc600078ec0ff */
[----:B------:R1:W-:Y:S04]  /*34350*/  STL [R1+0x3e4], R3 ;  /* 0x0003e40301007387 */ /* 0x0003e80000100800 */
[----:B------:R0:W-:Y:S04]  /*34360*/  STL [R1+0x1a8], R4 ;  /* 0x0001a80401007387 */ /* 0x0001e80000100800 */
[----:B------:R-:W4:Y:S04]  /*34370*/  LDL.LU R50, [R1+0x5d4] ;  /* 0x0005d40001327983 */ /* 0x000f280000300800 */
[----:B------:R-:W4:Y:S04]  /*34380*/  LDL.LU R49, [R1+0x5d0] ;  /* 0x0005d00001317983 */ /* 0x000f280000300800 */
[----:B------:R-:W4:Y:S04]  /*34390*/  LDL.LU R48, [R1+0x110] ;  /* 0x0001100001307983 */ /* 0x000f280000300800 */
[----:B------:R-:W4:Y:S01]  /*343a0*/  LDL.LU R57, [R1+0x6c] ;  /* 0x00006c0001397983 */ /* 0x000f220000300800 */
[----:B0-----:R-:W-:-:S02]  /*343b0*/  PRMT R0, R32, 0x3340, R1 ;  /* 0x0000334020007816 */ /* 0x001fc40000000001 */
[----:B------:R-:W-:Y:S02]  /*343c0*/  PRMT R6, R30, 0x3340, R31 ;  /* 0x000033401e067816 */ /* 0x000fe4000000001f */
[----:B-1----:R-:W-:Y:S02]  /*343d0*/  PRMT R3, R3, 0x3340, R1 ;  /* 0x0000334003037816 */ /* 0x002fe40000000001 */
[----:B------:R-:W-:Y:S02]  /*343e0*/  PRMT R14, R14, 0x3340, R15 ;  /* 0x000033400e0e7816 */ /* 0x000fe4000000000f */
[----:B------:R-:W-:Y:S02]  /*343f0*/  PRMT R0, R6, 0x5410, R0 ;  /* 0x0000541006007816 */ /* 0x000fe40000000000 */
[----:B------:R-:W-:Y:S02]  /*34400*/  PRMT R2, R22, 0x3340, R1 ;  /* 0x0000334016027816 */ /* 0x000fe40000000001 */
[----:B------:R-:W-:-:S02]  /*34410*/  PRMT R15, R18, 0x3340, R19 ;  /* 0x00003340120f7816 */ /* 0x000fc40000000013 */
[----:B------:R-:W-:Y:S02]  /*34420*/  PRMT R4, R4, 0x3340, R1 ;  /* 0x0000334004047816 */ /* 0x000fe40000000001 */
[----:B------:R-:W-:Y:S01]  /*34430*/  PRMT R16, R17, 0x3340, R16 ;  /* 0x0000334011107816 */ /* 0x000fe20000000010 */
[----:B------:R0:W-:Y:S01]  /*34440*/  STL [R1+0x3f0], R0 ;  /* 0x0003f00001007387 */ /* 0x0001e20000100800 */
[----:B------:R-:W-:Y:S02]  /*34450*/  PRMT R3, R14, 0x5410, R3 ;  /* 0x000054100e037816 */ /* 0x000fe40000000003 */
[----:B------:R-:W-:-:S03]  /*34460*/  PRMT R2, R15, 0x5410, R2 ;  /* 0x000054100f027816 */ /* 0x000fc60000000002 */
[----:B------:R-:W-:Y:S01]  /*34470*/  STL [R1+0x3ec], R3 ;  /* 0x0003ec0301007387 */ /* 0x000fe20000100800 */
[----:B0-----:R-:W-:-:S03]  /*34480*/  PRMT R0, R16, 0x5410, R4 ;  /* 0x0000541010007816 */ /* 0x001fc60000000004 */
[----:B------:R-:W-:Y:S04]  /*34490*/  STL [R1+0x3e8], R2 ;  /* 0x0003e80201007387 */ /* 0x000fe80000100800 */
[----:B------:R0:W-:Y:S01]  /*344a0*/  STL [R1+0x30c], R0 ;  /* 0x00030c0001007387 */ /* 0x0001e20000100800 */
[----:B--2---:R-:W-:-:S03]  /*344b0*/  LOP3.LUT R6, R5, 0xffff, RZ, 0xc0, !PT ;  /* 0x0000ffff05067812 */ /* 0x004fc600078ec0ff */
[----:B------:R-:W2:Y:S01]  /*344c0*/  LDL.LU R5, [R1+0x120] ;  /* 0x0001200001057983 */ /* 0x000ea20000300800 */
[----:B---3--:R-:W-:-:S03]  /*344d0*/  LOP3.LUT R15, R9, 0xffff, RZ, 0xc0, !PT ;  /* 0x0000ffff090f7812 */ /* 0x008fc600078ec0ff */
[----:B------:R-:W3:Y:S01]  /*344e0*/  LDL.LU R9, [R1+0x10c] ;  /* 0x00010c0001097983 */ /* 0x000ee20000300800 */
[----:B------:R-:W-:-:S03]  /*344f0*/  LOP3.LUT R14, R47, 0xffff, RZ, 0xc0, !PT ;  /* 0x0000ffff2f0e7812 */ /* 0x000fc600078ec0ff */
[----:B------:R-:W-:Y:S04]  /*34500*/  STL [R1+0x178], R6 ;  /* 0x0001780601007387 */ /* 0x000fe80000100800 */
[----:B------:R-:W-:Y:S01]  /*34510*/  STL [R1+0x1b0], R15 ;  /* 0x0001b00f01007387 */ /* 0x000fe20000100800 */
[----:B----4-:R-:W-:-:S03]  /*34520*/  LOP3.LUT R45, R45, 0xffff, RZ, 0xc0, !PT ;  /* 0x0000ffff2d2d7812 */ /* 0x010fc600078ec0ff */
[----:B------:R-:W-:Y:S01]  /*34530*/  STL [R1+0x184], R14 ;  /* 0x0001840e01007387 */ /* 0x000fe20000100800 */
[----:B------:R-:W-:-:S03]  /*34540*/  LOP3.LUT R23, R46, 0xffff, RZ, 0xc0, !PT ;  /* 0x0000ffff2e177812 */ /* 0x000fc600078ec0ff */
[----:B------:R-:W-:Y:S04]  /*34550*/  STL [R1+0x168], R45 ;  /* 0x0001682d01007387 */ /* 0x000fe80000100800 */
[----:B------:R-:W4:Y:S01]  /*34560*/  LDL.LU R54, [R1+0x104] ;  /* 0x0001040001367983 */ /* 0x000f220000300800 */
[----:B------:R-:W-:-:S03]  /*34570*/  LOP3.LUT R37, R51, 0xffff, RZ, 0xc0, !PT ;  /* 0x0000ffff33257812 */ /* 0x000fc600078ec0ff */
[----:B------:R-:W-:Y:S01]  /*34580*/  STL [R1+0x1ac], R23 ;  /* 0x0001ac1701007387 */ /* 0x000fe20000100800 */
[----:B0-----:R-:W-:-:S03]  /*34590*/  LOP3.LUT R0, R11, 0xffff, RZ, 0xc0, !PT ;  /* 0x0000ffff0b007812 */ /* 0x001fc600078ec0ff */
[----:B------:R-:W-:Y:S04]  /*345a0*/  STL [R1+0x17c], R37 ;  /* 0x00017c2501007387 */ /* 0x000fe80000100800 */
[----:B------:R0:W-:Y:S04]  /*345b0*/  STL [R1+0x160], R0 ;  /* 0x0001600001007387 */ /* 0x0001e80000100800 */
[----:B------:R-:W4:Y:S01]  /*345c0*/  LDL.LU R47, [R1+0xf8] ;  /* 0x0000f800012f7983 */ /* 0x000f220000300800 */
[----:B------:R-:W-:-:S03]  /*345d0*/  LOP3.LUT R3, R50, 0xffff, RZ, 0xc0, !PT ;  /* 0x0000ffff32037812 */ /* 0x000fc600078ec0ff */
[----:B------:R-:W4:Y:S01]  /*345e0*/  LDL.LU R11, [R1+0x74] ;  /* 0x00007400010b7983 */ /* 0x000f220000300800 */
[----:B------:R-:W-:-:S03]  /*345f0*/  LOP3.LUT R2, R49, 0xffff, RZ, 0xc0, !PT ;  /* 0x0000ffff31027812 */ /* 0x000fc600078ec0ff */
[----:B------:R-:W-:Y:S01]  /*34600*/  STL [R1+0x1a4], R3 ;  /* 0x0001a40301007387 */ /* 0x000fe20000100800 */
[----:B------:R-:W-:-:S03]  /*34610*/  LOP3.LUT R16, R48, 0xffff, RZ, 0xc0, !PT ;  /* 0x0000ffff30107812 */ /* 0x000fc600078ec0ff */
[----:B------:R1:W-:Y:S01]  /*34620*/  STL [R1+0x190], R2 ;  /* 0x0001900201007387 */ /* 0x0003e20000100800 */
[----:B------:R-:W-:-:S03]  /*34630*/  LOP3.LUT R17, R57, 0xffff, RZ, 0xc0, !PT ;  /* 0x0000ffff39117812 */ /* 0x000fc600078ec0ff */
[----:B------:R-:W4:Y:S04]  /*34640*/  LDL.LU R46, [R1+0x60] ;  /* 0x00006000012e7983 */ /* 0x000f280000300800 */
[----:B------:R-:W4:Y:S04]  /*34650*/  LDL.LU R51, [R1+0x58] ;  /* 0x0000580001337983 */ /* 0x000f280000300800 */
[----:B------:R-:W-:Y:S04]  /*34660*/  STL [R1+0x1c0], R16 ;  /* 0x0001c01001007387 */ /* 0x000fe80000100800 */
[----:B------:R-:W-:Y:S04]  /*34670*/  STL [R1+0x1bc], R17 ;  /* 0x0001bc1101007387 */ /* 0x000fe80000100800 */
[----:B------:R-:W4:Y:S04]  /*34680*/  LDL.LU R48, [R1+0x54] ;  /* 0x0000540001307983 */ /* 0x000f280000300800 */
[----:B------:R-:W4:Y:S01]  /*34690*/  LDL.LU R57, [R1+0x10] ;  /* 0x0000100001397983 */ /* 0x000f220000300800 */
[----:B------:R-:W-:-:S02]  /*346a0*/  LOP3.LUT R4, R61, 0xffff, RZ, 0xc0, !PT ;  /* 0x0000ffff3d047812 */ /* 0x000fc400078ec0ff */
[----:B0-----:R-:W-:Y:S02]  /*346b0*/  PRMT R0, R0, 0x3340, R1 ;  /* 0x0000334000007816 */ /* 0x001fe40000000001 */
[----:B------:R-:W-:Y:S01]  /*346c0*/  PRMT R6, R6, 0x3340, R45 ;  /* 0x0000334006067816 */ /* 0x000fe2000000002d */
[----:B------:R0:W-:Y:S01]  /*346d0*/  STL [R1+0x1fc], R4 ;  /* 0x0001fc0401007387 */ /* 0x0001e20000100800 */
[----:B-1----:R-:W-:Y:S02]  /*346e0*/  PRMT R2, R2, 0x3340, R1 ;  /* 0x0000334002027816 */ /* 0x002fe40000000001 */
[----:B------:R-:W-:Y:S02]  /*346f0*/  PRMT R14, R14, 0x3340, R37 ;  /* 0x000033400e0e7816 */ /* 0x000fe40000000025 */
[----:B------:R-:W-:Y:S02]  /*34700*/  PRMT R0, R6, 0x5410, R0 ;  /* 0x0000541006007816 */ /* 0x000fe40000000000 */
[----:B------:R-:W-:-:S02]  /*34710*/  PRMT R3, R3, 0x3340, R1 ;  /* 0x0000334003037816 */ /* 0x000fc40000000001 */
[----:B------:R-:W-:Y:S02]  /*34720*/  PRMT R15, R15, 0x3340, R23 ;  /* 0x000033400f0f7816 */ /* 0x000fe40000000017 */
[----:B0-----:R-:W-:Y:S02]  /*34730*/  PRMT R4, R4, 0x3340, R1 ;  /* 0x0000334004047816 */ /* 0x001fe40000000001 */
[----:B------:R-:W-:Y:S01]  /*34740*/  PRMT R16, R16, 0x3340, R17 ;  /* 0x0000334010107816 */ /* 0x000fe20000000011 */
[----:B------:R0:W-:Y:S01]  /*34750*/  STL [R1+0x2e4], R0 ;  /* 0x0002e40001007387 */ /* 0x0001e20000100800 */
[----:B------:R-:W-:Y:S02]  /*34760*/  PRMT R6, R14, 0x5410, R2 ;  /* 0x000054100e067816 */ /* 0x000fe40000000002 */
[----:B------:R-:W-:-:S03]  /*34770*/  PRMT R2, R15, 0x5410, R3 ;  /* 0x000054100f027816 */ /* 0x000fc60000000003 */
[----:B------:R3:W-:Y:S01]  /*34780*/  STL [R1+0x2e8], R6 ;  /* 0x0002e80601007387 */ /* 0x0007e20000100800 */
[----:B0-----:R-:W-:-:S03]  /*34790*/  PRMT R0, R16, 0x5410, R4 ;  /* 0x0000541010007816 */ /* 0x001fc60000000004 */
[----:B------:R-:W-:Y:S04]  /*347a0*/  STL [R1+0x2e0], R2 ;  /* 0x0002e00201007387 */ /* 0x000fe80000100800 */
[----:B------:R0:W-:Y:S04]  /*347b0*/  STL [R1+0x364], R0 ;  /* 0x0003640001007387 */ /* 0x0001e80000100800 */
[----:B------:R-:W4:Y:S04]  /*347c0*/  LDL.LU R49, [R1+0x7c4] ;  /* 0x0007c40001317983 */ /* 0x000f280000300800 */
[----:B------:R-:W4:Y:S01]  /*347d0*/  LDL.LU R50, [R1+0x6e0] ;  /* 0x0006e00001327983 */ /* 0x000f220000300800 */
[----:B--2---:R-:W-:-:S05]  /*347e0*/  LOP3.LUT R45, R5, 0xffff, RZ, 0xc0, !PT ;  /* 0x0000ffff052d7812 */ /* 0x004fca00078ec0ff */
[----:B------:R-:W-:Y:S04]  /*347f0*/  STL [R1+0x19c], R45 ;  /* 0x00019c2d01007387 */ /* 0x000fe80000100800 */
[----:B------:R-:W2:Y:S01]  /*34800*/  LDL.LU R5, [R1+0x600] ;  /* 0x0006000001057983 */ /* 0x000ea20000300800 */
[----:B---3--:R-:W-:-:S03]  /*34810*/  LOP3.LUT R6, R9, 0xffff, RZ, 0xc0, !PT ;  /* 0x0000ffff09067812 */ /* 0x008fc600078ec0ff */
[----:B------:R-:W3:Y:S01]  /*34820*/  LDL.LU R9, [R1+0x114] ;  /* 0x0001140001097983 */ /* 0x000ee20000300800 */
[----:B----4-:R-:W-:Y:S02]  /*34830*/  LOP3.LUT R15, R54, 0xffff, RZ, 0xc0, !PT ;  /* 0x0000ffff360f7812 */ /* 0x010fe400078ec0ff */
[----:B------:R-:W-:Y:S02]  /*34840*/  LOP3.LUT R17, R47, 0xffff, RZ, 0xc0, !PT ;  /* 0x0000ffff2f117812 */ /* 0x000fe400078ec0ff */
[----:B------:R-:W-:Y:S02]  /*34850*/  LOP3.LUT R47, R11, 0xffff, RZ, 0xc0, !PT ;  /* 0x0000ffff0b2f7812 */ /* 0x000fe400078ec0ff */
[----:B------:R-:W4:Y:S04]  /*34860*/  LDL.LU R11, [R1+0xf4] ;  /* 0x0000f400010b7983 */ /* 0x000f280000300800 */
[----:B------:R-:W-:Y:S04]  /*34870*/  STL [R1+0x1cc], R15 ;  /* 0x0001cc0f01007387 */ /* 0x000fe80000100800 */
[----:B------:R-:W-:Y:S01]  /*34880*/  STL [R1+0x1c8], R17 ;  /* 0x0001c81101007387 */ /* 0x000fe20000100800 */
[----:B------:R-:W-:-:S03]  /*34890*/  LOP3.LUT R16, R51, 0xffff, RZ, 0xc0, !PT ;  /* 0x0000ffff33107812 */ /* 0x000fc600078ec0ff */
[----:B------:R-:W-:Y:S01]  /*348a0*/  STL [R1+0x198], R47 ;  /* 0x0001982f01007387 */ /* 0x000fe20000100800 */
[----:B------:R-:W-:Y:S02]  /*348b0*/  LOP3.LUT R14, R46, 0xffff, RZ, 0xc0, !PT ;  /* 0x0000ffff2e0e7812 */ /* 0x000fe400078ec0ff */
[----:B------:R-:W-:Y:S02]  /*348c0*/  LOP3.LUT R37, R48, 0xffff, RZ, 0xc0, !PT ;  /* 0x0000ffff30257812 */ /* 0x000fe400078ec0ff */
[----:B0-----:R-:W-:Y:S02]  /*348d0*/  LOP3.LUT R0, R57, 0xffff, RZ, 0xc0, !PT ;  /* 0x0000ffff39007812 */ /* 0x001fe400078ec0ff */
[----:B------:R-:W4:Y:S04]  /*348e0*/  LDL.LU R57, [R1+0xf0] ;  /* 0x0000f00001397983 */ /* 0x000f280000300800 */
[----:B------:R-:W-:Y:S04]  /*348f0*/  STL [R1+0x1c4], R16 ;  /* 0x0001c41001007387 */ /* 0x000fe80000100800 */
[----:B------:R-:W-:Y:S04]  /*34900*/  STL [R1+0x1b8], R37 ;  /* 0x0001b82501007387 */ /* 0x000fe80000100800 */
[----:B------:R0:W-:Y:S04]  /*34910*/  STL [R1+0x1b4], R0 ;  /* 0x0001b40001007387 */ /* 0x0001e80000100800 */
[----:B------:R-:W4:Y:S04]  /*34920*/  LDL.LU R46, [R1+0x70] ;  /* 0x00007000012e7983 */ /* 0x000f280000300800 */
[----:B------:R-:W4:Y:S01]  /*34930*/  LDL.LU R51, [R1+0x3c] ;  /* 0x00003c0001337983 */ /* 0x000f220000300800 */
[----:B------:R-:W-:-:S02]  /*34940*/  LOP3.LUT R2, R12, 0xffff, RZ, 0xc0, !PT ;  /* 0x0000ffff0c027812 */ /* 0x000fc400078ec0ff */
[----:B------:R-:W-:Y:S02]  /*34950*/  LOP3.LUT R3, R13, 0xffff, RZ, 0xc0, !PT ;  /* 0x0000ffff0d037812 */ /* 0x000fe400078ec0ff */
[----:B0-----:R-:W-:Y:S02]  /*34960*/  PRMT R0, R0, 0x3340, R1 ;  /* 0x0000334000007816 */ /* 0x001fe40000000001 */
[----:B------:R-:W-:Y:S01]  /*34970*/  PRMT R12, R45, 0x3340, R47 ;  /* 0x000033402d0c7816 */ /* 0x000fe2000000002f */
[----:B------:R0:W-:Y:S01]  /*34980*/  STL [R1+0x1d4], R2 ;  /* 0x0001d40201007387 */ /* 0x0001e20000100800 */
[----:B------:R-:W-:Y:S02]  /*34990*/  LOP3.LUT R23, R59, 0xffff, RZ, 0xc0, !PT ;  /* 0x0000ffff3b177812 */ /* 0x000fe400078ec0ff */
[----:B------:R-:W-:Y:S01]  /*349a0*/  PRMT R13, R17, 0x3340, R37 ;  /* 0x00003340110d7816 */ /* 0x000fe20000000025 */
[----:B------:R-:W4:Y:S01]  /*349b0*/  LDL.LU R48, [R1+0x50] ;  /* 0x0000500001307983 */ /* 0x000f220000300800 */
[----:B------:R-:W-:-:S02]  /*349c0*/  PRMT R0, R12, 0x5410, R0 ;  /* 0x000054100c007816 */ /* 0x000fc40000000000 */
[----:B------:R-:W-:Y:S01]  /*349d0*/  PRMT R15, R15, 0x3340, R16 ;  /* 0x000033400f0f7816 */ /* 0x000fe20000000010 */
[----:B------:R1:W-:Y:S01]  /*349e0*/  STL [R1+0x1d8], R3 ;  /* 0x0001d80301007387 */ /* 0x0003e20000100800 */
[--C-:B0-----:R-:W-:Y:S02]  /*349f0*/  PRMT R2, R2, 0x3340, R1.reuse ;  /* 0x0000334002027816 */ /* 0x101fe40000000001 */
[--C-:B------:R-:W-:Y:S02]  /*34a00*/  PRMT R4, R23, 0x3340, R1.reuse ;  /* 0x0000334017047816 */ /* 0x100fe40000000001 */
[----:B------:R-:W-:Y:S02]  /*34a10*/  PRMT R16, R6, 0x3340, R14 ;  /* 0x0000334006107816 */ /* 0x000fe4000000000e */
[----:B-1----:R-:W-:Y:S01]  /*34a20*/  PRMT R3, R3, 0x3340, R1 ;  /* 0x0000334003037816 */ /* 0x002fe20000000001 */
[----:B------:R0:W-:Y:S01]  /*34a30*/  STL [R1+0x33c], R0 ;  /* 0x00033c0001007387 */ /* 0x0001e20000100800 */
[----:B------:R-:W-:-:S02]  /*34a40*/  PRMT R12, R13, 0x5410, R2 ;  /* 0x000054100d0c7816 */ /* 0x000fc40000000002 */
[----:B------:R-:W-:Y:S02]  /*34a50*/  PRMT R2, R15, 0x5410, R3 ;  /* 0x000054100f027816 */ /* 0x000fe40000000003 */
[----:B------:R-:W-:Y:S01]  /*34a60*/  LOP3.LUT R49, R49, 0xffff, RZ, 0xc0, !PT ;  /* 0x0000ffff31317812 */ /* 0x000fe200078ec0ff */
[----:B------:R3:W-:Y:S01]  /*34a70*/  STL [R1+0x340], R12 ;  /* 0x0003400c01007387 */ /* 0x0007e20000100800 */
[----:B------:R-:W-:Y:S02]  /*34a80*/  LOP3.LUT R59, R50, 0xffff, RZ, 0xc0, !PT ;  /* 0x0000ffff323b7812 */ /* 0x000fe400078ec0ff */
[----:B0-----:R-:W-:Y:S01]  /*34a90*/  PRMT R0, R16, 0x5410, R4 ;  /* 0x0000541010007816 */ /* 0x001fe20000000004 */
[----:B------:R-:W-:Y:S04]  /*34aa0*/  STL [R1+0x338], R2 ;  /* 0x0003380201007387 */ /* 0x000fe80000100800 */
[----:B------:R0:W-:Y:S04]  /*34ab0*/  STL [R1+0x3d8], R0 ;  /* 0x0003d80001007387 */ /* 0x0001e80000100800 */
[----:B------:R-:W-:Y:S04]  /*34ac0*/  STL [R1+0xc4], R49 ;  /* 0x0000c43101007387 */ /* 0x000fe80000100800 */
[----:B------:R-:W-:Y:S01]  /*34ad0*/  STL [R1+0xc8], R59 ;  /* 0x0000c83b01007387 */ /* 0x000fe20000100800 */
[----:B------:R-:W-:-:S02]  /*34ae0*/  LOP3.LUT R7, R7, 0xffff, RZ, 0xc0, !PT ;  /* 0x0000ffff07077812 */ /* 0x000fc400078ec0ff */
[----:B--2---:R-:W-:-:S05]  /*34af0*/  LOP3.LUT R45, R5, 0xffff, RZ, 0xc0, !PT ;  /* 0x0000ffff052d7812 */ /* 0x004fca00078ec0ff */
[----:B------:R-:W-:Y:S04]  /*34b00*/  STL [R1+0x6c], R45 ;  /* 0x00006c2d01007387 */ /* 0x000fe80000100800 */
[----:B------:R-:W2:Y:S04]  /*34b10*/  LDL.LU R50, [R1+0x7d0] ;  /* 0x0007d00001327983 */ /* 0x000ea80000300800 */
[----:B------:R-:W2:Y:S01]  /*34b20*/  LDL.LU R5, [R1+0x7cc] ;  /* 0x0007cc0001057983 */ /* 0x000ea20000300800 */
[----:B---3--:R-:W-:Y:S02]  /*34b30*/  LOP3.LUT R12, R9, 0xffff, RZ, 0xc0, !PT ;  /* 0x0000ffff090c7812 */ /* 0x008fe400078ec0ff */
[----:B----4-:R-:W-:-:S02]  /*34b40*/  LOP3.LUT R13, R11, 0xffff, RZ, 0xc0, !PT ;  /* 0x0000ffff0b0d7812 */ /* 0x010fc400078ec0ff */
[----:B------:R-:W3:Y:S04]  /*34b50*/  LDL.LU R11, [R1+0x7c8] ;  /* 0x0007c800010b7983 */ /* 0x000ee80000300800 */
[----:B------:R-:W4:Y:S01]  /*34b60*/  LDL.LU R9, [R1+0x754] ;  /* 0x0007540001097983 */ /* 0x000f220000300800 */
[----:B------:R-:W-:-:S03]  /*34b70*/  LOP3.LUT R3, R57, 0xffff, RZ, 0xc0, !PT ;  /* 0x0000ffff39037812 */ /* 0x000fc600078ec0ff */
[----:B------:R-:W4:Y:S01]  /*34b80*/  LDL.LU R57, [R1+0x714] ;  /* 0x0007140001397983 */ /* 0x000f220000300800 */
[----:B------:R-:W-:-:S03]  /*34b90*/  LOP3.LUT R16, R51, 0xffff, RZ, 0xc0, !PT ;  /* 0x0000ffff33107812 */ /* 0x000fc600078ec0ff */
[----:B------:R-:W4:Y:S04]  /*34ba0*/  LDL.LU R51, [R1+0x710] ;  /* 0x0007100001337983 */ /* 0x000f280000300800 */
[----:B------:R-:W4:Y:S04]  /*34bb0*/  LDL.LU R61, [R1+0x6e4] ;  /* 0x0006e400013d7983 */ /* 0x000f280000300800 */
[----:B------:R1:W-:Y:S04]  /*34bc0*/  STL [R1+0x3a8], R7 ;  /* 0x0003a80701007387 */ /* 0x0003e80000100800 */
[----:B------:R-:W4:Y:S04]  /*34bd0*/  LDL.LU R37, [R1+0x670] ;  /* 0x0006700001257983 */ /* 0x000f280000300800 */
[----:B------:R-:W4:Y:S04]  /*34be0*/  LDL.LU R52, [R1+0x604] ;  /* 0x0006040001347983 */ /* 0x000f280000300800 */
[----:B------:R-:W4:Y:S04]  /*34bf0*/  LDL.LU R53, [R1+0x590] ;  /* 0x0005900001357983 */ /* 0x000f280000300800 */
[----:B------:R-:W4:Y:S04]  /*34c00*/  LDL.LU R55, [R1+0x634] ;  /* 0x0006340001377983 */ /* 0x000f280000300800 */
[----:B------:R-:W4:Y:S01]  /*34c10*/  LDL.LU R54, [R1+0x630] ;  /* 0x0006300001367983 */ /* 0x000f220000300800 */
[----:B------:R-:W-:-:S02]  /*34c20*/  LOP3.LUT R15, R46, 0xffff, RZ, 0xc0, !PT ;  /* 0x0000ffff2e0f7812 */ /* 0x000fc400078ec0ff */
[----:B------:R-:W-:Y:S02]  /*34c30*/  LOP3.LUT R17, R60, 0xffff, RZ, 0xc0, !PT ;  /* 0x0000ffff3c117812 */ /* 0x000fe400078ec0ff */
[----:B------:R-:W-:Y:S02]  /*34c40*/  LOP3.LUT R8, R8, 0xffff, RZ, 0xc0, !PT ;  /* 0x0000ffff08087812 */ /* 0x000fe400078ec0ff */
[----:B0-----:R-:W-:Y:S02]  /*34c50*/  PRMT R0, R17, 0x3340, R1 ;  /* 0x0000334011007816 */ /* 0x001fe40000000001 */
[----:B------:R-:W-:Y:S02]  /*34c60*/  PRMT R46, R12, 0x3340, R15 ;  /* 0x000033400c2e7816 */ /* 0x000fe4000000000f */
[----:B------:R-:W-:Y:S02]  /*34c70*/  LOP3.LUT R4, R48, 0xffff, RZ, 0xc0, !PT ;  /* 0x0000ffff30047812 */ /* 0x000fe400078ec0ff */
[----:B------:R-:W-:-:S02]  /*34c80*/  PRMT R2, R8, 0x3340, R1 ;  /* 0x0000334008027816 */ /* 0x000fc40000000001 */
[----:B------:R-:W-:Y:S02]  /*34c90*/  PRMT R47, R13, 0x3340, R16 ;  /* 0x000033400d2f7816 */ /* 0x000fe40000000010 */
[----:B------:R-:W-:Y:S02]  /*34ca0*/  PRMT R0, R46, 0x5410, R0 ;  /* 0x000054102e007816 */ /* 0x000fe40000000000 */
[--C-:B-1----:R-:W-:Y:S02]  /*34cb0*/  PRMT R7, R7, 0x3340, R1.reuse ;  /* 0x0000334007077816 */ /* 0x102fe40000000001 */
[----:B------:R-:W-:Y:S02]  /*34cc0*/  PRMT R48, R3, 0x3340, R4 ;  /* 0x0000334003307816 */ /* 0x000fe40000000004 */
[----:B------:R-:W-:Y:S02]  /*34cd0*/  PRMT R45, R45, 0x3340, R1 ;  /* 0x000033402d2d7816 */ /* 0x000fe40000000001 */
[----:B------:R-:W-:Y:S01]  /*34ce0*/  PRMT R49, R49, 0x3340, R59 ;  /* 0x0000334031317816 */ /* 0x000fe2000000003b */
[----:B------:R0:W-:Y:S01]  /*34cf0*/  STL [R1+0x3c4], R0 ;  /* 0x0003c40001007387 */ /* 0x0001e20000100800 */
[----:B------:R-:W-:-:S02]  /*34d00*/  PRMT R46, R47, 0x5410, R2 ;  /* 0x000054102f2e7816 */ /* 0x000fc40000000002 */
[----:B------:R-:W-:-:S03]  /*34d10*/  PRMT R2, R48, 0x5410, R7 ;  /* 0x0000541030027816 */ /* 0x000fc60000000007 */
[----:B------:R1:W-:Y:S01]  /*34d20*/  STL [R1+0x3c0], R46 ;  /* 0x0003c02e01007387 */ /* 0x0003e20000100800 */
[----:B0-----:R-:W-:-:S03]  /*34d30*/  PRMT R0, R49, 0x5410, R45 ;  /* 0x0000541031007816 */ /* 0x001fc6000000002d */
[----:B------:R-:W-:Y:S04]  /*34d40*/  STL [R1+0x3bc], R2 ;  /* 0x0003bc0201007387 */ /* 0x000fe80000100800 */
[----:B------:R0:W-:Y:S01]  /*34d50*/  STL [R1+0x3a4], R0 ;  /* 0x0003a40001007387 */ /* 0x0001e20000100800 */
[----:B--2---:R-:W-:Y:S02]  /*34d60*/  LOP3.LUT R48, R50, 0xffff, RZ, 0xc0, !PT ;  /* 0x0000ffff32307812 */ /* 0x004fe400078ec0ff */
[----:B------:R-:W-:-:S03]  /*34d70*/  LOP3.LUT R49, R5, 0xffff, RZ, 0xc0, !PT ;  /* 0x0000ffff05317812 */ /* 0x000fc600078ec0ff */
[----:B------:R-:W-:Y:S01]  /*34d80*/  STL [R1+0x244], R48 ;  /* 0x0002443001007387 */ /* 0x000fe20000100800 */
[----:B---3--:R-:W-:Y:S02]  /*34d90*/  LOP3.LUT R11, R11, 0xffff, RZ, 0xc0, !PT ;  /* 0x0000ffff0b0b7812 */ /* 0x008fe400078ec0ff */
[----:B----4-:R-:W-:-:S03]  /*34da0*/  LOP3.LUT R47, R9, 0xffff, RZ, 0xc0, !PT ;  /* 0x0000ffff092f7812 */ /* 0x010fc600078ec0ff */
[----:B------:R-:W-:Y:S04]  /*34db0*/  STL [R1+0x16c], R11 ;  /* 0x00016c0b01007387 */ /* 0x000fe80000100800 */
[----:B------:R-:W-:Y:S04]  /*34dc0*/  STL [R1+0x268], R49 ;  /* 0x0002683101007387 */ /* 0x000fe80000100800 */
[----:B------:R-:W-:Y:S04]  /*34dd0*/  STL [R1+0x1a0], R47 ;  /* 0x0001a02f01007387 */ /* 0x000fe80000100800 */
[----:B------:R-:W2:Y:S04]  /*34de0*/  LDL.LU R50, [R1+0x784] ;  /* 0x0007840001327983 */ /* 0x000ea80000300800 */
[----:B------:R-:W3:Y:S01]  /*34df0*/  LDL.LU R5, [R1+0x780] ;  /* 0x0007800001057983 */ /* 0x000ee20000300800 */
[----:B------:R-:W-:-:S05]  /*34e00*/  LOP3.LUT R57, R57, 0xffff, RZ, 0xc0, !PT ;  /* 0x0000ffff39397812 */ /* 0x000fca00078ec0ff */
[----:B------:R-:W-:Y:S04]  /*34e10*/  STL [R1+0x238], R57 ;  /* 0x0002383901007387 */ /* 0x000fe80000100800 */
[----:B------:R-:W4:Y:S01]  /*34e20*/  LDL.LU R9, [R1+0x6a4] ;  /* 0x0006a40001097983 */ /* 0x000f220000300800 */
[----:B------:R-:W-:Y:S02]  /*34e30*/  LOP3.LUT R51, R51, 0xffff, RZ, 0xc0, !PT ;  /* 0x0000ffff33337812 */ /* 0x000fe400078ec0ff */
[----:B-1----:R-:W-:-:S03]  /*34e40*/  LOP3.LUT R46, R61, 0xffff, RZ, 0xc0, !PT ;  /* 0x0000ffff3d2e7812 */ /* 0x002fc600078ec0ff */
[----:B------:R-:W-:Y:S04]  /*34e50*/  STL [R1+0x250], R51 ;  /* 0x0002503301007387 */ /* 0x000fe80000100800 */
[----:B------:R1:W-:Y:S01]  /*34e60*/  STL [R1+0x164], R46 ;  /* 0x0001642e01007387 */ /* 0x0003e20000100800 */
[----:B------:R-:W-:Y:S02]  /*34e70*/  LOP3.LUT R59, R37, 0xffff, RZ, 0xc0, !PT ;  /* 0x0000ffff253b7812 */ /* 0x000fe400078ec0ff */
[----:B0-----:R-:W-:Y:S02]  /*34e80*/  LOP3.LUT R0, R52, 0xffff, RZ, 0xc0, !PT ;  /* 0x0000ffff34007812 */ /* 0x001fe400078ec0ff */
[----:B------:R-:W-:-:S03]  /*34e90*/  LOP3.LUT R2, R53, 0xffff, RZ, 0xc0, !PT ;  /* 0x0000ffff35027812 */ /* 0x000fc600078ec0ff */
[----:B------:R0:W-:Y:S01]  /*34ea0*/  STL [R1+0x15c], R0 ;  /* 0x00015c0001007387 */ /* 0x0001e20000100800 */
[----:B------:R-:W-:-:S03]  /*34eb0*/  LOP3.LUT R7, R55, 0xffff, RZ, 0xc0, !PT ;  /* 0x0000ffff37077812 */ /* 0x000fc600078ec0ff */
[----:B------:R-:W-:Y:S01]  /*34ec0*/  STL [R1+0x194], R59 ;  /* 0x0001943b01007387 */ /* 0x000fe20000100800 */
[----:B------:R-:W-:-:S03]  /*34ed0*/  LOP3.LUT R45, R54, 0xffff, RZ, 0xc0, !PT ;  /* 0x0000ffff362d7812 */ /* 0x000fc600078ec0ff */
[----:B------:R0:W-:Y:S04]  /*34ee0*/  STL [R1+0x188], R2 ;  /* 0x0001880201007387 */ /* 0x0001e80000100800 */
[----:B------:R-:W4:Y:S04]  /*34ef0*/  LDL.LU R52, [R1+0x6a0] ;  /* 0x0006a00001347983 */ /* 0x000f280000300800 */
[----:B------:R-:W4:Y:S04]  /*34f00*/  LDL.LU R60, [R1+0x5c4] ;  /* 0x0005c400013c7983 */ /* 0x000f280000300800 */
[----:B------:R0:W-:Y:S04]  /*34f10*/  STL [R1+0x21c], R7 ;  /* 0x00021c0701007387 */ /* 0x0001e80000100800 */
[----:B------:R-:W4:Y:S04]  /*34f20*/  LDL.LU R61, [R1+0x5c0] ;  /* 0x0005c000013d7983 */ /* 0x000f280000300800 */
[----:B------:R0:W-:Y:S04]  /*34f30*/  STL [R1+0x278], R45 ;  /* 0x0002782d01007387 */ /* 0x0001e80000100800 */
[----:B------:R-:W4:Y:S04]  /*34f40*/  LDL.LU R37, [R1+0x150] ;  /* 0x0001500001257983 */ /* 0x000f280000300800 */
[----:B------:R-:W4:Y:S01]  /*34f50*/  LDL.LU R53, [R1+0x144] ;  /* 0x0001440001357983 */ /* 0x000f220000300800 */
[----:B-1----:R-:W-:-:S03]  /*34f60*/  PRMT R46, R11, 0x3340, R46 ;  /* 0x000033400b2e7816 */ /* 0x002fc6000000002e */
[----:B------:R-:W4:Y:S04]  /*34f70*/  LDL.LU R54, [R1+0xec] ;  /* 0x0000ec0001367983 */ /* 0x000f280000300800 */
[----:B------:R-:W4:Y:S01]  /*34f80*/  LDL.LU R55, [R1+0xe4] ;  /* 0x0000e40001377983 */ /* 0x000f220000300800 */
[----:B------:R-:W-:-:S03]  /*34f90*/  PRMT R48, R48, 0x3340, R57 ;  /* 0x0000334030307816 */ /* 0x000fc60000000039 */
[----:B------:R-:W4:Y:S04]  /*34fa0*/  LDL.LU R11, [R1+0x30] ;  /* 0x00003000010b7983 */ /* 0x000f280000300800 */
[----:B------:R-:W4:Y:S01]  /*34fb0*/  LDL.LU R57, [R1+0x38] ;  /* 0x0000380001397983 */ /* 0x000f220000300800 */
[--C-:B0-----:R-:W-:Y:S02]  /*34fc0*/  PRMT R0, R0, 0x3340, R1.reuse ;  /* 0x0000334000007816 */ /* 0x101fe40000000001 */
[----:B------:R-:W-:Y:S02]  /*34fd0*/  PRMT R2, R2, 0x3340, R1 ;  /* 0x0000334002027816 */ /* 0x000fe40000000001 */
[----:B------:R-:W-:Y:S02]  /*34fe0*/  PRMT R47, R47, 0x3340, R59 ;  /* 0x000033402f2f7816 */ /* 0x000fe4000000003b */
[----:B------:R-:W-:-:S02]  /*34ff0*/  PRMT R0, R46, 0x5410, R0 ;  /* 0x000054102e007816 */ /* 0x000fc40000000000 */
[--C-:B------:R-:W-:Y:S02]  /*35000*/  PRMT R7, R7, 0x3340, R1.reuse ;  /* 0x0000334007077816 */ /* 0x100fe40000000001 */
[----:B------:R-:W-:Y:S02]  /*35010*/  PRMT R45, R45, 0x3340, R1 ;  /* 0x000033402d2d7816 */ /* 0x000fe40000000001 */
[----:B------:R-:W-:Y:S02]  /*35020*/  PRMT R49, R49, 0x3340, R51 ;  /* 0x0000334031317816 */ /* 0x000fe40000000033 */
[----:B------:R-:W-:Y:S01]  /*35030*/  PRMT R46, R47, 0x5410, R2 ;  /* 0x000054102f2e7816 */ /* 0x000fe20000000002 */
[----:B------:R0:W-:Y:S01]  /*35040*/  STL [R1+0x3a0], R0 ;  /* 0x0003a00001007387 */ /* 0x0001e20000100800 */
[----:B------:R-:W-:-:S03]  /*35050*/  PRMT R2, R48, 0x5410, R7 ;  /* 0x0000541030027816 */ /* 0x000fc60000000007 */
[----:B------:R2:W-:Y:S01]  /*35060*/  STL [R1+0x39c], R46 ;  /* 0x00039c2e01007387 */ /* 0x0005e20000100800 */
[----:B0-----:R-:W-:-:S03]  /*35070*/  PRMT R0, R49, 0x5410, R45 ;  /* 0x0000541031007816 */ /* 0x001fc6000000002d */
[----:B------:R-:W-:Y:S04]  /*35080*/  STL [R1+0x318], R2 ;  /* 0x0003180201007387 */ /* 0x000fe80000100800 */
[----:B------:R0:W-:Y:S04]  /*35090*/  STL [R1+0x314], R0 ;  /* 0x0003140001007387 */ /* 0x0001e80000100800 */
[----:B------:R-:W4:Y:S01]  /*350a0*/  LDL.LU R51, [R1+0x14c] ;  /* 0x00014c0001337983 */ /* 0x000f220000300800 */
[----:B--2---:R-:W-:Y:S02]  /*350b0*/  LOP3.LUT R46, R50, 0xffff, RZ, 0xc0, !PT ;  /* 0x0000ffff322e7812 */ /* 0x004fe400078ec0ff */
[----:B---3--:R-:W-:-:S03]  /*350c0*/  LOP3.LUT R47, R5, 0xffff, RZ, 0xc0, !PT ;  /* 0x0000ffff052f7812 */ /* 0x008fc600078ec0ff */
[----:B------:R-:W-:Y:S04]  /*350d0*/  STL [R1+0x22c], R46 ;  /* 0x00022c2e01007387 */ /* 0x000fe80000100800 */
[----:B------:R-:W2:Y:S01]  /*350e0*/  LDL.LU R50, [R1+0x140] ;  /* 0x0001400001327983 */ /* 0x000ea20000300800 */
[----:B----4-:R-:W-:-:S05]  /*350f0*/  LOP3.LUT R59, R9, 0xffff, RZ, 0xc0, !PT ;  /* 0x0000ffff093b7812 */ /* 0x010fca00078ec0ff */
[----:B------:R-:W-:Y:S04]  /*35100*/  STL [R1+0x228], R59 ;  /* 0x0002283b01007387 */ /* 0x000fe80000100800 */
[----:B------:R-:W-:Y:S04]  /*35110*/  STL [R1+0x23c], R47 ;  /* 0x00023c2f01007387 */ /* 0x000fe80000100800 */
[----:B------:R-:W3:Y:S04]  /*35120*/  LDL.LU R5, [R1+0x12c] ;  /* 0x00012c0001057983 */ /* 0x000ee80000300800 */
[----:B------:R-:W4:Y:S01]  /*35130*/  LDL.LU R9, [R1+0x128] ;  /* 0x0001280001097983 */ /* 0x000f220000300800 */
[----:B------:R-:W-:-:S02]  /*35140*/  LOP3.LUT R52, R52, 0xffff, RZ, 0xc0, !PT ;  /* 0x0000ffff34347812 */ /* 0x000fc400078ec0ff */
[----:B0-----:R-:W-:-:S03]  /*35150*/  LOP3.LUT R0, R60, 0xffff, RZ, 0xc0, !PT ;  /* 0x0000ffff3c007812 */ /* 0x001fc600078ec0ff */
[----:B------:R-:W-:Y:S01]  /*35160*/  STL [R1+0x234], R52 ;  /* 0x0002343401007387 */ /* 0x000fe20000100800 */
[----:B------:R-:W-:-:S03]  /*35170*/  LOP3.LUT R2, R61, 0xffff, RZ, 0xc0, !PT ;  /* 0x0000ffff3d027812 */ /* 0x000fc600078ec0ff */
[----:B------:R-:W-:Y:S01]  /*35180*/  STL [R1+0x220], R0 ;  /* 0x0002200001007387 */ /* 0x000fe20000100800 */
[----:B------:R-:W-:-:S03]  /*35190*/  LOP3.LUT R49, R37, 0xffff, RZ, 0xc0, !PT ;  /* 0x0000ffff25317812 */ /* 0x000fc600078ec0ff */
[----:B------:R-:W-:Y:S01]  /*351a0*/  STL [R1+0x26c], R2 ;  /* 0x00026c0201007387 */ /* 0x000fe20000100800 */
[----:B------:R-:W-:-:S03]  /*351b0*/  LOP3.LUT R37, R53, 0xffff, RZ, 0xc0, !PT ;  /* 0x0000ffff35257812 */ /* 0x000fc600078ec0ff */
[----:B------:R-:W-:Y:S01]  /*351c0*/  STL [R1+0x2b8], R49 ;  /* 0x0002b83101007387 */ /* 0x000fe20000100800 */
[----:B------:R-:W-:Y:S02]  /*351d0*/  LOP3.LUT R54, R54, 0xffff, RZ, 0xc0, !PT ;  /* 0x0000ffff36367812 */ /* 0x000fe400078ec0ff */
[----:B------:R-:W-:Y:S01]  /*351e0*/  LOP3.LUT R48, R55, 0xffff, RZ, 0xc0, !PT ;  /* 0x0000ffff37307812 */ /* 0x000fe200078ec0ff */
[----:B------:R-:W-:Y:S01]  /*351f0*/  STL [R1+0x264], R37 ;  /* 0x0002642501007387 */ /* 0x000fe20000100800 */
[----:B------:R-:W-:-:S03]  /*35200*/  LOP3.LUT R7, R11, 0xffff, RZ, 0xc0, !PT ;  /* 0x0000ffff0b077812 */ /* 0x000fc600078ec0ff */
[----:B------:R0:W-:Y:S01]  /*35210*/  STL [R1+0x25c], R48 ;  /* 0x00025c3001007387 */ /* 0x0001e20000100800 */
[----:B------:R-:W-:-:S03]  /*35220*/  LOP3.LUT R45, R57, 0xffff, RZ, 0xc0, !PT ;  /* 0x0000ffff392d7812 */ /* 0x000fc600078ec0ff */
[----:B------:R-:W-:Y:S04]  /*35230*/  STL [R1+0x2ac], R54 ;  /* 0x0002ac3601007387 */ /* 0x000fe80000100800 */
[----:B------:R-:W4:Y:S04]  /*35240*/  LDL.LU R11, [R1+0xe8] ;  /* 0x0000e800010b7983 */ /* 0x000f280000300800 */
[----:B------:R1:W-:Y:S04]  /*35250*/  STL [R1+0x298], R7 ;  /* 0x0002980701007387 */ /* 0x0003e80000100800 */
[----:B------:R-:W4:Y:S04]  /*35260*/  LDL.LU R53, [R1+0xe0] ;  /* 0x0000e00001357983 */ /* 0x000f280000300800 */
[----:B------:R-:W4:Y:S04]  /*35270*/  LDL.LU R55, [R1+0xd0] ;  /* 0x0000d00001377983 */ /* 0x000f280000300800 */
[----:B------:R1:W-:Y:S01]  /*35280*/  STL [R1+0x2a0], R45 ;  /* 0x0002a02d01007387 */ /* 0x0003e20000100800 */
[----:B0-----:R-:W-:-:S03]  /*35290*/  PRMT R48, R37, 0x3340, R48 ;  /* 0x0000334025307816 */ /* 0x001fc60000000030 */
[----:B------:R-:W4:Y:S01]  /*352a0*/  LDL.LU R57, [R1+0x78] ;  /* 0x0000780001397983 */ /* 0x000f220000300800 */
[----:B------:R-:W-:-:S03]  /*352b0*/  PRMT R47, R47, 0x3340, R52 ;  /* 0x000033402f2f7816 */ /* 0x000fc60000000034 */
[----:B------:R-:W4:Y:S04]  /*352c0*/  LDL.LU R37, [R1+0x34] ;  /* 0x0000340001257983 */ /* 0x000f280000300800 */
[----:B------:R-:W4:Y:S01]  /*352d0*/  LDL.LU R52, [R1+0x1c] ;  /* 0x00001c0001347983 */ /* 0x000f220000300800 */
[----:B------:R-:W-:Y:S02]  /*352e0*/  PRMT R0, R0, 0x3340, R1 ;  /* 0x0000334000007816 */ /* 0x000fe40000000001 */
[----:B------:R-:W-:Y:S02]  /*352f0*/  PRMT R46, R46, 0x3340, R59 ;  /* 0x000033402e2e7816 */ /* 0x000fe4000000003b */
[----:B------:R-:W-:Y:S02]  /*35300*/  PRMT R2, R2, 0x3340, R1 ;  /* 0x0000334002027816 */ /* 0x000fe40000000001 */
[----:B------:R-:W-:-:S02]  /*35310*/  PRMT R0, R46, 0x5410, R0 ;  /* 0x000054102e007816 */ /* 0x000fc40000000000 */
[--C-:B-1----:R-:W-:Y:S02]  /*35320*/  PRMT R7, R7, 0x3340, R1.reuse ;  /* 0x0000334007077816 */ /* 0x102fe40000000001 */
[----:B------:R-:W-:Y:S02]  /*35330*/  PRMT R45, R45, 0x3340, R1 ;  /* 0x000033402d2d7816 */ /* 0x000fe40000000001 */
[----:B------:R-:W-:Y:S01]  /*35340*/  PRMT R49, R49, 0x3340, R54 ;  /* 0x0000334031317816 */ /* 0x000fe20000000036 */
[----:B------:R0:W-:Y:S01]  /*35350*/  STL [R1+0x2f4], R0 ;  /* 0x0002f40001007387 */ /* 0x0001e20000100800 */
[----:B------:R-:W-:Y:S02]  /*35360*/  PRMT R46, R47, 0x5410, R2 ;  /* 0x000054102f2e7816 */ /* 0x000fe40000000002 */
[----:B------:R-:W-:Y:S02]  /*35370*/  PRMT R2, R48, 0x5410, R7 ;  /* 0x0000541030027816 */ /* 0x000fe40000000007 */
[----:B------:R-:W-:Y:S01]  /*35380*/  LOP3.LUT R48, R51, 0xffff, RZ, 0xc0, !PT ;  /* 0x0000ffff33307812 */ /* 0x000fe200078ec0ff */
[----:B------:R-:W-:Y:S01]  /*35390*/  STL [R1+0x2f0], R46 ;  /* 0x0002f02e01007387 */ /* 0x000fe20000100800 */
[----:B0-----:R-:W-:-:S03]  /*353a0*/  PRMT R0, R49, 0x5410, R45 ;  /* 0x0000541031007816 */ /* 0x001fc6000000002d */
[----:B------:R0:W-:Y:S04]  /*353b0*/  STL [R1+0x304], R2 ;  /* 0x0003040201007387 */ /* 0x0001e80000100800 */
[----:B------:R1:W-:Y:S04]  /*353c0*/  STL [R1+0x2f8], R0 ;  /* 0x0002f80001007387 */ /* 0x0003e80000100800 */
[----:B------:R-:W-:Y:S01]  /*353d0*/  STL [R1+0x30], R48 ;  /* 0x0000303001007387 */ /* 0x000fe20000100800 */
[----:B0-----:R-:W-:Y:S02]  /*353e0*/  LOP3.LUT R2, R58, 0xffff, RZ, 0xc0, !PT ;  /* 0x0000ffff3a027812 */ /* 0x001fe400078ec0ff */
[----:B-1----:R-:W-:-:S02]  /*353f0*/  LOP3.LUT R0, R56, 0xffff, RZ, 0xc0, !PT ;  /* 0x0000ffff38007812 */ /* 0x002fc400078ec0ff */
[----:B--2---:R-:W-:Y:S02]  /*35400*/  LOP3.LUT R49, R50, 0xffff, RZ, 0xc0, !PT ;  /* 0x0000ffff32317812 */ /* 0x004fe400078ec0ff */
[----:B---3--:R-:W-:Y:S02]  /*35410*/  LOP3.LUT R47, R5, 0xffff, RZ, 0xc0, !PT ;  /* 0x0000ffff052f7812 */ /* 0x008fe400078ec0ff */
[----:B------:R-:W2:Y:S01]  /*35420*/  LDL.LU R5, [R1+0x7d8] ;  /* 0x0007d80001057983 */ /* 0x000ea20000300800 */
[----:B----4-:R-:W-:-:S03]  /*35430*/  LOP3.LUT R46, R9, 0xffff, RZ, 0xc0, !PT ;  /* 0x0000ffff092e7812 */ /* 0x010fc600078ec0ff */
[----:B------:R-:W-:Y:S04]  /*35440*/  STL [R1+0x29c], R47 ;  /* 0x00029c2f01007387 */ /* 0x000fe80000100800 */
[----:B------:R0:W-:Y:S04]  /*35450*/  STL [R1+0x260], R46 ;  /* 0x0002602e01007387 */ /* 0x0001e80000100800 */
[----:B------:R-:W-:Y:S04]  /*35460*/  STL [R1+0x134], R49 ;  /* 0x0001343101007387 */ /* 0x000fe80000100800 */
[----:B------:R-:W3:Y:S04]  /*35470*/  LDL.LU R9, [R1+0x7d4] ;  /* 0x0007d40001097983 */ /* 0x000ee80000300800 */
[----:B------:R-:W4:Y:S04]  /*35480*/  LDL.LU R51, [R1+0x760] ;  /* 0x0007600001337983 */ /* 0x000f280000300800 */
[----:B------:R-:W4:Y:S01]  /*35490*/  LDL.LU R50, [R1+0x6f4] ;  /* 0x0006f40001327983 */ /* 0x000f220000300800 */
[----:B------:R-:W-:-:S03]  /*354a0*/  LOP3.LUT R54, R11, 0xffff, RZ, 0xc0, !PT ;  /* 0x0000ffff0b367812 */ /* 0x000fc600078ec0ff */
[----:B------:R-:W4:Y:S01]  /*354b0*/  LDL.LU R11, [R1+0x6f0] ;  /* 0x0006f000010b7983 */ /* 0x000f220000300800 */
[----:B------:R-:W-:Y:S02]  /*354c0*/  LOP3.LUT R53, R53, 0xffff, RZ, 0xc0, !PT ;  /* 0x0000ffff35357812 */ /* 0x000fe400078ec0ff */
[----:B------:R-:W-:Y:S01]  /*354d0*/  LOP3.LUT R55, R55, 0xffff, RZ, 0xc0, !PT ;  /* 0x0000ffff37377812 */ /* 0x000fe200078ec0ff */
[----:B------:R-:W-:Y:S04]  /*354e0*/  STL [R1+0x10], R54 ;  /* 0x0000103601007387 */ /* 0x000fe80000100800 */
[----:B------:R-:W-:Y:S01]  /*354f0*/  STL [R1+0x290], R55 ;  /* 0x0002903701007387 */ /* 0x000fe20000100800 */
[----:B------:R-:W-:-:S03]  /*35500*/  LOP3.LUT R57, R57, 0xffff, RZ, 0xc0, !PT ;  /* 0x0000ffff39397812 */ /* 0x000fc600078ec0ff */
[----:B------:R-:W-:Y:S01]  /*35510*/  STL [R1+0xc0], R53 ;  /* 0x0000c03501007387 */ /* 0x000fe20000100800 */
[----:B------:R-:W-:-:S03]  /*35520*/  LOP3.LUT R61, R37, 0xffff, RZ, 0xc0, !PT ;  /* 0x0000ffff253d7812 */ /* 0x000fc600078ec0ff */
[----:B------:R-:W-:Y:S01]  /*35530*/  STL [R1+0x240], R57 ;  /* 0x0002403901007387 */ /* 0x000fe20000100800 */
[----:B------:R-:W-:-:S03]  /*35540*/  LOP3.LUT R37, R52, 0xffff, RZ, 0xc0, !PT ;  /* 0x0000ffff34257812 */ /* 0x000fc600078ec0ff */
[----:B------:R-:W-:Y:S04]  /*35550*/  STL [R1+0x280], R0 ;  /* 0x0002800001007387 */ /* 0x000fe80000100800 */
[----:B------:R-:W-:Y:S04]  /*35560*/  STL [R1+0x288], R2 ;  /* 0x0002880201007387 */ /* 0x000fe80000100800 */
[----:B------:R-:W4:Y:S04]  /*35570*/  LDL.LU R52, [R1+0x680] ;  /* 0x0006800001347983 */ /* 0x000f280000300800 */
[----:B------:R-:W4:Y:S01]  /*35580*/  LDL.LU R60, [R1+0x614] ;  /* 0x00061400013c7983 */ /* 0x000f220000300800 */
[----:B------:R-:W-:-:S03]  /*35590*/  PRMT R45, R37, 0x3340, R1 ;  /* 0x00003340252d7816 */ /* 0x000fc60000000001 */
[----:B------:R1:W-:Y:S04]  /*355a0*/  STL [R1+0x1c], R37 ;  /* 0x00001c2501007387 */ /* 0x0003e80000100800 */
[----:B------:R-:W4:Y:S01]  /*355b0*/  LDL.LU R59, [R1+0x610] ;  /* 0x00061000013b7983 */ /* 0x000f220000300800 */
[----:B0-----:R-:W-:-:S03]  /*355c0*/  PRMT R46, R46, 0x3340, R57 ;  /* 0x000033402e2e7816 */ /* 0x001fc60000000039 */
[----:B-1----:R-:W4:Y:S04]  /*355d0*/  LDL.LU R37, [R1+0x5a0] ;  /* 0x0005a00001257983 */ /* 0x002f280000300800 */
[----:B------:R-:W4:Y:S01]  /*355e0*/  LDL.LU R57, [R1+0x130] ;  /* 0x0001300001397983 */ /* 0x000f220000300800 */
[----:B------:R-:W-:-:S03]  /*355f0*/  PRMT R48, R48, 0x3340, R54 ;  /* 0x0000334030307816 */ /* 0x000fc60000000036 */
[----:B------:R-:W4:Y:S01]  /*35600*/  LDL.LU R54, [R1+0xd4] ;  /* 0x0000d40001367983 */ /* 0x000f220000300800 */
[--C-:B------:R-:W-:Y:S02]  /*35610*/  PRMT R0, R0, 0x3340, R1.reuse ;  /* 0x0000334000007816 */ /* 0x100fe40000000001 */
[----:B------:R-:W-:Y:S02]  /*35620*/  PRMT R2, R2, 0x3340, R1 ;  /* 0x0000334002027816 */ /* 0x000fe40000000001 */
[----:B------:R-:W-:Y:S02]  /*35630*/  PRMT R47, R47, 0x3340, R55 ;  /* 0x000033402f2f7816 */ /* 0x000fe40000000037 */
[----:B------:R-:W-:Y:S02]  /*35640*/  PRMT R46, R46, 0x5410, R0 ;  /* 0x000054102e2e7816 */ /* 0x000fe40000000000 */
[----:B------:R-:W-:Y:S02]  /*35650*/  PRMT R0, R47, 0x5410, R2 ;  /* 0x000054102f007816 */ /* 0x000fe40000000002 */
[----:B------:R-:W-:-:S02]  /*35660*/  PRMT R7, R61, 0x3340, R1 ;  /* 0x000033403d077816 */ /* 0x000fc40000000001 */
[----:B------:R-:W-:Y:S01]  /*35670*/  PRMT R49, R49, 0x3340, R53 ;  /* 0x0000334031317816 */ /* 0x000fe20000000035 */
[----:B------:R-:W-:Y:S01]  /*35680*/  STL [R1+0x2dc], R46 ;  /* 0x0002dc2e01007387 */ /* 0x000fe20000100800 */
[----:B------:R-:W-:-:S03]  /*35690*/  PRMT R2, R48, 0x5410, R7 ;  /* 0x0000541030027816 */ /* 0x000fc60000000007 */
[----:B------:R0:W-:Y:S04]  /*356a0*/  STL [R1+0x2d8], R0 ;  /* 0x0002d80001007387 */ /* 0x0001e80000100800 */
[----:B------:R-:W-:Y:S01]  /*356b0*/  STL [R1+0x368], R2 ;  /* 0x0003680201007387 */ /* 0x000fe20000100800 */
[----:B0-----:R-:W-:-:S05]  /*356c0*/  PRMT R0, R49, 0x5410, R45 ;  /* 0x0000541031007816 */ /* 0x001fca000000002d */
[----:B------:R-:W-:Y:S01]  /*356d0*/  STL [R1+0x360], R0 ;  /* 0x0003600001007387 */ /* 0x000fe20000100800 */
[----:B--2---:R-:W-:-:S05]  /*356e0*/  LOP3.LUT R5, R5, 0xffff, RZ, 0xc0, !PT ;  /* 0x0000ffff05057812 */ /* 0x004fca00078ec0ff */
[----:B------:R-:W-:Y:S01]  /*356f0*/  STL [R1+0x54], R5 ;  /* 0x0000540501007387 */ /* 0x000fe20000100800 */
[----:B---3--:R-:W-:Y:S02]  /*35700*/  LOP3.LUT R9, R9, 0xffff, RZ, 0xc0, !PT ;  /* 0x0000ffff09097812 */ /* 0x008fe400078ec0ff */
[----:B----4-:R-:W-:Y:S02]  /*35710*/  LOP3.LUT R51, R51, 0xffff, RZ, 0xc0, !PT ;  /* 0x0000ffff33337812 */ /* 0x010fe400078ec0ff */
[----:B------:R-:W-:Y:S01]  /*35720*/  LOP3.LUT R49, R50, 0xffff, RZ, 0xc0, !PT ;  /* 0x0000ffff32317812 */ /* 0x000fe200078ec0ff */
[----:B------:R-:W-:Y:S04]  /*35730*/  STL [R1+0x70], R9 ;  /* 0x0000700901007387 */ /* 0x000fe80000100800 */
[----:B------:R0:W-:Y:S04]  /*35740*/  STL [R1+0x58], R49 ;  /* 0x0000583101007387 */ /* 0x0001e80000100800 */
[----:B------:R-:W2:Y:S04]  /*35750*/  LDL.LU R56, [R1+0x7e0] ;  /* 0x0007e00001387983 */ /* 0x000ea80000300800 */
[----:B------:R-:W-:Y:S01]  /*35760*/  STL [R1+0x12c], R51 ;  /* 0x00012c3301007387 */ /* 0x000fe20000100800 */
[----:B0-----:R-:W-:-:S02]  /*35770*/  PRMT R49, R5, 0x3340, R49 ;  /* 0x0000334005317816 */ /* 0x001fc40000000031 */
[----:B------:R-:W-:-:S05]  /*35780*/  LOP3.LUT R50, R11, 0xffff, RZ, 0xc0, !PT ;  /* 0x0000ffff0b327812 */ /* 0x000fca00078ec0ff */
[----:B------:R0:W-:Y:S04]  /*35790*/  STL [R1+0xbc], R50 ;  /* 0x0000bc3201007387 */ /* 0x0001e80000100800 */
[----:B------:R-:W3:Y:S04]  /*357a0*/  LDL.LU R53, [R1+0x7dc] ;  /* 0x0007dc0001357983 */ /* 0x000ee80000300800 */
[----:B------:R-:W4:Y:S04]  /*357b0*/  LDL.LU R55, [R1+0x770] ;  /* 0x0007700001377983 */ /* 0x000f280000300800 */
[----:B------:R-:W4:Y:S01]  /*357c0*/  LDL.LU R11, [R1+0x764] ;  /* 0x00076400010b7983 */ /* 0x000f220000300800 */
[----:B------:R-:W-:-:S02]  /*357d0*/  LOP3.LUT R52, R52, 0xffff, RZ, 0xc0, !PT ;  /* 0x0000ffff34347812 */ /* 0x000fc400078ec0ff */
[----:B------:R-:W-:-:S03]  /*357e0*/  LOP3.LUT R45, R60, 0xffff, RZ, 0xc0, !PT ;  /* 0x0000ffff3c2d7812 */ /* 0x000fc600078ec0ff */
[----:B------:R1:W-:Y:S01]  /*357f0*/  STL [R1+0x140], R52 ;  /* 0x0001403401007387 */ /* 0x0003e20000100800 */
[----:B------:R-:W-:-:S03]  /*35800*/  LOP3.LUT R46, R59, 0xffff, RZ, 0xc0, !PT ;  /* 0x0000ffff3b2e7812 */ /* 0x000fc600078ec0ff */
[----:B------:R0:W-:Y:S01]  /*35810*/  STL [R1+0x50], R45 ;  /* 0x0000502d01007387 */ /* 0x0001e20000100800 */
[----:B------:R-:W-:-:S03]  /*35820*/  LOP3.LUT R47, R37, 0xffff, RZ, 0xc0, !PT ;  /* 0x0000ffff252f7812 */ /* 0x000fc600078ec0ff */
[----:B------:R0:W-:Y:S01]  /*35830*/  STL [R1+0x60], R46 ;  /* 0x0000602e01007387 */ /* 0x0001e20000100800 */
[----:B------:R-:W-:-:S03]  /*35840*/  LOP3.LUT R0, R57, 0xffff, RZ, 0xc0, !PT ;  /* 0x0000ffff39007812 */ /* 0x000fc600078ec0ff */
[----:B------:R-:W4:Y:S04]  /*35850*/  LDL.LU R57, [R1+0x704] ;  /* 0x0007040001397983 */ /* 0x000f280000300800 */
[----:B------:R-:W4:Y:S04]  /*35860*/  LDL.LU R37, [R1+0x700] ;  /* 0x0007000001257983 */ /* 0x000f280000300800 */
[----:B------:R1:W-:Y:S04]  /*35870*/  STL [R1+0x310], R47 ;  /* 0x0003102f01007387 */ /* 0x0003e80000100800 */
[----:B------:R-:W4:Y:S04]  /*35880*/  LDL.LU R60, [R1+0x690] ;  /* 0x00069000013c7983 */ /* 0x000f280000300800 */
[----:B------:R-:W4:Y:S01]  /*35890*/  LDL.LU R59, [R1+0x684] ;  /* 0x00068400013b7983 */ /* 0x000f220000300800 */
[----:B0-----:R-:W-:-:S02]  /*358a0*/  PRMT R50, R9, 0x3340, R50 ;  /* 0x0000334009327816 */ /* 0x001fc40000000032 */
[----:B------:R-:W-:Y:S01]  /*358b0*/  PRMT R51, R51, 0x3340, R52 ;  /* 0x0000334033337816 */ /* 0x000fe20000000034 */
[----:B------:R-:W4:Y:S01]  /*358c0*/  LDL.LU R5, [R1+0x5a4] ;  /* 0x0005a40001057983 */ /* 0x000f220000300800 */
[----:B------:R-:W-:-:S03]  /*358d0*/  LOP3.LUT R2, R54, 0xffff, RZ, 0xc0, !PT ;  /* 0x0000ffff36027812 */ /* 0x000fc600078ec0ff */
[----:B------:R-:W4:Y:S04]  /*358e0*/  LDL.LU R9, [R1+0x620] ;  /* 0x0006200001097983 */ /* 0x000f280000300800 */
[----:B-1----:R-:W4:Y:S04]  /*358f0*/  LDL.LU R52, [R1+0x624] ;  /* 0x0006240001347983 */ /* 0x002f280000300800 */
[----:B------:R-:W4:Y:S01]  /*35900*/  LDL.LU R54, [R1+0x5b0] ;  /* 0x0005b00001367983 */ /* 0x000f220000300800 */
[----:B------:R-:W-:Y:S02]  /*35910*/  LOP3.LUT R10, R10, 0xffff, RZ, 0xc0, !PT ;  /* 0x0000ffff0a0a7812 */ /* 0x000fe400078ec0ff */
[----:B------:R-:W-:-:S02]  /*35920*/  PRMT R48, R0, 0x3340, R2 ;  /* 0x0000334000307816 */ /* 0x000fc40000000002 */
[--C-:B------:R-:W-:Y:S02]  /*35930*/  PRMT R7, R10, 0x3340, R1.reuse ;  /* 0x000033400a077816 */ /* 0x100fe40000000001 */
[----:B------:R-:W-:Y:S02]  /*35940*/  PRMT R45, R45, 0x3340, R1 ;  /* 0x000033402d2d7816 */ /* 0x000fe40000000001 */
[----:B------:R-:W-:Y:S02]  /*35950*/  PRMT R7, R48, 0x5410, R7 ;  /* 0x0000541030077816 */ /* 0x000fe40000000007 */
[--C-:B------:R-:W-:Y:S02]  /*35960*/  PRMT R46, R46, 0x3340, R1.reuse ;  /* 0x000033402e2e7816 */ /* 0x100fe40000000001 */
        /* <DEDUP_REMOVED lines=8> */
[----:B--2---:R-:W-:-:S05]  /*359f0*/  LOP3.LUT R50, R56, 0xffff, RZ, 0xc0, !PT ;  /* 0x0000ffff38327812 */ /* 0x004fca00078ec0ff */
[----:B------:R-:W-:Y:S01]  /*35a00*/  STL [R1+0x20c], R50 ;  /* 0x00020c3201007387 */ /* 0x000fe20000100800 */
[----:B---3--:R-:W-:Y:S02]  /*35a10*/  LOP3.LUT R49, R53, 0xffff, RZ, 0xc0, !PT ;  /* 0x0000ffff35317812 */ /* 0x008fe400078ec0ff */
[----:B----4-:R-:W-:-:S03]  /*35a20*/  LOP3.LUT R51, R55, 0xffff, RZ, 0xc0, !PT ;  /* 0x0000ffff37337812 */ /* 0x010fc600078ec0ff */
[----:B------:R-:W-:Y:S01]  /*35a30*/  STL [R1+0x1dc], R49 ;  /* 0x0001dc3101007387 */ /* 0x000fe20000100800 */
[----:B------:R-:W-:-:S03]  /*35a40*/  LOP3.LUT R11, R11, 0xffff, RZ, 0xc0, !PT ;  /* 0x0000ffff0b0b7812 */ /* 0x000fc600078ec0ff */
[----:B------:R-:W2:Y:S04]  /*35a50*/  LDL.LU R53, [R1+0x774] ;  /* 0x0007740001357983 */ /* 0x000ea80000300800 */
[----:B------:R-:W-:Y:S04]  /*35a60*/  STL [R1+0x150], R11 ;  /* 0x0001500b01007387 */ /* 0x000fe80000100800 */
[----:B------:R-:W3:Y:S04]  /*35a70*/  LDL.LU R55, [R1+0x694] ;  /* 0x0006940001377983 */ /* 0x000ee80000300800 */
[----:B------:R-:W-:Y:S01]  /*35a80*/  STL [R1+0x2d0], R51 ;  /* 0x0002d03301007387 */ /* 0x000fe20000100800 */
[----:B------:R-:W-:-:S02]  /*35a90*/  LOP3.LUT R57, R57, 0xffff, RZ, 0xc0, !PT ;  /* 0x0000ffff39397812 */ /* 0x000fc400078ec0ff */
[----:B------:R-:W-:-:S03]  /*35aa0*/  LOP3.LUT R37, R37, 0xffff, RZ, 0xc0, !PT ;  /* 0x0000ffff25257812 */ /* 0x000fc600078ec0ff */
[----:B------:R-:W-:Y:S04]  /*35ab0*/  STL [R1+0x204], R57 ;  /* 0x0002043901007387 */ /* 0x000fe80000100800 */
[----:B------:R-:W-:Y:S01]  /*35ac0*/  STL [R1+0x1d0], R37 ;  /* 0x0001d02501007387 */ /* 0x000fe20000100800 */
[----:B------:R-:W-:-:S03]  /*35ad0*/  LOP3.LUT R58, R60, 0xffff, RZ, 0xc0, !PT ;  /* 0x0000ffff3c3a7812 */ /* 0x000fc600078ec0ff */
[----:B------:R-:W4:Y:S01]  /*35ae0*/  LDL.LU R56, [R1+0x174] ;  /* 0x0001740001387983 */ /* 0x000f220000300800 */
[----:B-1----:R-:W-:Y:S02]  /*35af0*/  LOP3.LUT R48, R59, 0xffff, RZ, 0xc0, !PT ;  /* 0x0000ffff3b307812 */ /* 0x002fe400078ec0ff */
[----:B0-----:R-:W-:-:S03]  /*35b00*/  LOP3.LUT R7, R5, 0xffff, RZ, 0xc0, !PT ;  /* 0x0000ffff05077812 */ /* 0x001fc600078ec0ff */
[----:B------:R0:W-:Y:S01]  /*35b10*/  STL [R1+0x14c], R48 ;  /* 0x00014c3001007387 */ /* 0x0001e20000100800 */
[----:B------:R-:W-:-:S03]  /*35b20*/  LOP3.LUT R45, R9, 0xffff, RZ, 0xc0, !PT ;  /* 0x0000ffff092d7812 */ /* 0x000fc600078ec0ff */
[----:B------:R-:W4:Y:S01]  /*35b30*/  LDL.LU R60, [R1+0x170] ;  /* 0x00017000013c7983 */ /* 0x000f220000300800 */
[----:B------:R-:W-:-:S03]  /*35b40*/  LOP3.LUT R46, R52, 0xffff, RZ, 0xc0, !PT ;  /* 0x0000ffff342e7812 */ /* 0x000fc600078ec0ff */
[----:B------:R-:W-:Y:S01]  /*35b50*/  STL [R1+0x2c8], R58 ;  /* 0x0002c83a01007387 */ /* 0x000fe20000100800 */
[----:B------:R-:W-:-:S03]  /*35b60*/  LOP3.LUT R47, R54, 0xffff, RZ, 0xc0, !PT ;  /* 0x0000ffff362f7812 */ /* 0x000fc600078ec0ff */
[----:B------:R-:W4:Y:S04]  /*35b70*/  LDL.LU R59, [R1+0x148] ;  /* 0x00014800013b7983 */ /* 0x000f280000300800 */
[----:B------:R-:W4:Y:S04]  /*35b80*/  LDL.LU R5, [R1+0x11c] ;  /* 0x00011c0001057983 */ /* 0x000f280000300800 */
[----:B------:R-:W4:Y:S01]  /*35b90*/  LDL.LU R9, [R1+0x118] ;  /* 0x0001180001097983 */ /* 0x000f220000300800 */
[----:B0-----:R-:W-:-:S03]  /*35ba0*/  PRMT R48, R11, 0x3340, R48 ;  /* 0x000033400b307816 */ /* 0x001fc60000000030 */
[----:B------:R0:W-:Y:S04]  /*35bb0*/  STL [R1+0x144], R7 ;  /* 0x0001440701007387 */ /* 0x0001e80000100800 */
[----:B------:R1:W-:Y:S04]  /*35bc0*/  STL [R1+0x1e4], R45 ;  /* 0x0001e42d01007387 */ /* 0x0003e80000100800 */
[----:B------:R1:W-:Y:S01]  /*35bd0*/  STL [R1+0x1f4], R46 ;  /* 0x0001f42e01007387 */ /* 0x0003e20000100800 */
[----:B0-----:R-:W-:-:S03]  /*35be0*/  PRMT R7, R7, 0x3340, R1 ;  /* 0x0000334007077816 */ /* 0x001fc60000000001 */
[----:B------:R0:W-:Y:S01]  /*35bf0*/  STL [R1+0x2bc], R47 ;  /* 0x0002bc2f01007387 */ /* 0x0001e20000100800 */
[----:B------:R-:W-:-:S03]  /*35c00*/  PRMT R49, R49, 0x3340, R37 ;  /* 0x0000334031317816 */ /* 0x000fc60000000025 */
[----:B------:R-:W4:Y:S01]  /*35c10*/  LDL.LU R11, [R1+0xdc] ;  /* 0x0000dc00010b7983 */ /* 0x000f220000300800 */
[----:B------:R-:W-:-:S03]  /*35c20*/  PRMT R50, R50, 0x3340, R57 ;  /* 0x0000334032327816 */ /* 0x000fc60000000039 */
[----:B------:R-:W4:Y:S01]  /*35c30*/  LDL.LU R52, [R1+0x68] ;  /* 0x0000680001347983 */ /* 0x000f220000300800 */
[----:B------:R-:W-:-:S03]  /*35c40*/  PRMT R51, R51, 0x3340, R58 ;  /* 0x0000334033337816 */ /* 0x000fc6000000003a */
[----:B------:R-:W4:Y:S01]  /*35c50*/  LDL.LU R54, [R1+0x64] ;  /* 0x0000640001367983 */ /* 0x000f220000300800 */
[----:B------:R-:W-:-:S03]  /*35c60*/  PRMT R58, R48, 0x5410, R7 ;  /* 0x00005410303a7816 */ /* 0x000fc60000000007 */
[----:B------:R-:W4:Y:S04]  /*35c70*/  LDL.LU R37, [R1+0x18a0] ;  /* 0x0018a00001257983 */ /* 0x000f280000300800 */
[----:B------:R-:W4:Y:S04]  /*35c80*/  LDL.LU R57, [R1+0x189c] ;  /* 0x00189c0001397983 */ /* 0x000f280000300800 */
[----:B------:R-:W4:Y:S01]  /*35c90*/  LDL.LU R7, [R1+0x5b4] ;  /* 0x0005b40001077983 */ /* 0x000f220000300800 */
[--C-:B-1----:R-:W-:Y:S02]  /*35ca0*/  PRMT R45, R45, 0x3340, R1.reuse ;  /* 0x000033402d2d7816 */ /* 0x102fe40000000001 */
[----:B------:R-:W-:-:S02]  /*35cb0*/  PRMT R46, R46, 0x3340, R1 ;  /* 0x000033402e2e7816 */ /* 0x000fc40000000001 */
[----:B0-----:R-:W-:Y:S02]  /*35cc0*/  PRMT R47, R47, 0x3340, R1 ;  /* 0x000033402f2f7816 */ /* 0x001fe40000000001 */
[----:B------:R-:W-:Y:S02]  /*35cd0*/  PRMT R48, R49, 0x5410, R45 ;  /* 0x0000541031307816 */ /* 0x000fe4000000002d */
[----:B------:R-:W-:Y:S01]  /*35ce0*/  PRMT R46, R50, 0x5410, R46 ;  /* 0x00005410322e7816 */ /* 0x000fe2000000002e */
[----:B------:R-:W-:Y:S01]  /*35cf0*/  STL [R1+0x308], R58 ;  /* 0x0003083a01007387 */ /* 0x000fe20000100800 */
[----:B------:R-:W-:-:S03]  /*35d00*/  PRMT R45, R51, 0x5410, R47 ;  /* 0x00005410332d7816 */ /* 0x000fc6000000002f */
[----:B------:R2:W-:Y:S04]  /*35d10*/  STL [R1+0x2cc], R48 ;  /* 0x0002cc3001007387 */ /* 0x0005e80000100800 */
[----:B------:R-:W-:Y:S04]  /*35d20*/  STL [R1+0x2c0], R46 ;  /* 0x0002c02e01007387 */ /* 0x000fe80000100800 */
[----:B------:R-:W-:Y:S01]  /*35d30*/  STL [R1+0x2c4], R45 ;  /* 0x0002c42d01007387 */ /* 0x000fe20000100800 */
[----:B--2---:R-:W-:Y:S02]  /*35d40*/  LOP3.LUT R48, R53, 0xffff, RZ, 0xc0, !PT ;  /* 0x0000ffff35307812 */ /* 0x004fe400078ec0ff */
[----:B---3--:R-:W-:-:S02]  /*35d50*/  LOP3.LUT R53, R55, 0xffff, RZ, 0xc0, !PT ;  /* 0x0000ffff37357812 */ /* 0x008fc400078ec0ff */
[----:B------:R-:W2:Y:S04]  /*35d60*/  LDL.LU R55, [R1+0x594] ;  /* 0x0005940001377983 */ /* 0x000ea80000300800 */
[----:B------:R-:W3:Y:S04]  /*35d70*/  LDL.LU R58, [R1+0x158] ;  /* 0x00015800013a7983 */ /* 0x000ee80000300800 */
[----:B------:R0:W-:Y:S04]  /*35d80*/  STL [R1+0x1ec], R48 ;  /* 0x0001ec3001007387 */ /* 0x0001e80000100800 */
[----:B------:R-:W-:Y:S01]  /*35d90*/  STL [R1+0x1e8], R53 ;  /* 0x0001e83501007387 */ /* 0x000fe20000100800 */
[----:B0-----:R-:W-:-:S02]  /*35da0*/  PRMT R48, R48, 0x3340, R53 ;  /* 0x0000334030307816 */ /* 0x001fc40000000035 */
[----:B----4-:R-:W-:Y:S02]  /*35db0*/  LOP3.LUT R49, R56, 0xffff, RZ, 0xc0, !PT ;  /* 0x0000ffff38317812 */ /* 0x010fe400078ec0ff */
[----:B------:R-:W-:Y:S02]  /*35dc0*/  LOP3.LUT R50, R60, 0xffff, RZ, 0xc0, !PT ;  /* 0x0000ffff3c327812 */ /* 0x000fe400078ec0ff */
[----:B------:R-:W-:Y:S02]  /*35dd0*/  LOP3.LUT R51, R59, 0xffff, RZ, 0xc0, !PT ;  /* 0x0000ffff3b337812 */ /* 0x000fe400078ec0ff */
[----:B------:R-:W-:Y:S02]  /*35de0*/  LOP3.LUT R5, R5, 0xffff, RZ, 0xc0, !PT ;  /* 0x0000ffff05057812 */ /* 0x000fe400078ec0ff */
[----:B------:R-:W-:Y:S02]  /*35df0*/  LOP3.LUT R9, R9, 0xffff, RZ, 0xc0, !PT ;  /* 0x0000ffff09097812 */ /* 0x000fe400078ec0ff */
[----:B------:R-:W-:-:S02]  /*35e00*/  LOP3.LUT R11, R11, 0xffff, RZ, 0xc0, !PT ;  /* 0x0000ffff0b0b7812 */ /* 0x000fc400078ec0ff */
[----:B------:R-:W-:Y:S02]  /*35e10*/  LOP3.LUT R45, R52, 0xffff, RZ, 0xc0, !PT ;  /* 0x0000ffff342d7812 */ /* 0x000fe400078ec0ff */
[----:B------:R-:W-:Y:S02]  /*35e20*/  LOP3.LUT R46, R54, 0xffff, RZ, 0xc0, !PT ;  /* 0x0000ffff362e7812 */ /* 0x000fe400078ec0ff */
[----:B------:R-:W-:-:S05]  /*35e30*/  LOP3.LUT R7, R7, 0xffff, RZ, 0xc0, !PT ;  /* 0x0000ffff07077812 */ /* 0x000fca00078ec0ff */
[----:B------:R0:W-:Y:S04]  /*35e40*/  STL [R1+0x1f0], R7 ;  /* 0x0001f00701007387 */ /* 0x0001e80000100800 */
[----:B------:R1:W-:Y:S04]  /*35e50*/  STL [R1+0x1e0], R49 ;  /* 0x0001e03101007387 */ /* 0x0003e80000100800 */
[----:B------:R4:W-:Y:S04]  /*35e60*/  STL [R1+0x214], R50 ;  /* 0x0002143201007387 */ /* 0x0009e80000100800 */
[----:B------:R-:W-:Y:S04]  /*35e70*/  STL [R1+0x174], R5 ;  /* 0x0001740501007387 */ /* 0x000fe80000100800 */
[----:B------:R-:W3:Y:S01]  /*35e80*/  LDL.LU R56, [R1+0x154] ;  /* 0x0001540001387983 */ /* 0x000ee20000300800 */
[----:B------:R-:W-:-:S03]  /*35e90*/  LOP3.LUT R47, R57, 0xffff, RZ, 0xc0, !PT ;  /* 0x0000ffff392f7812 */ /* 0x000fc600078ec0ff */
[----:B------:R0:W-:Y:S04]  /*35ea0*/  STL [R1+0x218], R51 ;  /* 0x0002183301007387 */ /* 0x0001e80000100800 */
[----:B------:R0:W-:Y:S04]  /*35eb0*/  STL [R1+0x208], R9 ;  /* 0x0002080901007387 */ /* 0x0001e80000100800 */
[----:B------:R-:W3:Y:S04]  /*35ec0*/  LDL.LU R60, [R1+0x13c] ;  /* 0x00013c00013c7983 */ /* 0x000ee80000300800 */
[----:B------:R-:W3:Y:S04]  /*35ed0*/  LDL.LU R59, [R1+0x108] ;  /* 0x00010800013b7983 */ /* 0x000ee80000300800 */
[----:B------:R1:W-:Y:S04]  /*35ee0*/  STL [R1+0x210], R11 ;  /* 0x0002100b01007387 */ /* 0x0003e80000100800 */
[----:B------:R4:W-:Y:S01]  /*35ef0*/  STL [R1+0x148], R45 ;  /* 0x0001482d01007387 */ /* 0x0009e20000100800 */
[----:B0-----:R-:W-:-:S03]  /*35f00*/  PRMT R7, R7, 0x3340, R1 ;  /* 0x0000334007077816 */ /* 0x001fc60000000001 */
[----:B------:R-:W3:Y:S04]  /*35f10*/  LDL.LU R57, [R1+0x674] ;  /* 0x0006740001397983 */ /* 0x000ee80000300800 */
[----:B------:R0:W-:Y:S01]  /*35f20*/  STL [R1+0x170], R46 ;  /* 0x0001702e01007387 */ /* 0x0001e20000100800 */
[----:B-1----:R-:W-:-:S03]  /*35f30*/  PRMT R49, R49, 0x3340, R5 ;  /* 0x0000334031317816 */ /* 0x002fc60000000005 */
[----:B------:R1:W-:Y:S01]  /*35f40*/  STL [R1+0x200], R47 ;  /* 0x0002002f01007387 */ /* 0x0003e20000100800 */
[----:B----4-:R-:W-:-:S03]  /*35f50*/  PRMT R50, R50, 0x3340, R9 ;  /* 0x0000334032327816 */ /* 0x010fc60000000009 */
[----:B------:R-:W4:Y:S01]  /*35f60*/  LDL.LU R52, [R1+0xfc] ;  /* 0x0000fc0001347983 */ /* 0x000f220000300800 */
[----:B------:R-:W-:-:S03]  /*35f70*/  PRMT R51, R51, 0x3340, R11 ;  /* 0x0000334033337816 */ /* 0x000fc6000000000b */
[----:B------:R-:W4:Y:S01]  /*35f80*/  LDL.LU R54, [R1+0xd8] ;  /* 0x0000d80001367983 */ /* 0x000f220000300800 */
[----:B------:R-:W-:-:S03]  /*35f90*/  PRMT R48, R48, 0x5410, R7 ;  /* 0x0000541030307816 */ /* 0x000fc60000000007 */
[----:B------:R-:W4:Y:S04]  /*35fa0*/  LDL.LU R53, [R1+0x1898] ;  /* 0x0018980001357983 */ /* 0x000f280000300800 */
[----:B------:R-:W4:Y:S04]  /*35fb0*/  LDL.LU R5, [R1+0x1894] ;  /* 0x0018940001057983 */ /* 0x000f280000300800 */
[----:B------:R-:W4:Y:S04]  /*35fc0*/  LDL.LU R9, [R1+0x1890] ;  /* 0x0018900001097983 */ /* 0x000f280000300800 */
[----:B------:R-:W4:Y:S04]  /*35fd0*/  LDL.LU R11, [R1+0x188c] ;  /* 0x00188c00010b7983 */ /* 0x000f280000300800 */
[----:B------:R-:W4:Y:S01]  /*35fe0*/  LDL.LU R7, [R1+0x758] ;  /* 0x0007580001077983 */ /* 0x000f220000300800 */
[----:B------:R-:W-:-:S02]  /*35ff0*/  PRMT R45, R45, 0x3340, R1 ;  /* 0x000033402d2d7816 */ /* 0x000fc40000000001 */
[--C-:B0-----:R-:W-:Y:S01]  /*36000*/  PRMT R46, R46, 0x3340, R1.reuse ;  /* 0x000033402e2e7816 */ /* 0x101fe20000000001 */
[----:B------:R0:W-:Y:S01]  /*36010*/  STL [R1+0x294], R48 ;  /* 0x0002943001007387 */ /* 0x0001e20000100800 */
[----:B-1----:R-:W-:Y:S02]  /*36020*/  PRMT R47, R47, 0x3340, R1 ;  /* 0x000033402f2f7816 */ /* 0x002fe40000000001 */
[----:B------:R-:W-:Y:S02]  /*36030*/  PRMT R46, R50, 0x5410, R46 ;  /* 0x00005410322e7816 */ /* 0x000fe4000000002e */
[----:B0-----:R-:W-:Y:S02]  /*36040*/  PRMT R48, R49, 0x5410, R45 ;  /* 0x0000541031307816 */ /* 0x001fe4000000002d */
[----:B------:R-:W-:-:S03]  /*36050*/  PRMT R45, R51, 0x5410, R47 ;  /* 0x00005410332d7816 */ /* 0x000fc6000000002f */
[----:B------:R-:W-:Y:S04]  /*36060*/  STL [R1+0x2b4], R48 ;  /* 0x0002b43001007387 */ /* 0x000fe80000100800 */
[----:B------:R-:W-:Y:S04]  /*36070*/  STL [R1+0x2b0], R46 ;  /* 0x0002b02e01007387 */ /* 0x000fe80000100800 */
[----:B------:R3:W-:Y:S01]  /*36080*/  STL [R1+0x2a8], R45 ;  /* 0x0002a82d01007387 */ /* 0x0007e20000100800 */
[----:B--2---:R-:W-:Y:S02]  /*36090*/  LOP3.LUT R55, R55, 0xffff, RZ, 0xc0, !PT ;  /* 0x0000ffff37377812 */ /* 0x004fe400078ec0ff */
[----:B---3--:R-:W-:-:S02]  /*360a0*/  LOP3.LUT R45, R58, 0xffff, RZ, 0xc0, !PT ;  /* 0x0000ffff3a2d7812 */ /* 0x008fc400078ec0ff */
[----:B------:R-:W-:Y:S02]  /*360b0*/  LOP3.LUT R46, R56, 0xffff, RZ, 0xc0, !PT ;  /* 0x0000ffff382e7812 */ /* 0x000fe400078ec0ff */
[----:B------:R-:W-:Y:S02]  /*360c0*/  LOP3.LUT R48, R60, 0xffff, RZ, 0xc0, !PT ;  /* 0x0000ffff3c307812 */ /* 0x000fe400078ec0ff */
[----:B------:R-:W-:Y:S02]  /*360d0*/  LOP3.LUT R58, R59, 0xffff, RZ, 0xc0, !PT ;  /* 0x0000ffff3b3a7812 */ /* 0x000fe400078ec0ff */
[----:B------:R-:W-:Y:S02]  /*360e0*/  LOP3.LUT R47, R57, 0xffff, RZ, 0xc0, !PT ;  /* 0x0000ffff392f7812 */ /* 0x000fe400078ec0ff */
[----:B----4-:R-:W-:Y:S02]  /*360f0*/  LOP3.LUT R57, R52, 0xffff, RZ, 0xc0, !PT ;  /* 0x0000ffff34397812 */ /* 0x010fe400078ec0ff */
[----:B------:R-:W-:-:S02]  /*36100*/  LOP3.LUT R54, R54, 0xffff, RZ, 0xc0, !PT ;  /* 0x0000ffff36367812 */ /* 0x000fc400078ec0ff */
[----:B------:R-:W-:-:S05]  /*36110*/  LOP3.LUT R49, R7, 0xffff, RZ, 0xc0, !PT ;  /* 0x0000ffff07317812 */ /* 0x000fca00078ec0ff */
[----:B------:R-:W-:Y:S04]  /*36120*/  STL [R1+0x274], R49 ;  /* 0x0002743101007387 */ /* 0x000fe80000100800 */
[----:B------:R-:W-:Y:S04]  /*36130*/  STL [R1+0x270], R47 ;  /* 0x0002702f01007387 */ /* 0x000fe80000100800 */
[----:B------:R-:W-:Y:S04]  /*36140*/  STL [R1+0x284], R55 ;  /* 0x0002843701007387 */ /* 0x000fe80000100800 */
[----:B------:R-:W2:Y:S04]  /*36150*/  LDL.LU R51, [R1+0x570] ;  /* 0x0005700001337983 */ /* 0x000ea80000300800 */
[----:B------:R0:W-:Y:S01]  /*36160*/  STL [R1+0x158], R45 ;  /* 0x0001582d01007387 */ /* 0x0001e20000100800 */
[----:B------:R-:W-:-:S03]  /*36170*/  LOP3.LUT R52, R11, 0xffff, RZ, 0xc0, !PT ;  /* 0x0000ffff0b347812 */ /* 0x000fc600078ec0ff */
[----:B------:R-:W3:Y:S01]  /*36180*/  LDL.LU R50, [R1+0x8] ;  /* 0x0000080001327983 */ /* 0x000ee20000300800 */
[----:B------:R-:W-:-:S03]  /*36190*/  LOP3.LUT R7, R9, 0xffff, RZ, 0xc0, !PT ;  /* 0x0000ffff09077812 */ /* 0x000fc600078ec0ff */
[----:B------:R-:W4:Y:S04]  /*361a0*/  LDL.LU R56, [R1+0x20] ;  /* 0x0000200001387983 */ /* 0x000f280000300800 */
[----:B------:R-:W-:Y:S04]  /*361b0*/  STL [R1+0x230], R46 ;  /* 0x0002302e01007387 */ /* 0x000fe80000100800 */
[----:B------:R-:W2:Y:S01]  /*361c0*/  LDL.LU R60, [R1+0xc] ;  /* 0x00000c00013c7983 */ /* 0x000ea20000300800 */
[----:B------:R-:W-:-:S03]  /*361d0*/  LOP3.LUT R11, R5, 0xffff, RZ, 0xc0, !PT ;  /* 0x0000ffff050b7812 */ /* 0x000fc600078ec0ff */
[----:B------:R-:W-:Y:S04]  /*361e0*/  STL [R1+0x13c], R58 ;  /* 0x00013c3a01007387 */ /* 0x000fe80000100800 */
[----:B------:R-:W-:Y:S01]  /*361f0*/  STL [R1+0x2a4], R48 ;  /* 0x0002a43001007387 */ /* 0x000fe20000100800 */
[----:B------:R-:W-:-:S03]  /*36200*/  PRMT R5, R52, 0x3340, R1 ;  /* 0x0000334034057816 */ /* 0x000fc60000000001 */
[----:B------:R-:W3:Y:S01]  /*36210*/  LDL.LU R59, [R1+0x4] ;  /* 0x00000400013b7983 */ /* 0x000ee20000300800 */
[----:B0-----:R-:W-:-:S03]  /*36220*/  PRMT R45, R45, 0x3340, R58 ;  /* 0x000033402d2d7816 */ /* 0x001fc6000000003a */
[----:B------:R-:W-:Y:S04]  /*36230*/  STL [R1+0x224], R57 ;  /* 0x0002243901007387 */ /* 0x000fe80000100800 */
[----:B------:R0:W-:Y:S01]  /*36240*/  STL [R1+0x1f8], R52 ;  /* 0x0001f83401007387 */ /* 0x0001e20000100800 */
[----:B------:R-:W-:-:S03]  /*36250*/  PRMT R9, R55, 0x3340, R1 ;  /* 0x0000334037097816 */ /* 0x000fc60000000001 */
[----:B------:R-:W-:Y:S01]  /*36260*/  STL [R1+0x154], R7 ;  /* 0x0001540701007387 */ /* 0x000fe20000100800 */
[----:B------:R-:W-:-:S03]  /*36270*/  PRMT R47, R49, 0x3340, R47 ;  /* 0x00003340312f7816 */ /* 0x000fc6000000002f */
[----:B0-----:R-:W3:Y:S01]  /*36280*/  LDL.LU R52, [R1+0x1888] ;  /* 0x0018880001347983 */ /* 0x001ee20000300800 */
[----:B------:R-:W-:-:S03]  /*36290*/  PRMT R46, R46, 0x3340, R57 ;  /* 0x000033402e2e7816 */ /* 0x000fc60000000039 */
[----:B------:R0:W-:Y:S01]  /*362a0*/  STL [R1+0x28c], R54 ;  /* 0x00028c3601007387 */ /* 0x0001e20000100800 */
[----:B------:R-:W-:-:S03]  /*362b0*/  PRMT R5, R45, 0x5410, R5 ;  /* 0x000054102d057816 */ /* 0x000fc60000000005 */
[----:B------:R-:W-:Y:S01]  /*362c0*/  STL [R1+0x258], R11 ;  /* 0x0002580b01007387 */ /* 0x000fe20000100800 */
[----:B------:R-:W-:-:S03]  /*362d0*/  PRMT R48, R48, 0x3340, R54 ;  /* 0x0000334030307816 */ /* 0x000fc60000000036 */
[----:B------:R-:W3:Y:S04]  /*362e0*/  LDL.LU R55, [R1+0x1884] ;  /* 0x0018840001377983 */ /* 0x000ee80000300800 */
[----:B------:R-:W3:Y:S04]  /*362f0*/  LDL.LU R49, [R1+0x28] ;  /* 0x0000280001317983 */ /* 0x000ee80000300800 */
[----:B------:R-:W3:Y:S04]  /*36300*/  LDL.LU R57, [R1+0x80] ;  /* 0x0000800001397983 */ /* 0x000ee80000300800 */
[----:B------:R-:W3:Y:S04]  /*36310*/  LDL.LU R58, [R1+0x24] ;  /* 0x00002400013a7983 */ /* 0x000ee80000300800 */
[----:B0-----:R-:W3:Y:S04]  /*36320*/  LDL.LU R54, [R1+0x1880] ;  /* 0x0018800001367983 */ /* 0x001ee80000300800 */
[----:B------:R-:W3:Y:S04]  /*36330*/  LDL.LU R45, [R1+0x738] ;  /* 0x00073800012d7983 */ /* 0x000ee80000300800 */
[----:B------:R0:W-:Y:S04]  /*36340*/  STL [R1+0x27c], R5 ;  /* 0x00027c0501007387 */ /* 0x0001e80000100800 */
[----:B0-----:R-:W3:Y:S01]  /*36350*/  LDL.LU R5, [R1+0x654] ;  /* 0x0006540001057983 */ /* 0x001ee20000300800 */
[----:B------:R-:W-:-:S02]  /*36360*/  PRMT R7, R7, 0x3340, R1 ;  /* 0x0000334007077816 */ /* 0x000fc40000000001 */
[----:B------:R-:W-:Y:S02]  /*36370*/  PRMT R9, R47, 0x5410, R9 ;  /* 0x000054102f097816 */ /* 0x000fe40000000009 */
[----:B------:R-:W3:Y:S01]  /*36380*/  LDL.LU R47, [R1+0x4c] ;  /* 0x00004c00012f7983 */ /* 0x000ee20000300800 */
[----:B------:R-:W-:Y:S02]  /*36390*/  PRMT R7, R46, 0x5410, R7 ;  /* 0x000054102e077816 */ /* 0x000fe40000000007 */
[----:B------:R-:W-:-:S03]  /*363a0*/  PRMT R11, R11, 0x3340, R1 ;  /* 0x000033400b0b7816 */ /* 0x000fc60000000001 */
[----:B------:R0:W-:Y:S04]  /*363b0*/  STL [R1+0x2d4], R7 ;  /* 0x0002d40701007387 */ /* 0x0001e80000100800 */
[----:B------:R-:W-:Y:S01]  /*363c0*/  STL [R1+0x2ec], R9 ;  /* 0x0002ec0901007387 */ /* 0x000fe20000100800 */
[----:B0-----:R-:W-:-:S05]  /*363d0*/  PRMT R7, R48, 0x5410, R11 ;  /* 0x0000541030077816 */ /* 0x001fca000000000b */
[----:B------:R4:W-:Y:S02]  /*363e0*/  STL [R1+0x348], R7 ;  /* 0x0003480701007387 */ /* 0x0009e40000100800 */
[----:B----4-:R-:W-:Y:S02]  /*363f0*/  SHF.R.U32.HI R7, RZ, 0x8, R56 ;  /* 0x00000008ff077819 */ /* 0x010fe40000011638 */
[----:B--2---:R-:W-:Y:S02]  /*36400*/  SHF.R.U32.HI R9, RZ, 0x8, R60 ;  /* 0x00000008ff097819 */ /* 0x004fe4000001163c */
[----:B---3--:R-:W-:Y:S02]  /*36410*/  LOP3.LUT R46, R45, 0xffff, RZ, 0xc0, !PT ;  /* 0x0000ffff2d2e7812 */ /* 0x008fe400078ec0ff */
[----:B------:R-:W-:-:S03]  /*36420*/  LOP3.LUT R45, R51, 0xffff, RZ, 0xc0, !PT ;  /* 0x0000ffff332d7812 */ /* 0x000fc600078ec0ff */
[----:B------:R-:W-:Y:S01]  /*36430*/  STL [R1+0x254], R46 ;  /* 0x0002542e01007387 */ /* 0x000fe20000100800 */
[----:B------:R-:W-:Y:S02]  /*36440*/  LOP3.LUT R48, R5, 0xffff, RZ, 0xc0, !PT ;  /* 0x0000ffff05307812 */ /* 0x000fe400078ec0ff */
[----:B------:R-:W-:-:S03]  /*36450*/  SHF.R.U32.HI R5, RZ, 0x8, R50 ;  /* 0x00000008ff057819 */ /* 0x000fc60000011632 */
[----:B------:R-:W-:Y:S04]  /*36460*/  STL [R1+0x24c], R48 ;  /* 0x00024c3001007387 */ /* 0x000fe80000100800 */
[----:B------:R0:W-:Y:S04]  /*36470*/  STL [R1+0x248], R45 ;  /* 0x0002482d01007387 */ /* 0x0001e80000100800 */
[----:B------:R-:W2:Y:S04]  /*36480*/  LDL.LU R51, [R1] ;  /* 0x0000000001337983 */ /* 0x000ea80000300800 */
[----:B------:R-:W3:Y:S04]  /*36490*/  LDL.LU R50, [R1+0x48] ;  /* 0x0000480001327983 */ /* 0x000ee80000300800 */
[----:B------:R-:W4:Y:S04]  /*364a0*/  LDL.LU R56, [R1+0x40] ;  /* 0x0000400001387983 */ /* 0x000f280000300800 */
[----:B------:R-:W2:Y:S01]  /*364b0*/  LDL.LU R60, [R1+0x44] ;  /* 0x00004400013c7983 */ /* 0x000ea20000300800 */
[----:B------:R-:W-:-:S02]  /*364c0*/  SHF.R.U32.HI R11, RZ, 0x8, R59 ;  /* 0x00000008ff0b7819 */ /* 0x000fc4000001163b */
[----:B0-----:R-:W-:Y:S01]  /*364d0*/  PRMT R45, R45, 0x3340, R1 ;  /* 0x000033402d2d7816 */ /* 0x001fe20000000001 */
[----:B------:R-:W3:Y:S01]  /*364e0*/  LDL.LU R59, [R1+0x2c] ;  /* 0x00002c00013b7983 */ /* 0x000ee20000300800 */
[----:B------:R-:W-:Y:S02]  /*364f0*/  PRMT R46, R46, 0x3340, R48 ;  /* 0x000033402e2e7816 */ /* 0x000fe40000000030 */
[----:B------:R-:W-:Y:S02]  /*36500*/  LOP3.LUT R5, R5, 0xffff, RZ, 0xc0, !PT ;  /* 0x0000ffff05057812 */ /* 0x000fe400078ec0ff */
[----:B------:R-:W-:Y:S02]  /*36510*/  LOP3.LUT R7, R7, 0xffff, RZ, 0xc0, !PT ;  /* 0x0000ffff07077812 */ /* 0x000fe400078ec0ff */
[----:B------:R-:W-:Y:S02]  /*36520*/  LOP3.LUT R9, R9, 0xffff, RZ, 0xc0, !PT ;  /* 0x0000ffff09097812 */ /* 0x000fe400078ec0ff */
[----:B------:R-:W-:-:S02]  /*36530*/  LOP3.LUT R11, R11, 0xffff, RZ, 0xc0, !PT ;  /* 0x0000ffff0b0b7812 */ /* 0x000fc400078ec0ff */
[----:B------:R-:W-:Y:S02]  /*36540*/  PRMT R45, R46, 0x5410, R45 ;  /* 0x000054102e2d7816 */ /* 0x000fe4000000002d */
[----:B------:R-:W-:Y:S02]  /*36550*/  PRMT R5, R5, 0x3340, R1 ;  /* 0x0000334005057816 */ /* 0x000fe40000000001 */
[----:B------:R-:W-:Y:S02]  /*36560*/  PRMT R9, R7, 0x3340, R9 ;  /* 0x0000334007097816 */ /* 0x000fe40000000009 */
[----:B------:R-:W-:Y:S01]  /*36570*/  PRMT R7, R11, 0x3340, R1 ;  /* 0x000033400b077816 */ /* 0x000fe20000000001 */
[----:B------:R-:W-:Y:S04]  /*36580*/  STL [R1+0x35c], R45 ;  /* 0x00035c2d01007387 */ /* 0x000fe80000100800 */
[----:B------:R0:W-:Y:S01]  /*36590*/  STL [R1+0x38], R5 ;  /* 0x0000380501007387 */ /* 0x0001e20000100800 */
[----:B------:R-:W-:-:S03]  /*365a0*/  SHF.R.U32.HI R11, RZ, 0x8, R58 ;  /* 0x00000008ff0b7819 */ /* 0x000fc6000001163a */
[----:B------:R1:W-:Y:S04]  /*365b0*/  STL [R1+0x124], R9 ;  /* 0x0001240901007387 */ /* 0x0003e80000100800 */
[----:B------:R1:W-:Y:S01]  /*365c0*/  STL [R1+0x3c], R7 ;  /* 0x00003c0701007387 */ /* 0x0003e20000100800 */
[----:B0-----:R-:W-:Y:S02]  /*365d0*/  SHF.R.U32.HI R5, RZ, 0x8, R47 ;  /* 0x00000008ff057819 */ /* 0x001fe4000001162f */
[----:B-1----:R-:W-:Y:S02]  /*365e0*/  SHF.R.U32.HI R9, RZ, 0x8, R49 ;  /* 0x00000008ff097819 */ /* 0x002fe40000011631 */
[----:B------:R-:W3:Y:S01]  /*365f0*/  LDL.LU R49, [R1+0x90] ;  /* 0x0000900001317983 */ /* 0x000ee20000300800 */
[----:B------:R-:W-:-:S03]  /*36600*/  SHF.R.U32.HI R7, RZ, 0x8, R57 ;  /* 0x00000008ff077819 */ /* 0x000fc60000011639 */
[----:B------:R-:W3:Y:S01]  /*36610*/  LDL.LU R57, [R1+0x98] ;  /* 0x0000980001397983 */ /* 0x000ee20000300800 */
[----:B------:R-:W-:Y:S02]  /*36620*/  LOP3.LUT R5, R5, 0xffff, RZ, 0xc0, !PT ;  /* 0x0000ffff05057812 */ /* 0x000fe400078ec0ff */
[----:B------:R-:W-:Y:S01]  /*36630*/  LOP3.LUT R9, R9, 0xffff, RZ, 0xc0, !PT ;  /* 0x0000ffff09097812 */ /* 0x000fe200078ec0ff */
[----:B------:R-:W3:Y:S01]  /*36640*/  LDL.LU R58, [R1+0x94] ;  /* 0x00009400013a7983 */ /* 0x000ee20000300800 */
[----:B------:R-:W-:Y:S02]  /*36650*/  SHF.R.U32.HI R54, RZ, 0x8, R54 ;  /* 0x00000008ff367819 */ /* 0x000fe40000011636 */
[----:B------:R-:W-:Y:S02]  /*36660*/  SHF.R.U32.HI R53, RZ, 0x8, R53 ;  /* 0x00000008ff357819 */ /* 0x000fe40000011635 */
[----:B------:R-:W-:Y:S02]  /*36670*/  SHF.R.U32.HI R52, RZ, 0x8, R52 ;  /* 0x00000008ff347819 */ /* 0x000fe40000011634 */
[----:B------:R-:W-:-:S02]  /*36680*/  LOP3.LUT R7, R7, 0xffff, RZ, 0xc0, !PT ;  /* 0x0000ffff07077812 */ /* 0x000fc400078ec0ff */
[----:B------:R-:W-:Y:S02]  /*36690*/  LOP3.LUT R11, R11, 0xffff, RZ, 0xc0, !PT ;  /* 0x0000ffff0b0b7812 */ /* 0x000fe400078ec0ff */
[----:B------:R-:W-:Y:S02]  /*366a0*/  PRMT R9, R5, 0x3340, R9 ;  /* 0x0000334005097816 */ /* 0x000fe40000000009 */
[----:B------:R-:W-:Y:S02]  /*366b0*/  LOP3.LUT R54, R54, 0xffff, RZ, 0xc0, !PT ;  /* 0x0000ffff36367812 */ /* 0x000fe400078ec0ff */
[----:B------:R-:W-:Y:S02]  /*366c0*/  LOP3.LUT R53, R53, 0xffff, RZ, 0xc0, !PT ;  /* 0x0000ffff35357812 */ /* 0x000fe400078ec0ff */
[----:B------:R-:W-:Y:S01]  /*366d0*/  LOP3.LUT R52, R52, 0xffff, RZ, 0xc0, !PT ;  /* 0x0000ffff34347812 */ /* 0x000fe200078ec0ff */
[----:B------:R0:W-:Y:S01]  /*366e0*/  STL [R1+0x120], R9 ;  /* 0x0001200901007387 */ /* 0x0001e20000100800 */
[----:B------:R-:W-:-:S02]  /*366f0*/  PRMT R5, R7, 0x3340, R11 ;  /* 0x0000334007057816 */ /* 0x000fc4000000000b */
[----:B------:R-:W-:-:S03]  /*36700*/  PRMT R7, R54, 0x3340, R1 ;  /* 0x0000334036077816 */ /* 0x000fc60000000001 */
[----:B------:R-:W-:Y:S01]  /*36710*/  STL [R1+0x130], R5 ;  /* 0x0001300501007387 */ /* 0x000fe20000100800 */
[----:B0-----:R-:W-:-:S03]  /*36720*/  PRMT R9, R53, 0x3340, R52 ;  /* 0x0000334035097816 */ /* 0x001fc60000000034 */
[----:B------:R-:W-:Y:S04]  /*36730*/  STL [R1+0x34], R7 ;  /* 0x0000340701007387 */ /* 0x000fe80000100800 */
[----:B------:R4:W-:Y:S02]  /*36740*/  STL [R1+0x11c], R9 ;  /* 0x00011c0901007387 */ /* 0x0009e40000100800 */
[----:B----4-:R-:W-:Y:S02]  /*36750*/  SHF.R.U32.HI R9, RZ, 0x8, R56 ;  /* 0x00000008ff097819 */ /* 0x010fe40000011638 */
[----:B------:R-:W4:Y:S01]  /*36760*/  LDL.LU R56, [R1+0x84] ;  /* 0x0000840001387983 */ /* 0x000f220000300800 */
[----:B--2---:R-:W-:-:S03]  /*36770*/  SHF.R.U32.HI R11, RZ, 0x8, R60 ;  /* 0x00000008ff0b7819 */ /* 0x004fc6000001163c */
[----:B------:R-:W2:Y:S01]  /*36780*/  LDL.LU R60, [R1+0x8c] ;  /* 0x00008c00013c7983 */ /* 0x000ea20000300800 */
[----:B------:R-:W-:Y:S02]  /*36790*/  SHF.R.U32.HI R5, RZ, 0x8, R51 ;  /* 0x00000008ff057819 */ /* 0x000fe40000011633 */
[----:B---3--:R-:W-:Y:S02]  /*367a0*/  SHF.R.U32.HI R7, RZ, 0x8, R50 ;  /* 0x00000008ff077819 */ /* 0x008fe40000011632 */
[----:B------:R-:W-:Y:S02]  /*367b0*/  LOP3.LUT R5, R5, 0xffff, RZ, 0xc0, !PT ;  /* 0x0000ffff05057812 */ /* 0x000fe400078ec0ff */
[----:B------:R-:W-:Y:S02]  /*367c0*/  SHF.R.U32.HI R55, RZ, 0x8, R55 ;  /* 0x00000008ff377819 */ /* 0x000fe40000011637 */
[----:B------:R-:W-:Y:S02]  /*367d0*/  SHF.R.U32.HI R45, RZ, 0x8, R59 ;  /* 0x00000008ff2d7819 */ /* 0x000fe4000001163b */
[----:B------:R-:W3:Y:S01]  /*367e0*/  LDL.LU R59, [R1+0x88] ;  /* 0x00008800013b7983 */ /* 0x000ee20000300800 */
        /* <DEDUP_REMOVED lines=9> */
[----:B------:R1:W-:Y:S01]  /*36880*/  STL [R1+0x108], R9 ;  /* 0x0001080901007387 */ /* 0x0003e20000100800 */
[----:B0-----:R-:W-:-:S03]  /*36890*/  PRMT R5, R11, 0x3340, R45 ;  /* 0x000033400b057816 */ /* 0x001fc6000000002d */
[----:B------:R0:W-:Y:S01]  /*368a0*/  STL [R1+0x20], R7 ;  /* 0x0000200701007387 */ /* 0x0001e20000100800 */
[----:B------:R-:W-:-:S03]  /*368b0*/  SHF.R.U32.HI R38, RZ, 0x8, R38 ;  /* 0x00000008ff267819 */ /* 0x000fc60000011626 */
[----:B------:R0:W-:Y:S01]  /*368c0*/  STL [R1+0x110], R5 ;  /* 0x0001100501007387 */ /* 0x0001e20000100800 */
[----:B-1----:R-:W-:-:S03]  /*368d0*/  SHF.R.U32.HI R9, RZ, 0x8, R49 ;  /* 0x00000008ff097819 */ /* 0x002fc60000011631 */
[----:B------:R-:W3:Y:S01]  /*368e0*/  LDL.LU R50, [R1+0xac] ;  /* 0x0000ac0001327983 */ /* 0x000ee20000300800 */
[----:B------:R-:W-:Y:S02]  /*368f0*/  SHF.R.U32.HI R20, RZ, 0x8, R20 ;  /* 0x00000008ff147819 */ /* 0x000fe40000011614 */
[----:B0-----:R-:W-:Y:S01]  /*36900*/  SHF.R.U32.HI R7, RZ, 0x8, R57 ;  /* 0x00000008ff077819 */ /* 0x001fe20000011639 */
[----:B------:R-:W3:Y:S01]  /*36910*/  LDL.LU R49, [R1+0xa0] ;  /* 0x0000a00001317983 */ /* 0x000ee20000300800 */
[----:B------:R-:W-:Y:S02]  /*36920*/  SHF.R.U32.HI R5, RZ, 0x8, R58 ;  /* 0x00000008ff057819 */ /* 0x000fe4000001163a */
[----:B------:R-:W-:Y:S02]  /*36930*/  SHF.R.U32.HI R43, RZ, 0x8, R43 ;  /* 0x00000008ff2b7819 */ /* 0x000fe4000001162b */
[----:B------:R-:W-:Y:S02]  /*36940*/  LOP3.LUT R9, R9, 0xffff, RZ, 0xc0, !PT ;  /* 0x0000ffff09097812 */ /* 0x000fe400078ec0ff */
[----:B------:R-:W-:-:S02]  /*36950*/  LOP3.LUT R7, R7, 0xffff, RZ, 0xc0, !PT ;  /* 0x0000ffff07077812 */ /* 0x000fc400078ec0ff */
[----:B------:R-:W-:Y:S02]  /*36960*/  LOP3.LUT R5, R5, 0xffff, RZ, 0xc0, !PT ;  /* 0x0000ffff05057812 */ /* 0x000fe400078ec0ff */
[----:B------:R-:W-:Y:S02]  /*36970*/  LOP3.LUT R38, R38, 0xffff, RZ, 0xc0, !PT ;  /* 0x0000ffff26267812 */ /* 0x000fe400078ec0ff */
[----:B------:R-:W-:Y:S02]  /*36980*/  LOP3.LUT R20, R20, 0xffff, RZ, 0xc0, !PT ;  /* 0x0000ffff14147812 */ /* 0x000fe400078ec0ff */
[----:B------:R-:W-:Y:S02]  /*36990*/  LOP3.LUT R43, R43, 0xffff, RZ, 0xc0, !PT ;  /* 0x0000ffff2b2b7812 */ /* 0x000fe400078ec0ff */
[----:B------:R-:W-:Y:S02]  /*369a0*/  PRMT R9, R9, 0x3340, R1 ;  /* 0x0000334009097816 */ /* 0x000fe40000000001 */
[----:B------:R-:W-:-:S02]  /*369b0*/  PRMT R7, R7, 0x3340, R5 ;  /* 0x0000334007077816 */ /* 0x000fc40000000005 */
[----:B------:R-:W-:Y:S02]  /*369c0*/  PRMT R5, R38, 0x3340, R20 ;  /* 0x0000334026057816 */ /* 0x000fe40000000014 */
[----:B------:R-:W-:Y:S01]  /*369d0*/  PRMT R20, R43, 0x3340, R1 ;  /* 0x000033402b147816 */ /* 0x000fe20000000001 */
[----:B------:R-:W-:Y:S04]  /*369e0*/  STL [R1+0x14], R9 ;  /* 0x0000140901007387 */ /* 0x000fe80000100800 */
[----:B------:R-:W-:Y:S04]  /*369f0*/  STL [R1+0x104], R7 ;  /* 0x0001040701007387 */ /* 0x000fe80000100800 */
[----:B------:R-:W-:Y:S04]  /*36a00*/  STL [R1+0x1854], R20 ;  /* 0x0018541401007387 */ /* 0x000fe80000100800 */
[----:B------:R4:W-:Y:S04]  /*36a10*/  STL [R1+0x128], R5 ;  /* 0x0001280501007387 */ /* 0x0009e80000100800 */
[----:B------:R-:W3:Y:S04]  /*36a20*/  LDL.LU R57, [R1+0x9c] ;  /* 0x00009c0001397983 */ /* 0x000ee80000300800 */
[----:B------:R-:W3:Y:S01]  /*36a30*/  LDL.LU R58, [R1+0xa4] ;  /* 0x0000a400013a7983 */ /* 0x000ee20000300800 */
[----:B----4-:R-:W-:-:S03]  /*36a40*/  SHF.R.U32.HI R5, RZ, 0x8, R56 ;  /* 0x00000008ff057819 */ /* 0x010fc60000011638 */
[----:B------:R-:W4:Y:S01]  /*36a50*/  LDL.LU R56, [R1+0xa8] ;  /* 0x0000a80001387983 */ /* 0x000f220000300800 */
[----:B--2---:R-:W-:-:S03]  /*36a60*/  SHF.R.U32.HI R9, RZ, 0x8, R60 ;  /* 0x00000008ff097819 */ /* 0x004fc6000001163c */
[----:B------:R-:W2:Y:S01]  /*36a70*/  LDL.LU R60, [R1+0xb4] ;  /* 0x0000b400013c7983 */ /* 0x000ea20000300800 */
[----:B------:R-:W-:Y:S02]  /*36a80*/  SHF.R.U32.HI R37, RZ, 0x8, R37 ;  /* 0x00000008ff257819 */ /* 0x000fe40000011625 */
[----:B------:R-:W-:Y:S02]  /*36a90*/  SHF.R.U32.HI R28, RZ, 0x8, R28 ;  /* 0x00000008ff1c7819 */ /* 0x000fe4000001161c */
[----:B------:R-:W-:Y:S02]  /*36aa0*/  LOP3.LUT R37, R37, 0xffff, RZ, 0xc0, !PT ;  /* 0x0000ffff25257812 */ /* 0x000fe400078ec0ff */
[----:B------:R-:W-:Y:S02]  /*36ab0*/  LOP3.LUT R5, R5, 0xffff, RZ, 0xc0, !PT ;  /* 0x0000ffff05057812 */ /* 0x000fe400078ec0ff */
[----:B------:R-:W-:Y:S02]  /*36ac0*/  LOP3.LUT R28, R28, 0xffff, RZ, 0xc0, !PT ;  /* 0x0000ffff1c1c7812 */ /* 0x000fe400078ec0ff */
[----:B------:R-:W-:-:S02]  /*36ad0*/  SHF.R.U32.HI R44, RZ, 0x8, R44 ;  /* 0x00000008ff2c7819 */ /* 0x000fc4000001162c */
[----:B---3--:R-:W-:Y:S02]  /*36ae0*/  SHF.R.U32.HI R7, RZ, 0x8, R59 ;  /* 0x00000008ff077819 */ /* 0x008fe4000001163b */
[--C-:B------:R-:W-:Y:S01]  /*36af0*/  PRMT R48, R37, 0x3340, R1.reuse ;  /* 0x0000334025307816 */ /* 0x100fe20000000001 */
[----:B------:R-:W3:Y:S01]  /*36b00*/  LDL.LU R59, [R1+0xb0] ;  /* 0x0000b000013b7983 */ /* 0x000ee20000300800 */
[----:B------:R-:W-:Y:S02]  /*36b10*/  PRMT R5, R5, 0x3340, R28 ;  /* 0x0000334005057816 */ /* 0x000fe4000000001c */
[----:B------:R-:W-:Y:S02]  /*36b20*/  LOP3.LUT R44, R44, 0xffff, RZ, 0xc0, !PT ;  /* 0x0000ffff2c2c7812 */ /* 0x000fe400078ec0ff */
[----:B------:R-:W-:Y:S02]  /*36b30*/  LOP3.LUT R9, R9, 0xffff, RZ, 0xc0, !PT ;  /* 0x0000ffff09097812 */ /* 0x000fe400078ec0ff */
[----:B------:R-:W-:Y:S01]  /*36b40*/  LOP3.LUT R7, R7, 0xffff, RZ, 0xc0, !PT ;  /* 0x0000ffff07077812 */ /* 0x000fe200078ec0ff */
[----:B------:R-:W-:Y:S01]  /*36b50*/  STL [R1+0x1858], R48 ;  /* 0x0018583001007387 */ /* 0x000fe20000100800 */
[----:B------:R-:W-:-:S03]  /*36b60*/  PRMT R47, R44, 0x3340, R1 ;  /* 0x000033402c2f7816 */ /* 0x000fc60000000001 */
[----:B------:R0:W-:Y:S01]  /*36b70*/  STL [R1+0xfc], R5 ;  /* 0x0000fc0501007387 */ /* 0x0001e20000100800 */
[----:B------:R-:W-:Y:S02]  /*36b80*/  SHF.R.U32.HI R39, RZ, 0x8, R39 ;  /* 0x00000008ff277819 */ /* 0x000fe40000011627 */
[----:B------:R-:W-:Y:S01]  /*36b90*/  SHF.R.U32.HI R40, RZ, 0x8, R40 ;  /* 0x00000008ff287819 */ /* 0x000fe20000011628 */
[----:B------:R-:W-:Y:S01]  /*36ba0*/  STL [R1+0x185c], R47 ;  /* 0x00185c2f01007387 */ /* 0x000fe20000100800 */
[----:B------:R-:W-:Y:S02]  /*36bb0*/  SHF.R.U32.HI R36, RZ, 0x8, R36 ;  /* 0x00000008ff247819 */ /* 0x000fe40000011624 */
[----:B0-----:R-:W-:Y:S02]  /*36bc0*/  PRMT R5, R9, 0x3340, R7 ;  /* 0x0000334009057816 */ /* 0x001fe40000000007 */
[----:B------:R-:W-:-:S03]  /*36bd0*/  LOP3.LUT R39, R39, 0xffff, RZ, 0xc0, !PT ;  /* 0x0000ffff27277812 */ /* 0x000fc600078ec0ff */
[----:B------:R0:W-:Y:S01]  /*36be0*/  STL [R1+0x100], R5 ;  /* 0x0001000501007387 */ /* 0x0001e20000100800 */
[----:B------:R-:W-:Y:S02]  /*36bf0*/  SHF.R.U32.HI R7, RZ, 0x8, R49 ;  /* 0x00000008ff077819 */ /* 0x000fe40000011631 */
[----:B------:R-:W-:Y:S02]  /*36c00*/  LOP3.LUT R40, R40, 0xffff, RZ, 0xc0, !PT ;  /* 0x0000ffff28287812 */ /* 0x000fe400078ec0ff */
[----:B------:R-:W-:Y:S02]  /*36c10*/  LOP3.LUT R36, R36, 0xffff, RZ, 0xc0, !PT ;  /* 0x0000ffff24247812 */ /* 0x000fe400078ec0ff */
[----:B0-----:R-:W-:Y:S02]  /*36c20*/  SHF.R.U32.HI R5, RZ, 0x8, R50 ;  /* 0x00000008ff057819 */ /* 0x001fe40000011632 */
[----:B------:R-:W-:Y:S02]  /*36c30*/  LOP3.LUT R7, R7, 0xffff, RZ, 0xc0, !PT ;  /* 0x0000ffff07077812 */ /* 0x000fe400078ec0ff */
[----:B------:R-:W-:-:S02]  /*36c40*/  LOP3.LUT R5, R5, 0xffff, RZ, 0xc0, !PT ;  /* 0x0000ffff05057812 */ /* 0x000fc400078ec0ff */
[----:B------:R-:W-:Y:S02]  /*36c50*/  SHF.R.U32.HI R33, RZ, 0x8, R33 ;  /* 0x00000008ff217819 */ /* 0x000fe40000011621 */
[----:B------:R-:W-:Y:S02]  /*36c60*/  SHF.R.U32.HI R35, RZ, 0x8, R35 ;  /* 0x00000008ff237819 */ /* 0x000fe40000011623 */
[----:B------:R-:W-:Y:S02]  /*36c70*/  PRMT R9, R39, 0x3340, R40 ;  /* 0x0000334027097816 */ /* 0x000fe40000000028 */
[----:B------:R-:W-:Y:S02]  /*36c80*/  PRMT R46, R36, 0x3340, R1 ;  /* 0x00003340242e7816 */ /* 0x000fe40000000001 */
[----:B------:R-:W-:Y:S01]  /*36c90*/  PRMT R5, R5, 0x3340, R7 ;  /* 0x0000334005057816 */ /* 0x000fe20000000007 */
[----:B------:R-:W-:Y:S01]  /*36ca0*/  STL [R1+0xec], R9 ;  /* 0x0000ec0901007387 */ /* 0x000fe20000100800 */
[----:B------:R-:W-:-:S02]  /*36cb0*/  LOP3.LUT R33, R33, 0xffff, RZ, 0xc0, !PT ;  /* 0x0000ffff21217812 */ /* 0x000fc400078ec0ff */
[----:B------:R-:W-:Y:S01]  /*36cc0*/  LOP3.LUT R35, R35, 0xffff, RZ, 0xc0, !PT ;  /* 0x0000ffff23237812 */ /* 0x000fe200078ec0ff */
[----:B------:R-:W-:Y:S04]  /*36cd0*/  STL [R1+0x1850], R46 ;  /* 0x0018502e01007387 */ /* 0x000fe80000100800 */
[----:B------:R0:W-:Y:S02]  /*36ce0*/  STL [R1+0x118], R5 ;  /* 0x0001180501007387 */ /* 0x0001e40000100800 */
[----:B0-----:R-:W-:-:S05]  /*36cf0*/  PRMT R5, R33, 0x3340, R35 ;  /* 0x0000334021057816 */ /* 0x001fca0000000023 */
[----:B------:R2:W-:Y:S02]  /*36d00*/  STL [R1+0xf0], R5 ;  /* 0x0000f00501007387 */ /* 0x0005e40000100800 */
[----:B--2---:R-:W-:Y:S02]  /*36d10*/  SHF.R.U32.HI R5, RZ, 0x8, R60 ;  /* 0x00000008ff057819 */ /* 0x004fe4000001163c */
[----:B------:R-:W2:Y:S01]  /*36d20*/  LDL.LU R60, [R1+0x7c] ;  /* 0x00007c00013c7983 */ /* 0x000ea20000300800 */
[----:B------:R-:W-:Y:S02]  /*36d30*/  SHF.R.U32.HI R51, RZ, 0x8, R57 ;  /* 0x00000008ff337819 */ /* 0x000fe40000011639 */
[----:B------:R-:W-:Y:S02]  /*36d40*/  SHF.R.U32.HI R50, RZ, 0x8, R34 ;  /* 0x00000008ff327819 */ /* 0x000fe40000011622 */
[----:B------:R-:W-:Y:S02]  /*36d50*/  SHF.R.U32.HI R9, RZ, 0x8, R58 ;  /* 0x00000008ff097819 */ /* 0x000fe4000001163a */
[----:B----4-:R-:W-:-:S02]  /*36d60*/  SHF.R.U32.HI R11, RZ, 0x8, R56 ;  /* 0x00000008ff0b7819 */ /* 0x010fc40000011638 */
[----:B------:R-:W-:Y:S02]  /*36d70*/  LOP3.LUT R51, R51, 0xffff, RZ, 0xc0, !PT ;  /* 0x0000ffff33337812 */ /* 0x000fe400078ec0ff */
[----:B------:R-:W-:Y:S02]  /*36d80*/  LOP3.LUT R50, R50, 0xffff, RZ, 0xc0, !PT ;  /* 0x0000ffff32327812 */ /* 0x000fe400078ec0ff */
[----:B------:R-:W-:Y:S02]  /*36d90*/  LOP3.LUT R9, R9, 0xffff, RZ, 0xc0, !PT ;  /* 0x0000ffff09097812 */ /* 0x000fe400078ec0ff */
[----:B---3--:R-:W-:Y:S02]  /*36da0*/  SHF.R.U32.HI R7, RZ, 0x8, R59 ;  /* 0x00000008ff077819 */ /* 0x008fe4000001163b */
[----:B------:R-:W-:Y:S02]  /*36db0*/  LOP3.LUT R11, R11, 0xffff, RZ, 0xc0, !PT ;  /* 0x0000ffff0b0b7812 */ /* 0x000fe400078ec0ff */
[----:B------:R-:W-:-:S02]  /*36dc0*/  PRMT R51, R51, 0x3340, R1 ;  /* 0x0000334033337816 */ /* 0x000fc40000000001 */
[----:B------:R-:W-:Y:S02]  /*36dd0*/  LOP3.LUT R5, R5, 0xffff, RZ, 0xc0, !PT ;  /* 0x0000ffff05057812 */ /* 0x000fe400078ec0ff */
[----:B------:R-:W-:Y:S02]  /*36de0*/  LOP3.LUT R7, R7, 0xffff, RZ, 0xc0, !PT ;  /* 0x0000ffff07077812 */ /* 0x000fe400078ec0ff */
[----:B------:R-:W-:Y:S02]  /*36df0*/  PRMT R50, R50, 0x3340, R1 ;  /* 0x0000334032327816 */ /* 0x000fe40000000001 */
[----:B------:R-:W-:Y:S01]  /*36e00*/  PRMT R9, R9, 0x3340, R11 ;  /* 0x0000334009097816 */ /* 0x000fe2000000000b */
[----:B------:R-:W-:Y:S01]  /*36e10*/  STL [R1+0x184c], R51 ;  /* 0x00184c3301007387 */ /* 0x000fe20000100800 */
[----:B------:R-:W-:Y:S02]  /*36e20*/  PRMT R5, R5, 0x3340, R7 ;  /* 0x0000334005057816 */ /* 0x000fe40000000007 */
[----:B------:R-:W-:Y:S01]  /*36e30*/  SHF.R.U32.HI R29, RZ, 0x8, R29 ;  /* 0x00000008ff1d7819 */ /* 0x000fe2000001161d */
[----:B------:R-:W-:Y:S01]  /*36e40*/  STL [R1+0x1848], R50 ;  /* 0x0018483201007387 */ /* 0x000fe20000100800 */
[----:B------:R-:W-:-:S03]  /*36e50*/  SHF.R.U32.HI R41, RZ, 0x8, R41 ;  /* 0x00000008ff297819 */ /* 0x000fc60000011629 */
[----:B------:R-:W-:Y:S01]  /*36e60*/  STL [R1+0xf4], R9 ;  /* 0x0000f40901007387 */ /* 0x000fe20000100800 */
[----:B------:R-:W-:Y:S02]  /*36e70*/  SHF.R.U32.HI R24, RZ, 0x8, R24 ;  /* 0x00000008ff187819 */ /* 0x000fe40000011618 */
[----:B------:R-:W-:Y:S01]  /*36e80*/  SHF.R.U32.HI R26, RZ, 0x8, R26 ;  /* 0x00000008ff1a7819 */ /* 0x000fe2000001161a */
[----:B------:R-:W3:Y:S01]  /*36e90*/  LDL.LU R57, [R1+0xb8] ;  /* 0x0000b80001397983 */ /* 0x000ee20000300800 */
[----:B------:R-:W-:Y:S02]  /*36ea0*/  SHF.R.U32.HI R25, RZ, 0x8, R25 ;  /* 0x00000008ff197819 */ /* 0x000fe40000011619 */
[----:B------:R-:W-:Y:S01]  /*36eb0*/  SHF.R.U32.HI R42, RZ, 0x8, R42 ;  /* 0x00000008ff2a7819 */ /* 0x000fe2000001162a */
[----:B------:R-:W4:Y:S01]  /*36ec0*/  LDL.LU R56, [R1+0x138] ;  /* 0x0001380001387983 */ /* 0x000f220000300800 */
[----:B------:R-:W-:-:S03]  /*36ed0*/  LOP3.LUT R29, R29, 0xffff, RZ, 0xc0, !PT ;  /* 0x0000ffff1d1d7812 */ /* 0x000fc600078ec0ff */
[----:B------:R0:W-:Y:S01]  /*36ee0*/  STL [R1+0xf8], R5 ;  /* 0x0000f80501007387 */ /* 0x0001e20000100800 */
[----:B------:R-:W-:-:S03]  /*36ef0*/  LOP3.LUT R41, R41, 0xffff, RZ, 0xc0, !PT ;  /* 0x0000ffff29297812 */ /* 0x000fc600078ec0ff */
[----:B------:R-:W4:Y:S01]  /*36f00*/  LDL.LU R59, [R1+0xcc] ;  /* 0x0000cc00013b7983 */ /* 0x000f220000300800 */
[----:B------:R-:W-:Y:S02]  /*36f10*/  LOP3.LUT R24, R24, 0xffff, RZ, 0xc0, !PT ;  /* 0x0000ffff18187812 */ /* 0x000fe400078ec0ff */
[----:B------:R-:W-:Y:S02]  /*36f20*/  LOP3.LUT R26, R26, 0xffff, RZ, 0xc0, !PT ;  /* 0x0000ffff1a1a7812 */ /* 0x000fe400078ec0ff */
[----:B------:R-:W-:Y:S02]  /*36f30*/  LOP3.LUT R25, R25, 0xffff, RZ, 0xc0, !PT ;  /* 0x0000ffff19197812 */ /* 0x000fe400078ec0ff */
[----:B------:R-:W-:Y:S02]  /*36f40*/  LOP3.LUT R42, R42, 0xffff, RZ, 0xc0, !PT ;  /* 0x0000ffff2a2a7812 */ /* 0x000fe400078ec0ff */
[--C-:B------:R-:W-:Y:S02]  /*36f50*/  PRMT R49, R29, 0x3340, R1.reuse ;  /* 0x000033401d317816 */ /* 0x100fe40000000001 */
[----:B------:R-:W-:-:S02]  /*36f60*/  PRMT R54, R41, 0x3340, R1 ;  /* 0x0000334029367816 */ /* 0x000fc40000000001 */
[----:B0-----:R-:W-:Y:S02]  /*36f70*/  PRMT R5, R24, 0x3340, R26 ;  /* 0x0000334018057816 */ /* 0x001fe4000000001a */
[----:B------:R-:W-:Y:S01]  /*36f80*/  PRMT R7, R25, 0x3340, R42 ;  /* 0x0000334019077816 */ /* 0x000fe2000000002a */
[----:B------:R-:W-:Y:S04]  /*36f90*/  STL [R1+0x1844], R49 ;  /* 0x0018443101007387 */ /* 0x000fe80000100800 */
[----:B------:R-:W-:Y:S04]  /*36fa0*/  STL [R1+0x1860], R54 ;  /* 0x0018603601007387 */ /* 0x000fe80000100800 */
[----:B------:R2:W-:Y:S04]  /*36fb0*/  STL [R1+0xe4], R5 ;  /* 0x0000e40501007387 */ /* 0x0005e80000100800 */
[----:B------:R-:W-:Y:S04]  /*36fc0*/  STL [R1+0xe8], R7 ;  /* 0x0000e80701007387 */ /* 0x000fe80000100800 */
[----:B------:R-:W4:Y:S01]  /*36fd0*/  LDL.LU R58, [R1+0x5c] ;  /* 0x00005c00013a7983 */ /* 0x000f220000300800 */
[----:B------:R-:W-:-:S02]  /*36fe0*/  SHF.R.U32.HI R27, RZ, 0x8, R27 ;  /* 0x00000008ff1b7819 */ /* 0x000fc4000001161b */
[----:B------:R-:W-:Y:S02]  /*36ff0*/  SHF.R.U32.HI R32, RZ, 0x8, R32 ;  /* 0x00000008ff207819 */ /* 0x000fe40000011620 */
[----:B------:R-:W-:Y:S02]  /*37000*/  SHF.R.U32.HI R21, RZ, 0x8, R21 ;  /* 0x00000008ff157819 */ /* 0x000fe40000011615 */
[----:B------:R-:W-:Y:S02]  /*37010*/  LOP3.LUT R27, R27, 0xffff, RZ, 0xc0, !PT ;  /* 0x0000ffff1b1b7812 */ /* 0x000fe400078ec0ff */
[----:B------:R-:W-:Y:S02]  /*37020*/  LOP3.LUT R32, R32, 0xffff, RZ, 0xc0, !PT ;  /* 0x0000ffff20207812 */ /* 0x000fe400078ec0ff */
[----:B------:R-:W-:Y:S02]  /*37030*/  LOP3.LUT R21, R21, 0xffff, RZ, 0xc0, !PT ;  /* 0x0000ffff15157812 */ /* 0x000fe400078ec0ff */
[----:B------:R-:W-:-:S02]  /*37040*/  SHF.R.U32.HI R30, RZ, 0x8, R30 ;  /* 0x00000008ff1e7819 */ /* 0x000fc4000001161e */
[----:B------:R-:W-:Y:S02]  /*37050*/  SHF.R.U32.HI R31, RZ, 0x8, R31 ;  /* 0x00000008ff1f7819 */ /* 0x000fe4000001161f */
[--C-:B------:R-:W-:Y:S02]  /*37060*/  PRMT R53, R27, 0x3340, R1.reuse ;  /* 0x000033401b357816 */ /* 0x100fe40000000001 */
[----:B------:R-:W-:Y:S02]  /*37070*/  PRMT R52, R32, 0x3340, R1 ;  /* 0x0000334020347816 */ /* 0x000fe40000000001 */
[----:B------:R-:W-:Y:S02]  /*37080*/  LOP3.LUT R30, R30, 0xffff, RZ, 0xc0, !PT ;  /* 0x0000ffff1e1e7812 */ /* 0x000fe400078ec0ff */
[----:B------:R-:W-:Y:S02]  /*37090*/  LOP3.LUT R31, R31, 0xffff, RZ, 0xc0, !PT ;  /* 0x0000ffff1f1f7812 */ /* 0x000fe400078ec0ff */
[----:B--2---:R-:W-:-:S02]  /*370a0*/  SHF.R.U32.HI R5, RZ, 0x8, R60 ;  /* 0x00000008ff057819 */ /* 0x004fc4000001163c */
[----:B------:R-:W2:Y:S02]  /*370b0*/  LDL.LU R60, [R1+0x18] ;  /* 0x00001800013c7983 */ /* 0x000ea40000300800 */
[----:B------:R-:W-:-:S04]  /*370c0*/  LOP3.LUT R5, R5, 0xffff, RZ, 0xc0, !PT ;  /* 0x0000ffff05057812 */ /* 0x000fc800078ec0ff */
[----:B------:R-:W-:Y:S01]  /*370d0*/  PRMT R5, R5, 0x3340, R21 ;  /* 0x0000334005057816 */ /* 0x000fe20000000015 */
[----:B------:R-:W-:Y:S04]  /*370e0*/  STL [R1+0x1864], R53 ;  /* 0x0018643501007387 */ /* 0x000fe80000100800 */
[----:B------:R-:W-:Y:S04]  /*370f0*/  STL [R1+0x1868], R52 ;  /* 0x0018683401007387 */ /* 0x000fe80000100800 */
[----:B------:R0:W-:Y:S02]  /*37100*/  STL [R1+0xd4], R5 ;  /* 0x0000d40501007387 */ /* 0x0001e40000100800 */
[----:B0-----:R-:W-:-:S05]  /*37110*/  PRMT R5, R30, 0x3340, R31 ;  /* 0x000033401e057816 */ /* 0x001fca000000001f */
[----:B------:R0:W-:Y:S04]  /*37120*/  STL [R1+0xdc], R5 ;  /* 0x0000dc0501007387 */ /* 0x0001e80000100800 */
[----:B------:R-:W2:Y:S01]  /*37130*/  LDL.LU R45, [R1+0x18c] ;  /* 0x00018c00012d7983 */ /* 0x000ea20000300800 */
[----:B------:R-:W-:Y:S02]  /*37140*/  SHF.R.U32.HI R22, RZ, 0x8, R22 ;  /* 0x00000008ff167819 */ /* 0x000fe40000011616 */
[----:B---3--:R-:W-:Y:S02]  /*37150*/  SHF.R.U32.HI R57, RZ, 0x8, R57 ;  /* 0x00000008ff397819 */ /* 0x008fe40000011639 */
[----:B----4-:R-:W-:Y:S02]  /*37160*/  SHF.R.U32.HI R7, RZ, 0x8, R56 ;  /* 0x00000008ff077819 */ /* 0x010fe40000011638 */
[----:B------:R-:W-:-:S02]  /*37170*/  LOP3.LUT R57, R57, 0xffff, RZ, 0xc0, !PT ;  /* 0x0000ffff39397812 */ /* 0x000fc400078ec0ff */
[----:B------:R-:W-:Y:S02]  /*37180*/  LOP3.LUT R22, R22, 0xffff, RZ, 0xc0, !PT ;  /* 0x0000ffff16167812 */ /* 0x000fe400078ec0ff */
[----:B0-----:R-:W-:Y:S02]  /*37190*/  SHF.R.U32.HI R5, RZ, 0x8, R59 ;  /* 0x00000008ff057819 */ /* 0x001fe4000001163b */
[----:B------:R-:W-:Y:S01]  /*371a0*/  LOP3.LUT R7, R7, 0xffff, RZ, 0xc0, !PT ;  /* 0x0000ffff07077812 */ /* 0x000fe200078ec0ff */
[----:B------:R-:W3:Y:S01]  /*371b0*/  LDL.LU R59, [R1+0x180] ;  /* 0x00018000013b7983 */ /* 0x000ee20000300800 */
[----:B------:R-:W-:Y:S02]  /*371c0*/  LOP3.LUT R5, R5, 0xffff, RZ, 0xc0, !PT ;  /* 0x0000ffff05057812 */ /* 0x000fe400078ec0ff */
[--C-:B------:R-:W-:Y:S02]  /*371d0*/  PRMT R57, R57, 0x3340, R1.reuse ;  /* 0x0000334039397816 */ /* 0x100fe40000000001 */
[----:B------:R-:W-:-:S02]  /*371e0*/  PRMT R56, R22, 0x3340, R1 ;  /* 0x0000334016387816 */ /* 0x000fc40000000001 */
[----:B------:R-:W-:Y:S01]  /*371f0*/  PRMT R5, R7, 0x3340, R5 ;  /* 0x0000334007057816 */ /* 0x000fe20000000005 */
[----:B------:R-:W-:Y:S01]  /*37200*/  STL [R1+0x1840], R57 ;  /* 0x0018403901007387 */ /* 0x000fe20000100800 */
[----:B------:R-:W-:Y:S02]  /*37210*/  SHF.R.U32.HI R18, RZ, 0x8, R18 ;  /* 0x00000008ff127819 */ /* 0x000fe40000011612 */
[----:B------:R-:W-:Y:S01]  /*37220*/  SHF.R.U32.HI R19, RZ, 0x8, R19 ;  /* 0x00000008ff137819 */ /* 0x000fe20000011613 */
[----:B------:R-:W-:Y:S01]  /*37230*/  STL [R1+0x186c], R56 ;  /* 0x00186c3801007387 */ /* 0x000fe20000100800 */
[----:B------:R-:W-:-:S03]  /*37240*/  SHF.R.U32.HI R23, RZ, 0x8, R23 ;  /* 0x00000008ff177819 */ /* 0x000fc60000011617 */
[----:B------:R2:W-:Y:S01]  /*37250*/  STL [R1+0xac], R5 ;  /* 0x0000ac0501007387 */ /* 0x0005e20000100800 */
[----:B------:R-:W-:Y:S02]  /*37260*/  LOP3.LUT R18, R18, 0xffff, RZ, 0xc0, !PT ;  /* 0x0000ffff12127812 */ /* 0x000fe400078ec0ff */
[----:B------:R-:W-:Y:S02]  /*37270*/  LOP3.LUT R19, R19, 0xffff, RZ, 0xc0, !PT ;  /* 0x0000ffff13137812 */ /* 0x000fe400078ec0ff */
[----:B------:R-:W-:Y:S02]  /*37280*/  LOP3.LUT R23, R23, 0xffff, RZ, 0xc0, !PT ;  /* 0x0000ffff17177812 */ /* 0x000fe400078ec0ff */
[----:B------:R-:W-:Y:S02]  /*37290*/  PRMT R9, R18, 0x3340, R19 ;  /* 0x0000334012097816 */ /* 0x000fe40000000013 */
[----:B------:R-:W-:Y:S02]  /*372a0*/  SHF.R.U32.HI R7, RZ, 0x8, R58 ;  /* 0x00000008ff077819 */ /* 0x000fe4000001163a */
[----:B------:R-:W-:-:S02]  /*372b0*/  SHF.R.U32.HI R6, RZ, 0x8, R6 ;  /* 0x00000008ff067819 */ /* 0x000fc40000011606 */
[----:B------:R-:W-:Y:S02]  /*372c0*/  LOP3.LUT R7, R7, 0xffff, RZ, 0xc0, !PT ;  /* 0x0000ffff07077812 */ /* 0x000fe400078ec0ff */
[----:B------:R-:W-:Y:S02]  /*372d0*/  SHF.R.U32.HI R14, RZ, 0x8, R14 ;  /* 0x00000008ff0e7819 */ /* 0x000fe4000001160e */
[----:B------:R-:W-:Y:S01]  /*372e0*/  PRMT R55, R23, 0x3340, R1 ;  /* 0x0000334017377816 */ /* 0x000fe20000000001 */
[----:B------:R-:W-:Y:S01]  /*372f0*/  STL [R1+0xd0], R9 ;  /* 0x0000d00901007387 */ /* 0x000fe20000100800 */
[----:B------:R-:W-:Y:S02]  /*37300*/  LOP3.LUT R6, R6, 0xffff, RZ, 0xc0, !PT ;  /* 0x0000ffff06067812 */ /* 0x000fe400078ec0ff */
[----:B------:R-:W-:Y:S01]  /*37310*/  LOP3.LUT R14, R14, 0xffff, RZ, 0xc0, !PT ;  /* 0x0000ffff0e0e7812 */ /* 0x000fe200078ec0ff */
[----:B------:R-:W-:Y:S01]  /*37320*/  STL [R1+0x183c], R55 ;  /* 0x00183c3701007387 */ /* 0x000fe20000100800 */
[----:B------:R-:W-:-:S02]  /*37330*/  SHF.R.U32.HI R8, RZ, 0x8, R8 ;  /* 0x00000008ff087819 */ /* 0x000fc40000011608 */
[----:B------:R-:W-:Y:S02]  /*37340*/  SHF.R.U32.HI R13, RZ, 0x8, R13 ;  /* 0x00000008ff0d7819 */ /* 0x000fe4000001160d */
[----:B------:R-:W-:Y:S02]  /*37350*/  SHF.R.U32.HI R16, RZ, 0x8, R16 ;  /* 0x00000008ff107819 */ /* 0x000fe40000011610 */
[----:B------:R-:W-:Y:S02]  /*37360*/  LOP3.LUT R8, R8, 0xffff, RZ, 0xc0, !PT ;  /* 0x0000ffff08087812 */ /* 0x000fe400078ec0ff */
[----:B------:R-:W-:Y:S02]  /*37370*/  LOP3.LUT R13, R13, 0xffff, RZ, 0xc0, !PT ;  /* 0x0000ffff0d0d7812 */ /* 0x000fe400078ec0ff */
[----:B------:R-:W-:Y:S02]  /*37380*/  LOP3.LUT R16, R16, 0xffff, RZ, 0xc0, !PT ;  /* 0x0000ffff10107812 */ /* 0x000fe400078ec0ff */
[----:B--2---:R-:W-:-:S04]  /*37390*/  SHF.R.U32.HI R5, RZ, 0x8, R60 ;  /* 0x00000008ff057819 */ /* 0x004fc8000001163c */
[----:B------:R-:W-:-:S04]  /*373a0*/  LOP3.LUT R5, R5, 0xffff, RZ, 0xc0, !PT ;  /* 0x0000ffff05057812 */ /* 0x000fc800078ec0ff */
[----:B------:R-:W-:-:S05]  /*373b0*/  PRMT R5, R7, 0x3340, R5 ;  /* 0x0000334007057816 */ /* 0x000fca0000000005 */
[----:B------:R0:W-:Y:S04]  /*373c0*/  STL [R1+0x114], R5 ;  /* 0x0001140501007387 */ /* 0x0001e80000100800 */
[----:B------:R-:W2:Y:S04]  /*373d0*/  LDL.LU R47, [R1+0x1a8] ;  /* 0x0001a800012f7983 */ /* 0x000ea80000300800 */
[----:B------:R-:W4:Y:S01]  /*373e0*/  LDL.LU R44, [R1+0x178] ;  /* 0x00017800012c7983 */ /* 0x000f220000300800 */
[----:B0-----:R-:W-:-:S05]  /*373f0*/  PRMT R5, R6, 0x3340, R14 ;  /* 0x0000334006057816 */ /* 0x001fca000000000e */
[----:B------:R0:W-:Y:S04]  /*37400*/  STL [R1+0x90], R5 ;  /* 0x0000900501007387 */ /* 0x0001e80000100800 */
[----:B------:R-:W2:Y:S04]  /*37410*/  LDL.LU R48, [R1+0x168] ;  /* 0x0001680001307983 */ /* 0x000ea80000300800 */
[----:B------:R-:W2:Y:S04]  /*37420*/  LDL.LU R58, [R1+0x160] ;  /* 0x00016000013a7983 */ /* 0x000ea80000300800 */
[----:B------:R-:W2:Y:S04]  /*37430*/  LDL.LU R37, [R1+0x184] ;  /* 0x0001840001257983 */ /* 0x000ea80000300800 */
[----:B------:R-:W2:Y:S01]  /*37440*/  LDL.LU R28, [R1+0x17c] ;  /* 0x00017c00011c7983 */ /* 0x000ea20000300800 */
[----:B------:R-:W-:-:S02]  /*37450*/  PRMT R60, R8, 0x3340, R1 ;  /* 0x00003340083c7816 */ /* 0x000fc40000000001 */
[----:B------:R-:W-:-:S03]  /*37460*/  PRMT R7, R13, 0x3340, R16 ;  /* 0x000033400d077816 */ /* 0x000fc60000000010 */
[----:B------:R-:W-:Y:S04]  /*37470*/  STL [R1+0x1870], R60 ;  /* 0x0018703c01007387 */ /* 0x000fe80000100800 */
[----:B------:R-:W2:Y:S04]  /*37480*/  LDL.LU R20, [R1+0x190] ;  /* 0x0001900001147983 */ /* 0x000ea80000300800 */
[----:B------:R-:W2:Y:S04]  /*37490*/  LDL.LU R43, [R1+0x1b0] ;  /* 0x0001b000012b7983 */ /* 0x000ea80000300800 */
[----:B------:R1:W-:Y:S04]  /*374a0*/  STL [R1+0x64], R7 ;  /* 0x0000640701007387 */ /* 0x0003e80000100800 */
[----:B------:R-:W2:Y:S01]  /*374b0*/  LDL.LU R38, [R1+0x1ac] ;  /* 0x0001ac0001267983 */ /* 0x000ea20000300800 */
[----:B0-----:R-:W-:-:S03]  /*374c0*/  SHF.R.U32.HI R5, RZ, 0x8, R45 ;  /* 0x00000008ff057819 */ /* 0x001fc6000001162d */
[----:B------:R-:W2:Y:S01]  /*374d0*/  LDL.LU R45, [R1+0x1a4] ;  /* 0x0001a400012d7983 */ /* 0x000ea20000300800 */
[----:B------:R-:W-:Y:S02]  /*374e0*/  SHF.R.U32.HI R17, RZ, 0x8, R17 ;  /* 0x00000008ff117819 */ /* 0x000fe40000011611 */
[----:B------:R-:W-:Y:S02]  /*374f0*/  SHF.R.U32.HI R12, RZ, 0x8, R12 ;  /* 0x00000008ff0c7819 */ /* 0x000fe4000001160c */
[----:B------:R-:W-:Y:S02]  /*37500*/  SHF.R.U32.HI R15, RZ, 0x8, R15 ;  /* 0x00000008ff0f7819 */ /* 0x000fe4000001160f */
[----:B------:R-:W-:Y:S02]  /*37510*/  LOP3.LUT R17, R17, 0xffff, RZ, 0xc0, !PT ;  /* 0x0000ffff11117812 */ /* 0x000fe400078ec0ff */
[----:B------:R-:W-:Y:S02]  /*37520*/  LOP3.LUT R12, R12, 0xffff, RZ, 0xc0, !PT ;  /* 0x0000ffff0c0c7812 */ /* 0x000fe400078ec0ff */
[----:B------:R-:W-:-:S02]  /*37530*/  LOP3.LUT R15, R15, 0xffff, RZ, 0xc0, !PT ;  /* 0x0000ffff0f0f7812 */ /* 0x000fc400078ec0ff */
[----:B---3--:R-:W-:Y:S02]  /*37540*/  SHF.R.U32.HI R6, RZ, 0x8, R59 ;  /* 0x00000008ff067819 */ /* 0x008fe4000001163b */
[----:B------:R-:W-:Y:S02]  /*37550*/  PRMT R59, R17, 0x3340, R1 ;  /* 0x00003340113b7816 */ /* 0x000fe40000000001 */
[----:B-1----:R-:W-:Y:S02]  /*37560*/  PRMT R7, R12, 0x3340, R15 ;  /* 0x000033400c077816 */ /* 0x002fe4000000000f */
[----:B------:R-:W-:Y:S01]  /*37570*/  LOP3.LUT R5, R5, 0xffff, RZ, 0xc0, !PT ;  /* 0x0000ffff05057812 */ /* 0x000fe200078ec0ff */
[----:B------:R-:W-:Y:S01]  /*37580*/  STL [R1+0x1874], R59 ;  /* 0x0018743b01007387 */ /* 0x000fe20000100800 */
[----:B------:R-:W-:-:S03]  /*37590*/  LOP3.LUT R6, R6, 0xffff, RZ, 0xc0, !PT ;  /* 0x0000ffff06067812 */ /* 0x000fc600078ec0ff */
[----:B------:R4:W-:Y:S01]  /*375a0*/  STL [R1+0x68], R7 ;  /* 0x0000680701007387 */ /* 0x0009e20000100800 */
[----:B------:R-:W-:-:S05]  /*375b0*/  PRMT R5, R5, 0x3340, R6 ;  /* 0x0000334005057816 */ /* 0x000fca0000000006 */
[----:B------:R0:W-:Y:S04]  /*375c0*/  STL [R1+0x74], R5 ;  /* 0x0000740501007387 */ /* 0x0001e80000100800 */
[----:B------:R-:W3:Y:S04]  /*375d0*/  LDL.LU R46, [R1+0x1c0] ;  /* 0x0001c000012e7983 */ /* 0x000ee80000300800 */
[----:B------:R-:W3:Y:S01]  /*375e0*/  LDL.LU R36, [R1+0x1bc] ;  /* 0x0001bc0001247983 */ /* 0x000ee20000300800 */
[----:B----4-:R-:W-:-:S04]  /*375f0*/  SHF.R.U32.HI R7, RZ, 0x8, R44 ;  /* 0x00000008ff077819 */ /* 0x010fc8000001162c */
[----:B------:R-:W-:Y:S02]  /*37600*/  LOP3.LUT R7, R7, 0xffff, RZ, 0xc0, !PT ;  /* 0x0000ffff07077812 */ /* 0x000fe400078ec0ff */
[----:B--2---:R-:W-:-:S04]  /*37610*/  SHF.R.U32.HI R8, RZ, 0x8, R48 ;  /* 0x00000008ff087819 */ /* 0x004fc80000011630 */
[----:B------:R-:W-:Y:S02]  /*37620*/  LOP3.LUT R8, R8, 0xffff, RZ, 0xc0, !PT ;  /* 0x0000ffff08087812 */ /* 0x000fe400078ec0ff */
[----:B------:R-:W-:Y:S02]  /*37630*/  SHF.R.U32.HI R58, RZ, 0x8, R58 ;  /* 0x00000008ff3a7819 */ /* 0x000fe4000001163a */
[----:B------:R-:W-:Y:S02]  /*37640*/  SHF.R.U32.HI R21, RZ, 0x8, R47 ;  /* 0x00000008ff157819 */ /* 0x000fe4000001162f */
[----:B0-----:R-:W-:Y:S02]  /*37650*/  SHF.R.U32.HI R5, RZ, 0x8, R37 ;  /* 0x00000008ff057819 */ /* 0x001fe40000011625 */
[----:B------:R-:W-:Y:S02]  /*37660*/  SHF.R.U32.HI R6, RZ, 0x8, R28 ;  /* 0x00000008ff067819 */ /* 0x000fe4000001161c */
[----:B------:R-:W-:-:S02]  /*37670*/  PRMT R7, R7, 0x3340, R8 ;  /* 0x0000334007077816 */ /* 0x000fc40000000008 */
[----:B------:R-:W-:Y:S02]  /*37680*/  LOP3.LUT R58, R58, 0xffff, RZ, 0xc0, !PT ;  /* 0x0000ffff3a3a7812 */ /* 0x000fe400078ec0ff */
[----:B------:R-:W-:Y:S01]  /*37690*/  LOP3.LUT R21, R21, 0xffff, RZ, 0xc0, !PT ;  /* 0x0000ffff15157812 */ /* 0x000fe200078ec0ff */
[----:B------:R-:W-:Y:S01]  /*376a0*/  STL [R1+0x4c], R7 ;  /* 0x00004c0701007387 */ /* 0x000fe20000100800 */
[----:B------:R-:W-:Y:S02]  /*376b0*/  LOP3.LUT R5, R5, 0xffff, RZ, 0xc0, !PT ;  /* 0x0000ffff05057812 */ /* 0x000fe400078ec0ff */
[----:B------:R-:W-:Y:S01]  /*376c0*/  LOP3.LUT R6, R6, 0xffff, RZ, 0xc0, !PT ;  /* 0x0000ffff06067812 */ /* 0x000fe200078ec0ff */
[----:B------:R-:W2:Y:S01]  /*376d0*/  LDL.LU R39, [R1+0x19c] ;  /* 0x00019c0001277983 */ /* 0x000ea20000300800 */
[--C-:B------:R-:W-:Y:S02]  /*376e0*/  PRMT R58, R58, 0x3340, R1.reuse ;  /* 0x000033403a3a7816 */ /* 0x100fe40000000001 */
[----:B------:R-:W-:Y:S01]  /*376f0*/  PRMT R21, R21, 0x3340, R1 ;  /* 0x0000334015157816 */ /* 0x000fe20000000001 */
[----:B------:R-:W4:Y:S01]  /*37700*/  LDL.LU R47, [R1+0x6c] ;  /* 0x00006c00012f7983 */ /* 0x000f220000300800 */
[----:B------:R-:W-:-:S03]  /*37710*/  PRMT R6, R5, 0x3340, R6 ;  /* 0x0000334005067816 */ /* 0x000fc60000000006 */
[----:B------:R-:W4:Y:S04]  /*37720*/  LDL.LU R44, [R1+0xc4] ;  /* 0x0000c400012c7983 */ /* 0x000f280000300800 */
[----:B------:R-:W4:Y:S04]  /*37730*/  LDL.LU R48, [R1+0xc8] ;  /* 0x0000c80001307983 */ /* 0x000f280000300800 */
[----:B------:R-:W4:Y:S01]  /*37740*/  LDL.LU R37, [R1+0x198] ;  /* 0x0001980001257983 */ /* 0x000f220000300800 */
[----:B------:R-:W-:-:S03]  /*37750*/  SHF.R.U32.HI R5, RZ, 0x8, R43 ;  /* 0x00000008ff057819 */ /* 0x000fc6000001162b */
[----:B------:R-:W-:Y:S04]  /*37760*/  STL [R1+0x1878], R58 ;  /* 0x0018783a01007387 */ /* 0x000fe80000100800 */
[----:B------:R-:W-:Y:S04]  /*37770*/  STL [R1+0x187c], R21 ;  /* 0x00187c1501007387 */ /* 0x000fe80000100800 */
[----:B------:R0:W-:Y:S01]  /*37780*/  STL [R1+0xa4], R6 ;  /* 0x0000a40601007387 */ /* 0x0001e20000100800 */
[----:B------:R-:W-:Y:S02]  /*37790*/  LOP3.LUT R5, R5, 0xffff, RZ, 0xc0, !PT ;  /* 0x0000ffff05057812 */ /* 0x000fe400078ec0ff */
[----:B------:R-:W-:Y:S01]  /*377a0*/  SHF.R.U32.HI R22, RZ, 0x8, R45 ;  /* 0x00000008ff167819 */ /* 0x000fe2000001162d */
[----:B------:R-:W4:Y:S01]  /*377b0*/  LDL.LU R40, [R1+0x1fc] ;  /* 0x0001fc0001287983 */ /* 0x000f220000300800 */
[----:B------:R-:W-:-:S03]  /*377c0*/  SHF.R.U32.HI R23, RZ, 0x8, R20 ;  /* 0x00000008ff177819 */ /* 0x000fc60000011614 */
[----:B------:R-:W4:Y:S01]  /*377d0*/  LDL.LU R45, [R1+0x1b4] ;  /* 0x0001b400012d7983 */ /* 0x000f220000300800 */
[----:B0-----:R-:W-:-:S04]  /*377e0*/  SHF.R.U32.HI R6, RZ, 0x8, R38 ;  /* 0x00000008ff067819 */ /* 0x001fc80000011626 */
[----:B------:R-:W-:-:S04]  /*377f0*/  LOP3.LUT R6, R6, 0xffff, RZ, 0xc0, !PT ;  /* 0x0000ffff06067812 */ /* 0x000fc800078ec0ff */
[----:B------:R-:W-:-:S05]  /*37800*/  PRMT R5, R5, 0x3340, R6 ;  /* 0x0000334005057816 */ /* 0x000fca0000000006 */
[----:B------:R3:W-:Y:S04]  /*37810*/  STL [R1+0x40], R5 ;  /* 0x0000400501007387 */ /* 0x0007e80000100800 */
[----:B------:R-:W4:Y:S04]  /*37820*/  LDL.LU R28, [R1+0x1c8] ;  /* 0x0001c800011c7983 */ /* 0x000f280000300800 */
[----:B------:R-:W4:Y:S04]  /*37830*/  LDL.LU R20, [R1+0x1b8] ;  /* 0x0001b80001147983 */ /* 0x000f280000300800 */
[----:B------:R-:W4:Y:S04]  /*37840*/  LDL.LU R43, [R1+0x1cc] ;  /* 0x0001cc00012b7983 */ /* 0x000f280000300800 */
[----:B------:R-:W4:Y:S01]  /*37850*/  LDL.LU R38, [R1+0x1c4] ;  /* 0x0001c40001267983 */ /* 0x000f220000300800 */
[----:B------:R-:W-:-:S02]  /*37860*/  SHF.R.U32.HI R3, RZ, 0x8, R3 ;  /* 0x00000008ff037819 */ /* 0x000fc40000011603 */
[----:B------:R-:W-:Y:S02]  /*37870*/  SHF.R.U32.HI R4, RZ, 0x8, R4 ;  /* 0x00000008ff047819 */ /* 0x000fe40000011604 */
[----:B------:R-:W-:Y:S02]  /*37880*/  LOP3.LUT R22, R22, 0xffff, RZ, 0xc0, !PT ;  /* 0x0000ffff16167812 */ /* 0x000fe400078ec0ff */
[----:B------:R-:W-:Y:S02]  /*37890*/  LOP3.LUT R3, R3, 0xffff, RZ, 0xc0, !PT ;  /* 0x0000ffff03037812 */ /* 0x000fe400078ec0ff */
[----:B------:R-:W-:Y:S02]  /*378a0*/  LOP3.LUT R4, R4, 0xffff, RZ, 0xc0, !PT ;  /* 0x0000ffff04047812 */ /* 0x000fe400078ec0ff */
[----:B------:R-:W-:Y:S02]  /*378b0*/  PRMT R22, R22, 0x3340, R1 ;  /* 0x0000334016167816 */ /* 0x000fe40000000001 */
[----:B------:R-:W-:-:S02]  /*378c0*/  PRMT R3, R3, 0x3340, R4 ;  /* 0x0000334003037816 */ /* 0x000fc40000000004 */
[----:B---3--:R-:W-:Y:S01]  /*378d0*/  SHF.R.U32.HI R5, RZ, 0x8, R46 ;  /* 0x00000008ff057819 */ /* 0x008fe2000001162e */
[----:B------:R-:W-:Y:S01]  /*378e0*/  STL [R1+0x1838], R22 ;  /* 0x0018381601007387 */ /* 0x000fe20000100800 */
[----:B------:R-:W-:-:S03]  /*378f0*/  SHF.R.U32.HI R6, RZ, 0x8, R36 ;  /* 0x00000008ff067819 */ /* 0x000fc60000011624 */
[----:B------:R2:W-:Y:S01]  /*37900*/  STL [R1+0x10c], R3 ;  /* 0x00010c0301007387 */ /* 0x0005e20000100800 */
[----:B------:R-:W-:Y:S02]  /*37910*/  LOP3.LUT R5, R5, 0xffff, RZ, 0xc0, !PT ;  /* 0x0000ffff05057812 */ /* 0x000fe400078ec0ff */
[----:B------:R-:W-:-:S04]  /*37920*/  LOP3.LUT R6, R6, 0xffff, RZ, 0xc0, !PT ;  /* 0x0000ffff06067812 */ /* 0x000fc800078ec0ff */
[----:B------:R-:W-:Y:S02]  /*37930*/  PRMT R5, R5, 0x3340, R6 ;  /* 0x0000334005057816 */ /* 0x000fe40000000006 */
[----:B--2---:R-:W-:Y:S02]  /*37940*/  SHF.R.U32.HI R3, RZ, 0x8, R39 ;  /* 0x00000008ff037819 */ /* 0x004fe40000011627 */
[----:B------:R-:W2:Y:S01]  /*37950*/  LDL.LU R39, [R1+0x1d4] ;  /* 0x0001d40001277983 */ /* 0x000ea20000300800 */
[----:B----4-:R-:W-:Y:S02]  /*37960*/  SHF.R.U32.HI R7, RZ, 0x8, R44 ;  /* 0x00000008ff077819 */ /* 0x010fe4000001162c */
[----:B------:R-:W-:Y:S02]  /*37970*/  SHF.R.U32.HI R8, RZ, 0x8, R48 ;  /* 0x00000008ff087819 */ /* 0x000fe40000011630 */
[----:B------:R-:W-:Y:S02]  /*37980*/  LOP3.LUT R7, R7, 0xffff, RZ, 0xc0, !PT ;  /* 0x0000ffff07077812 */ /* 0x000fe400078ec0ff */
[----:B------:R-:W-:-:S02]  /*37990*/  SHF.R.U32.HI R4, RZ, 0x8, R37 ;  /* 0x00000008ff047819 */ /* 0x000fc40000011625 */
[----:B------:R-:W-:Y:S02]  /*379a0*/  LOP3.LUT R8, R8, 0xffff, RZ, 0xc0, !PT ;  /* 0x0000ffff08087812 */ /* 0x000fe400078ec0ff */
[----:B------:R-:W-:Y:S02]  /*379b0*/  LOP3.LUT R3, R3, 0xffff, RZ, 0xc0, !PT ;  /* 0x0000ffff03037812 */ /* 0x000fe400078ec0ff */
[----:B------:R-:W-:Y:S02]  /*379c0*/  LOP3.LUT R4, R4, 0xffff, RZ, 0xc0, !PT ;  /* 0x0000ffff04047812 */ /* 0x000fe400078ec0ff */
[----:B------:R-:W-:Y:S02]  /*379d0*/  SHF.R.U32.HI R16, RZ, 0x8, R47 ;  /* 0x00000008ff107819 */ /* 0x000fe4000001162f */
[----:B------:R-:W-:Y:S01]  /*379e0*/  PRMT R7, R7, 0x3340, R8 ;  /* 0x0000334007077816 */ /* 0x000fe20000000008 */
[----:B------:R-:W3:Y:S01]  /*379f0*/  LDL.LU R47, [R1+0x1d8] ;  /* 0x0001d800012f7983 */ /* 0x000ee20000300800 */
[----:B------:R-:W-:-:S03]  /*37a00*/  PRMT R3, R3, 0x3340, R4 ;  /* 0x0000334003037816 */ /* 0x000fc60000000004 */
[----:B------:R-:W4:Y:S04]  /*37a10*/  LDL.LU R37, [R1+0x15c] ;  /* 0x00015c0001257983 */ /* 0x000f280000300800 */
[----:B------:R-:W2:Y:S04]  /*37a20*/  LDL.LU R44, [R1+0x16c] ;  /* 0x00016c00012c7983 */ /* 0x000ea80000300800 */
[----:B------:R-:W4:Y:S01]  /*37a30*/  LDL.LU R48, [R1+0x164] ;  /* 0x0001640001307983 */ /* 0x000f220000300800 */
[----:B------:R-:W-:-:S03]  /*37a40*/  SHF.R.U32.HI R17, RZ, 0x8, R40 ;  /* 0x00000008ff117819 */ /* 0x000fc60000011628 */
[----:B------:R-:W-:Y:S04]  /*37a50*/  STL [R1+0x78], R7 ;  /* 0x0000780701007387 */ /* 0x000fe80000100800 */
[----:B------:R0:W-:Y:S04]  /*37a60*/  STL [R1+0xa8], R5 ;  /* 0x0000a80501007387 */ /* 0x0001e80000100800 */
[----:B------:R1:W-:Y:S01]  /*37a70*/  STL [R1+0x84], R3 ;  /* 0x0000840301007387 */ /* 0x0003e20000100800 */
[----:B0-----:R-:W-:Y:S02]  /*37a80*/  SHF.R.U32.HI R5, RZ, 0x8, R28 ;  /* 0x00000008ff057819 */ /* 0x001fe4000001161c */
[----:B------:R-:W-:-:S02]  /*37a90*/  SHF.R.U32.HI R4, RZ, 0x8, R38 ;  /* 0x00000008ff047819 */ /* 0x000fc40000011626 */
[----:B------:R-:W4:Y:S04]  /*37aa0*/  LDL.LU R38, [R1+0x188] ;  /* 0x0001880001267983 */ /* 0x000f280000300800 */
[----:B------:R-:W4:Y:S04]  /*37ab0*/  LDL.LU R40, [R1+0x1a0] ;  /* 0x0001a00001287983 */ /* 0x000f280000300800 */
[----:B------:R-:W4:Y:S01]  /*37ac0*/  LDL.LU R28, [R1+0x194] ;  /* 0x00019400011c7983 */ /* 0x000f220000300800 */
[----:B------:R-:W-:Y:S02]  /*37ad0*/  SHF.R.U32.HI R6, RZ, 0x8, R20 ;  /* 0x00000008ff067819 */ /* 0x000fe40000011614 */
[----:B-1----:R-:W-:Y:S01]  /*37ae0*/  SHF.R.U32.HI R3, RZ, 0x8, R43 ;  /* 0x00000008ff037819 */ /* 0x002fe2000001162b */
[----:B------:R-:W4:Y:S04]  /*37af0*/  LDL.LU R20, [R1+0x30] ;  /* 0x0000300001147983 */ /* 0x000f280000300800 */
[----:B------:R-:W4:Y:S01]  /*37b00*/  LDL.LU R43, [R1+0x10] ;  /* 0x00001000012b7983 */ /* 0x000f220000300800 */
[----:B------:R-:W-:-:S02]  /*37b10*/  LOP3.LUT R5, R5, 0xffff, RZ, 0xc0, !PT ;  /* 0x0000ffff05057812 */ /* 0x000fc400078ec0ff */
[----:B------:R-:W-:Y:S02]  /*37b20*/  LOP3.LUT R6, R6, 0xffff, RZ, 0xc0, !PT ;  /* 0x0000ffff06067812 */ /* 0x000fe400078ec0ff */
[----:B------:R-:W-:Y:S02]  /*37b30*/  LOP3.LUT R3, R3, 0xffff, RZ, 0xc0, !PT ;  /* 0x0000ffff03037812 */ /* 0x000fe400078ec0ff */
[----:B------:R-:W-:Y:S02]  /*37b40*/  LOP3.LUT R4, R4, 0xffff, RZ, 0xc0, !PT ;  /* 0x0000ffff04047812 */ /* 0x000fe400078ec0ff */
[----:B------:R-:W-:Y:S02]  /*37b50*/  PRMT R5, R5, 0x3340, R6 ;  /* 0x0000334005057816 */ /* 0x000fe40000000006 */
[----:B------:R-:W-:-:S03]  /*37b60*/  PRMT R3, R3, 0x3340, R4 ;  /* 0x0000334003037816 */ /* 0x000fc60000000004 */
[----:B------:R-:W-:Y:S04]  /*37b70*/  STL [R1+0xd8], R5 ;  /* 0x0000d80501007387 */ /* 0x000fe80000100800 */
[----:B------:R2:W-:Y:S01]  /*37b80*/  STL [R1+0xc4], R3 ;  /* 0x0000c40301007387 */ /* 0x0005e20000100800 */
[----:B---3--:R-:W-:-:S03]  /*37b90*/  SHF.R.U32.HI R9, RZ, 0x8, R47 ;  /* 0x00000008ff097819 */ /* 0x008fc6000001162f */
[----:B------:R-:W3:Y:S01]  /*37ba0*/  LDL.LU R47, [R1+0x1c] ;  /* 0x00001c00012f7983 */ /* 0x000ee20000300800 */
[----:B--2---:R-:W-:-:S03]  /*37bb0*/  SHF.R.U32.HI R3, RZ, 0x8, R44 ;  /* 0x00000008ff037819 */ /* 0x004fc6000001162c */
[----:B------:R-:W2:Y:S01]  /*37bc0*/  LDL.LU R44, [R1+0x134] ;  /* 0x00013400012c7983 */ /* 0x000ea20000300800 */
[----:B----4-:R-:W-:Y:S02]  /*37bd0*/  SHF.R.U32.HI R4, RZ, 0x8, R48 ;  /* 0x00000008ff047819 */ /* 0x010fe40000011630 */
[----:B------:R-:W-:Y:S01]  /*37be0*/  LOP3.LUT R3, R3, 0xffff, RZ, 0xc0, !PT ;  /* 0x0000ffff03037812 */ /* 0x000fe200078ec0ff */
[----:B------:R-:W4:Y:S01]  /*37bf0*/  LDL.LU R48, [R1+0xc0] ;  /* 0x0000c00001307983 */ /* 0x000f220000300800 */
[----:B------:R-:W-:-:S04]  /*37c00*/  LOP3.LUT R4, R4, 0xffff, RZ, 0xc0, !PT ;  /* 0x0000ffff04047812 */ /* 0x000fc800078ec0ff */
[----:B------:R-:W-:-:S05]  /*37c10*/  PRMT R3, R3, 0x3340, R4 ;  /* 0x0000334003037816 */ /* 0x000fca0000000004 */
[----:B------:R0:W-:Y:S04]  /*37c20*/  STL [R1+0xe0], R3 ;  /* 0x0000e00301007387 */ /* 0x0001e80000100800 */
[----:B------:R-:W4:Y:S04]  /*37c30*/  LDL.LU R11, [R1+0x50] ;  /* 0x00005000010b7983 */ /* 0x000f280000300800 */
[----:B------:R-:W4:Y:S01]  /*37c40*/  LDL.LU R35, [R1+0x54] ;  /* 0x0000540001237983 */ /* 0x000f220000300800 */
[----:B------:R-:W-:Y:S02]  /*37c50*/  SHF.R.U32.HI R5, RZ, 0x8, R40 ;  /* 0x00000008ff057819 */ /* 0x000fe40000011628 */
[----:B------:R-:W-:-:S02]  /*37c60*/  SHF.R.U32.HI R6, RZ, 0x8, R28 ;  /* 0x00000008ff067819 */ /* 0x000fc4000001161c */
[----:B------:R-:W-:Y:S02]  /*37c70*/  LOP3.LUT R5, R5, 0xffff, RZ, 0xc0, !PT ;  /* 0x0000ffff05057812 */ /* 0x000fe400078ec0ff */
[----:B------:R-:W-:-:S04]  /*37c80*/  LOP3.LUT R6, R6, 0xffff, RZ, 0xc0, !PT ;  /* 0x0000ffff06067812 */ /* 0x000fc800078ec0ff */
[----:B------:R-:W-:-:S05]  /*37c90*/  PRMT R5, R5, 0x3340, R6 ;  /* 0x0000334005057816 */ /* 0x000fca0000000006 */
[----:B------:R-:W-:Y:S04]  /*37ca0*/  STL [R1+0xc8], R5 ;  /* 0x0000c80501007387 */ /* 0x000fe80000100800 */
[----:B------:R-:W4:Y:S01]  /*37cb0*/  LDL.LU R36, [R1+0x58] ;  /* 0x0000580001247983 */ /* 0x000f220000300800 */
[----:B------:R-:W-:Y:S02]  /*37cc0*/  SHF.R.U32.HI R4, RZ, 0x8, R43 ;  /* 0x00000008ff047819 */ /* 0x000fe4000001162b */
[----:B0-----:R-:W-:Y:S01]  /*37cd0*/  SHF.R.U32.HI R3, RZ, 0x8, R20 ;  /* 0x00000008ff037819 */ /* 0x001fe20000011614 */
[----:B------:R-:W4:Y:S04]  /*37ce0*/  LDL.LU R43, [R1+0x60] ;  /* 0x00006000012b7983 */ /* 0x000f280000300800 */
[----:B------:R-:W4:Y:S04]  /*37cf0*/  LDL.LU R28, [R1+0x70] ;  /* 0x00007000011c7983 */ /* 0x000f280000300800 */
[----:B------:R-:W4:Y:S01]  /*37d00*/  LDL.LU R20, [R1+0xbc] ;  /* 0x0000bc0001147983 */ /* 0x000f220000300800 */
[----:B------:R-:W-:-:S02]  /*37d10*/  LOP3.LUT R3, R3, 0xffff, RZ, 0xc0, !PT ;  /* 0x0000ffff03037812 */ /* 0x000fc400078ec0ff */
[----:B------:R-:W-:-:S04]  /*37d20*/  LOP3.LUT R4, R4, 0xffff, RZ, 0xc0, !PT ;  /* 0x0000ffff04047812 */ /* 0x000fc800078ec0ff */
[----:B------:R-:W-:Y:S02]  /*37d30*/  PRMT R4, R3, 0x3340, R4 ;  /* 0x0000334003047816 */ /* 0x000fe40000000004 */
[----:B------:R-:W-:-:S03]  /*37d40*/  SHF.R.U32.HI R3, RZ, 0x8, R0 ;  /* 0x00000008ff037819 */ /* 0x000fc60000011600 */
[----:B------:R0:W-:Y:S01]  /*37d50*/  STL [R1+0xcc], R4 ;  /* 0x0000cc0401007387 */ /* 0x0001e20000100800 */
[----:B------:R-:W-:-:S03]  /*37d60*/  LOP3.LUT R3, R3, 0xffff, RZ, 0xc0, !PT ;  /* 0x0000ffff03037812 */ /* 0x000fc600078ec0ff */
[----:B------:R-:W4:Y:S04]  /*37d70*/  LDL.LU R51, [R1+0x244] ;  /* 0x0002440001337983 */ /* 0x000f280000300800 */
[----:B------:R-:W4:Y:S01]  /*37d80*/  LDL.LU R34, [R1+0x238] ;  /* 0x0002380001227983 */ /* 0x000f220000300800 */
[----:B0-----:R-:W-:-:S04]  /*37d90*/  SHF.R.U32.HI R4, RZ, 0x8, R2 ;  /* 0x00000008ff047819 */ /* 0x001fc80000011602 */
[----:B------:R-:W-:-:S04]  /*37da0*/  LOP3.LUT R4, R4, 0xffff, RZ, 0xc0, !PT ;  /* 0x0000ffff04047812 */ /* 0x000fc800078ec0ff */
[----:B------:R-:W-:-:S05]  /*37db0*/  PRMT R3, R3, 0x3340, R4 ;  /* 0x0000334003037816 */ /* 0x000fca0000000004 */
[----:B------:R0:W-:Y:S01]  /*37dc0*/  STL [R1+0xb8], R3 ;  /* 0x0000b80301007387 */ /* 0x0001e20000100800 */
[----:B--2---:R-:W-:-:S03]  /*37dd0*/  SHF.R.U32.HI R0, RZ, 0x8, R44 ;  /* 0x00000008ff007819 */ /* 0x004fc6000001162c */
[----:B------:R-:W2:Y:S04]  /*37de0*/  LDL.LU R44, [R1+0x21c] ;  /* 0x00021c00012c7983 */ /* 0x000ea80000300800 */
[----:B------:R-:W2:Y:S04]  /*37df0*/  LDL.LU R33, [R1+0x12c] ;  /* 0x00012c0001217983 */ /* 0x000ea80000300800 */
[----:B------:R-:W2:Y:S01]  /*37e00*/  LDL.LU R46, [R1+0x140] ;  /* 0x00014000012e7983 */ /* 0x000ea20000300800 */
[----:B---3--:R-:W-:Y:S02]  /*37e10*/  SHF.R.U32.HI R41, RZ, 0x8, R47 ;  /* 0x00000008ff297819 */ /* 0x008fe4000001162f */
[----:B----4-:R-:W-:Y:S01]  /*37e20*/  SHF.R.U32.HI R2, RZ, 0x8, R48 ;  /* 0x00000008ff027819 */ /* 0x010fe20000011630 */
[----:B------:R-:W3:Y:S04]  /*37e30*/  LDL.LU R47, [R1+0x268] ;  /* 0x00026800012f7983 */ /* 0x000ee80000300800 */
[----:B------:R-:W4:Y:S01]  /*37e40*/  LDL.LU R48, [R1+0x250] ;  /* 0x0002500001307983 */ /* 0x000f220000300800 */
[----:B------:R-:W-:-:S02]  /*37e50*/  LOP3.LUT R0, R0, 0xffff, RZ, 0xc0, !PT ;  /* 0x0000ffff00007812 */ /* 0x000fc400078ec0ff */
[----:B------:R-:W-:Y:S02]  /*37e60*/  LOP3.LUT R2, R2, 0xffff, RZ, 0xc0, !PT ;  /* 0x0000ffff02027812 */ /* 0x000fe400078ec0ff */
[----:B0-----:R-:W-:Y:S02]  /*37e70*/  SHF.R.U32.HI R3, RZ, 0x8, R35 ;  /* 0x00000008ff037819 */ /* 0x001fe40000011623 */
[----:B------:R-:W-:Y:S02]  /*37e80*/  PRMT R0, R0, 0x3340, R2 ;  /* 0x0000334000007816 */ /* 0x000fe40000000002 */
[----:B------:R-:W-:-:S03]  /*37e90*/  LOP3.LUT R3, R3, 0xffff, RZ, 0xc0, !PT ;  /* 0x0000ffff03037812 */ /* 0x000fc600078ec0ff */
[----:B------:R0:W-:Y:S01]  /*37ea0*/  STL [R1+0xc0], R0 ;  /* 0x0000c00001007387 */ /* 0x0001e20000100800 */
[----:B------:R-:W-:Y:S02]  /*37eb0*/  SHF.R.U32.HI R42, RZ, 0x8, R11 ;  /* 0x00000008ff2a7819 */ /* 0x000fe4000001160b */
[----:B------:R-:W-:Y:S02]  /*37ec0*/  SHF.R.U32.HI R4, RZ, 0x8, R36 ;  /* 0x00000008ff047819 */ /* 0x000fe40000011624 */
[----:B------:R-:W4:Y:S02]  /*37ed0*/  LDL.LU R36, [R1+0x278] ;  /* 0x0002780001247983 */ /* 0x000f240000300800 */
[----:B------:R-:W-:Y:S02]  /*37ee0*/  LOP3.LUT R4, R4, 0xffff, RZ, 0xc0, !PT ;  /* 0x0000ffff04047812 */ /* 0x000fe400078ec0ff */
[----:B------:R-:W4:Y:S02]  /*37ef0*/  LDL.LU R50, [R1+0x22c] ;  /* 0x00022c0001327983 */ /* 0x000f240000300800 */
[----:B------:R-:W-:-:S05]  /*37f00*/  PRMT R3, R3, 0x3340, R4 ;  /* 0x0000334003037816 */ /* 0x000fca0000000004 */
[----:B------:R1:W-:Y:S04]  /*37f10*/  STL [R1+0xb0], R3 ;  /* 0x0000b00301007387 */ /* 0x0003e80000100800 */
[----:B------:R-:W4:Y:S01]  /*37f20*/  LDL.LU R11, [R1+0x228] ;  /* 0x00022800010b7983 */ /* 0x000f220000300800 */
[----:B0-----:R-:W-:Y:S02]  /*37f30*/  SHF.R.U32.HI R0, RZ, 0x8, R28 ;  /* 0x00000008ff007819 */ /* 0x001fe4000001161c */
[----:B------:R-:W-:Y:S01]  /*37f40*/  SHF.R.U32.HI R2, RZ, 0x8, R20 ;  /* 0x00000008ff027819 */ /* 0x000fe20000011614 */
[----:B------:R-:W4:Y:S04]  /*37f50*/  LDL.LU R35, [R1+0x220] ;  /* 0x0002200001237983 */ /* 0x000f280000300800 */
[----:B------:R-:W4:Y:S04]  /*37f60*/  LDL.LU R28, [R1+0x23c] ;  /* 0x00023c00011c7983 */ /* 0x000f280000300800 */
[----:B------:R-:W4:Y:S01]  /*37f70*/  LDL.LU R20, [R1+0x234] ;  /* 0x0002340001147983 */ /* 0x000f220000300800 */
[----:B------:R-:W-:-:S02]  /*37f80*/  LOP3.LUT R0, R0, 0xffff, RZ, 0xc0, !PT ;  /* 0x0000ffff00007812 */ /* 0x000fc400078ec0ff */
[----:B------:R-:W-:-:S04]  /*37f90*/  LOP3.LUT R2, R2, 0xffff, RZ, 0xc0, !PT ;  /* 0x0000ffff02027812 */ /* 0x000fc800078ec0ff */
[----:B-1----:R-:W-:-:S05]  /*37fa0*/  PRMT R3, R0, 0x3340, R2 ;  /* 0x0000334000037816 */ /* 0x002fca0000000002 */
[----:B------:R2:W-:Y:S01]  /*37fb0*/  STL [R1+0xb4], R3 ;  /* 0x0000b40301007387 */ /* 0x0005e20000100800 */
[----:B------:R-:W-:Y:S02]  /*37fc0*/  SHF.R.U32.HI R2, RZ, 0x8, R34 ;  /* 0x00000008ff027819 */ /* 0x000fe40000011622 */
[----:B------:R-:W-:Y:S01]  /*37fd0*/  SHF.R.U32.HI R0, RZ, 0x8, R51 ;  /* 0x00000008ff007819 */ /* 0x000fe20000011633 */
[----:B------:R-:W4:Y:S04]  /*37fe0*/  LDL.LU R34, [R1+0x26c] ;  /* 0x00026c0001227983 */ /* 0x000f280000300800 */
[----:B------:R-:W4:Y:S01]  /*37ff0*/  LDL.LU R51, [R1+0x264] ;  /* 0x0002640001337983 */ /* 0x000f220000300800 */
[----:B------:R-:W-:Y:S02]  /*38000*/  LOP3.LUT R0, R0, 0xffff, RZ, 0xc0, !PT ;  /* 0x0000ffff00007812 */ /* 0x000fe400078ec0ff */
[----:B------:R-:W-:-:S04]  /*38010*/  LOP3.LUT R2, R2, 0xffff, RZ, 0xc0, !PT ;  /* 0x0000ffff02027812 */ /* 0x000fc800078ec0ff */
[----:B------:R-:W-:Y:S02]  /*38020*/  PRMT R0, R0, 0x3340, R2 ;  /* 0x0000334000007816 */ /* 0x000fe40000000002 */
[----:B--2---:R-:W-:Y:S02]  /*38030*/  SHF.R.U32.HI R3, RZ, 0x8, R33 ;  /* 0x00000008ff037819 */ /* 0x004fe40000011621 */
[----:B------:R-:W-:Y:S02]  /*38040*/  SHF.R.U32.HI R4, RZ, 0x8, R46 ;  /* 0x00000008ff047819 */ /* 0x000fe4000001162e */
[----:B------:R-:W-:Y:S02]  /*38050*/  LOP3.LUT R3, R3, 0xffff, RZ, 0xc0, !PT ;  /* 0x0000ffff03037812 */ /* 0x000fe400078ec0ff */
[----:B------:R-:W-:-:S04]  /*38060*/  LOP3.LUT R4, R4, 0xffff, RZ, 0xc0, !PT ;  /* 0x0000ffff04047812 */ /* 0x000fc800078ec0ff */
[----:B------:R-:W-:Y:S02]  /*38070*/  PRMT R3, R3, 0x3340, R4 ;  /* 0x0000334003037816 */ /* 0x000fe40000000004 */
[----:B---3--:R-:W-:Y:S02]  /*38080*/  SHF.R.U32.HI R5, RZ, 0x8, R47 ;  /* 0x00000008ff057819 */ /* 0x008fe4000001162f */
[----:B----4-:R-:W-:Y:S01]  /*38090*/  SHF.R.U32.HI R6, RZ, 0x8, R48 ;  /* 0x00000008ff067819 */ /* 0x010fe20000011630 */
[----:B------:R0:W-:Y:S01]  /*380a0*/  STL [R1+0xbc], R3 ;  /* 0x0000bc0301007387 */ /* 0x0001e20000100800 */
[----:B------:R-:W-:-:S03]  /*380b0*/  LOP3.LUT R5, R5, 0xffff, RZ, 0xc0, !PT ;  /* 0x0000ffff05057812 */ /* 0x000fc600078ec0ff */
[----:B------:R-:W2:Y:S01]  /*380c0*/  LDL.LU R33, [R1+0x25c] ;  /* 0x00025c0001217983 */ /* 0x000ea20000300800 */
[----:B------:R-:W-:-:S03]  /*380d0*/  LOP3.LUT R6, R6, 0xffff, RZ, 0xc0, !PT ;  /* 0x0000ffff06067812 */ /* 0x000fc600078ec0ff */
[----:B------:R-:W3:Y:S04]  /*380e0*/  LDL.LU R46, [R1+0x144] ;  /* 0x00014400012e7983 */ /* 0x000ee80000300800 */
[----:B------:R-:W4:Y:S04]  /*380f0*/  LDL.LU R47, [R1+0x150] ;  /* 0x00015000012f7983 */ /* 0x000f280000300800 */
[----:B------:R-:W4:Y:S01]  /*38100*/  LDL.LU R48, [R1+0x14c] ;  /* 0x00014c0001307983 */ /* 0x000f220000300800 */
[----:B0-----:R-:W-:-:S05]  /*38110*/  PRMT R3, R5, 0x3340, R6 ;  /* 0x0000334005037816 */ /* 0x001fca0000000006 */
[----:B------:R-:W-:Y:S04]  /*38120*/  STL [R1+0xa0], R3 ;  /* 0x0000a00301007387 */ /* 0x000fe80000100800 */
[----:B------:R0:W-:Y:S04]  /*38130*/  STL [R1+0x9c], R0 ;  /* 0x00009c0001007387 */ /* 0x0001e80000100800 */
[----:B------:R-:W4:Y:S04]  /*38140*/  LDL.LU R26, [R1+0x298] ;  /* 0x00029800011a7983 */ /* 0x000f280000300800 */
[----:B------:R-:W4:Y:S01]  /*38150*/  LDL.LU R29, [R1+0x2b8] ;  /* 0x0002b800011d7983 */ /* 0x000f220000300800 */
[----:B0-----:R-:W-:-:S03]  /*38160*/  SHF.R.U32.HI R0, RZ, 0x8, R50 ;  /* 0x00000008ff007819 */ /* 0x001fc60000011632 */
[----:B------:R-:W4:Y:S01]  /*38170*/  LDL.LU R50, [R1+0x2ac] ;  /* 0x0002ac0001327983 */ /* 0x000f220000300800 */
[----:B------:R-:W-:-:S03]  /*38180*/  SHF.R.U32.HI R2, RZ, 0x8, R11 ;  /* 0x00000008ff027819 */ /* 0x000fc6000001160b */
[----:B------:R-:W4:Y:S01]  /*38190*/  LDL.LU R11, [R1+0x2a0] ;  /* 0x0002a000010b7983 */ /* 0x000f220000300800 */
[----:B------:R-:W-:-:S03]  /*381a0*/  SHF.R.U32.HI R3, RZ, 0x8, R28 ;  /* 0x00000008ff037819 */ /* 0x000fc6000001161c */
[----:B------:R-:W4:Y:S01]  /*381b0*/  LDL.LU R28, [R1+0x260] ;  /* 0x00026000011c7983 */ /* 0x000f220000300800 */
[----:B------:R-:W-:-:S03]  /*381c0*/  SHF.R.U32.HI R4, RZ, 0x8, R20 ;  /* 0x00000008ff047819 */ /* 0x000fc60000011614 */
[----:B------:R-:W4:Y:S01]  /*381d0*/  LDL.LU R20, [R1+0x240] ;  /* 0x0002400001147983 */ /* 0x000f220000300800 */
[----:B------:R-:W-:Y:S02]  /*381e0*/  LOP3.LUT R3, R3, 0xffff, RZ, 0xc0, !PT ;  /* 0x0000ffff03037812 */ /* 0x000fe400078ec0ff */
[----:B------:R-:W-:Y:S02]  /*381f0*/  LOP3.LUT R4, R4, 0xffff, RZ, 0xc0, !PT ;  /* 0x0000ffff04047812 */ /* 0x000fe400078ec0ff */
[----:B------:R-:W-:Y:S02]  /*38200*/  LOP3.LUT R0, R0, 0xffff, RZ, 0xc0, !PT ;  /* 0x0000ffff00007812 */ /* 0x000fe400078ec0ff */
[----:B------:R-:W-:Y:S02]  /*38210*/  LOP3.LUT R2, R2, 0xffff, RZ, 0xc0, !PT ;  /* 0x0000ffff02027812 */ /* 0x000fe400078ec0ff */
[----:B------:R-:W-:Y:S02]  /*38220*/  PRMT R3, R3, 0x3340, R4 ;  /* 0x0000334003037816 */ /* 0x000fe40000000004 */
[----:B------:R-:W-:-:S03]  /*38230*/  PRMT R0, R0, 0x3340, R2 ;  /* 0x0000334000007816 */ /* 0x000fc60000000002 */
[----:B------:R-:W-:Y:S04]  /*38240*/  STL [R1+0x98], R3 ;  /* 0x0000980301007387 */ /* 0x000fe80000100800 */
[----:B------:R4:W-:Y:S01]  /*38250*/  STL [R1+0x94], R0 ;  /* 0x0000940001007387 */ /* 0x0009e20000100800 */
[----:B------:R-:W-:-:S03]  /*38260*/  SHF.R.U32.HI R4, RZ, 0x8, R51 ;  /* 0x00000008ff047819 */ /* 0x000fc60000011633 */
[----:B------:R-:W4:Y:S04]  /*38270*/  LDL.LU R49, [R1+0x280] ;  /* 0x0002800001317983 */ /* 0x000f280000300800 */
[----:B------:R-:W4:Y:S01]  /*38280*/  LDL.LU R51, [R1+0x29c] ;  /* 0x00029c0001337983 */ /* 0x000f220000300800 */
[----:B------:R-:W-:Y:S02]  /*38290*/  LOP3.LUT R4, R4, 0xffff, RZ, 0xc0, !PT ;  /* 0x0000ffff04047812 */ /* 0x000fe400078ec0ff */
[----:B--2---:R-:W-:Y:S02]  /*382a0*/  SHF.R.U32.HI R5, RZ, 0x8, R33 ;  /* 0x00000008ff057819 */ /* 0x004fe40000011621 */
[----:B------:R-:W2:Y:S01]  /*382b0*/  LDL.LU R33, [R1+0x290] ;  /* 0x0002900001217983 */ /* 0x000ea20000300800 */
[----:B---3--:R-:W-:-:S03]  /*382c0*/  SHF.R.U32.HI R2, RZ, 0x8, R46 ;  /* 0x00000008ff027819 */ /* 0x008fc6000001162e */
[----:B------:R-:W3:Y:S01]  /*382d0*/  LDL.LU R46, [R1+0x288] ;  /* 0x00028800012e7983 */ /* 0x000ee20000300800 */
[----:B----4-:R-:W-:Y:S02]  /*382e0*/  SHF.R.U32.HI R0, RZ, 0x8, R47 ;  /* 0x00000008ff007819 */ /* 0x010fe4000001162f */
[----:B------:R-:W-:Y:S01]  /*382f0*/  SHF.R.U32.HI R3, RZ, 0x8, R48 ;  /* 0x00000008ff037819 */ /* 0x000fe20000011630 */
[----:B------:R-:W4:Y:S01]  /*38300*/  LDL.LU R47, [R1+0x1dc] ;  /* 0x0001dc00012f7983 */ /* 0x000f220000300800 */
[----:B------:R-:W-:Y:S02]  /*38310*/  LOP3.LUT R0, R0, 0xffff, RZ, 0xc0, !PT ;  /* 0x0000ffff00007812 */ /* 0x000fe400078ec0ff */
[----:B------:R-:W-:Y:S01]  /*38320*/  LOP3.LUT R3, R3, 0xffff, RZ, 0xc0, !PT ;  /* 0x0000ffff03037812 */ /* 0x000fe200078ec0ff */
[----:B------:R-:W4:Y:S01]  /*38330*/  LDL.LU R48, [R1+0x1d0] ;  /* 0x0001d00001307983 */ /* 0x000f220000300800 */
[----:B------:R-:W-:Y:S02]  /*38340*/  LOP3.LUT R5, R5, 0xffff, RZ, 0xc0, !PT ;  /* 0x0000ffff05057812 */ /* 0x000fe400078ec0ff */
[----:B------:R-:W-:-:S02]  /*38350*/  PRMT R3, R0, 0x3340, R3 ;  /* 0x0000334000037816 */ /* 0x000fc40000000003 */
[----:B------:R-:W-:-:S03]  /*38360*/  PRMT R0, R4, 0x3340, R5 ;  /* 0x0000334004007816 */ /* 0x000fc60000000005 */
[----:B------:R-:W-:Y:S04]  /*38370*/  STL [R1+0x8c], R3 ;  /* 0x00008c0301007387 */ /* 0x000fe80000100800 */
[----:B------:R0:W-:Y:S01]  /*38380*/  STL [R1+0x88], R0 ;  /* 0x0000880001007387 */ /* 0x0001e20000100800 */
[----:B------:R-:W-:Y:S02]  /*38390*/  SHF.R.U32.HI R4, RZ, 0x8, R29 ;  /* 0x00000008ff047819 */ /* 0x000fe4000001161d */
[----:B------:R-:W-:Y:S02]  /*383a0*/  SHF.R.U32.HI R5, RZ, 0x8, R50 ;  /* 0x00000008ff057819 */ /* 0x000fe40000011632 */
[----:B------:R-:W-:Y:S02]  /*383b0*/  SHF.R.U32.HI R31, RZ, 0x8, R11 ;  /* 0x00000008ff1f7819 */ /* 0x000fe4000001160b */
[----:B------:R-:W4:Y:S04]  /*383c0*/  LDL.LU R11, [R1+0x1e4] ;  /* 0x0001e400010b7983 */ /* 0x000f280000300800 */
[----:B------:R-:W4:Y:S04]  /*383d0*/  LDL.LU R29, [R1+0x20c] ;  /* 0x00020c00011d7983 */ /* 0x000f280000300800 */
[----:B------:R-:W4:Y:S01]  /*383e0*/  LDL.LU R50, [R1+0x204] ;  /* 0x0002040001327983 */ /* 0x000f220000300800 */
[----:B0-----:R-:W-:-:S02]  /*383f0*/  SHF.R.U32.HI R0, RZ, 0x8, R28 ;  /* 0x00000008ff007819 */ /* 0x001fc4000001161c */
[----:B------:R-:W-:Y:S01]  /*38400*/  SHF.R.U32.HI R3, RZ, 0x8, R20 ;  /* 0x00000008ff037819 */ /* 0x000fe20000011614 */
[----:B------:R-:W4:Y:S04]  /*38410*/  LDL.LU R28, [R1+0x1f4] ;  /* 0x0001f400011c7983 */ /* 0x000f280000300800 */
[----:B------:R-:W4:Y:S01]  /*38420*/  LDL.LU R20, [R1+0x148] ;  /* 0x0001480001147983 */ /* 0x000f220000300800 */
[----:B------:R-:W-:Y:S02]  /*38430*/  LOP3.LUT R4, R4, 0xffff, RZ, 0xc0, !PT ;  /* 0x0000ffff04047812 */ /* 0x000fe400078ec0ff */
[----:B------:R-:W-:Y:S02]  /*38440*/  LOP3.LUT R5, R5, 0xffff, RZ, 0xc0, !PT ;  /* 0x0000ffff05057812 */ /* 0x000fe400078ec0ff */
[----:B------:R-:W-:-:S02]  /*38450*/  LOP3.LUT R0, R0, 0xffff, RZ, 0xc0, !PT ;  /* 0x0000ffff00007812 */ /* 0x000fc400078ec0ff */
[----:B------:R-:W-:Y:S02]  /*38460*/  LOP3.LUT R3, R3, 0xffff, RZ, 0xc0, !PT ;  /* 0x0000ffff03037812 */ /* 0x000fe400078ec0ff */
[----:B------:R-:W-:Y:S02]  /*38470*/  PRMT R4, R4, 0x3340, R5 ;  /* 0x0000334004047816 */ /* 0x000fe40000000005 */
[----:B------:R-:W-:-:S03]  /*38480*/  PRMT R0, R0, 0x3340, R3 ;  /* 0x0000334000007816 */ /* 0x000fc60000000003 */
[----:B------:R-:W-:Y:S01]  /*38490*/  STL [R1+0x80], R4 ;  /* 0x0000800401007387 */ /* 0x000fe20000100800 */
[----:B------:R-:W-:-:S03]  /*384a0*/  SHF.R.U32.HI R3, RZ, 0x8, R49 ;  /* 0x00000008ff037819 */ /* 0x000fc60000011631 */
[----:B------:R4:W-:Y:S01]  /*384b0*/  STL [R1+0x7c], R0 ;  /* 0x00007c0001007387 */ /* 0x0009e20000100800 */
[----:B------:R-:W-:-:S03]  /*384c0*/  SHF.R.U32.HI R5, RZ, 0x8, R51 ;  /* 0x00000008ff057819 */ /* 0x000fc60000011633 */
[----:B------:R-:W4:Y:S04]  /*384d0*/  LDL.LU R25, [R1+0x1ec] ;  /* 0x0001ec0001197983 */ /* 0x000f280000300800 */
[----:B------:R-:W4:Y:S04]  /*384e0*/  LDL.LU R49, [R1+0x1e8] ;  /* 0x0001e80001317983 */ /* 0x000f280000300800 */
[----:B------:R-:W4:Y:S01]  /*384f0*/  LDL.LU R51, [R1+0x1e0] ;  /* 0x0001e00001337983 */ /* 0x000f220000300800 */
[----:B------:R-:W-:Y:S02]  /*38500*/  LOP3.LUT R5, R5, 0xffff, RZ, 0xc0, !PT ;  /* 0x0000ffff05057812 */ /* 0x000fe400078ec0ff */
[----:B------:R-:W-:-:S02]  /*38510*/  SHF.R.U32.HI R32, RZ, 0x8, R26 ;  /* 0x00000008ff207819 */ /* 0x000fc4000001161a */
[----:B------:R-:W-:Y:S02]  /*38520*/  SHF.R.U32.HI R40, RZ, 0x8, R10 ;  /* 0x00000008ff287819 */ /* 0x000fe4000001160a */
[----:B--2---:R-:W-:Y:S02]  /*38530*/  SHF.R.U32.HI R6, RZ, 0x8, R33 ;  /* 0x00000008ff067819 */ /* 0x004fe40000011621 */
[----:B---3--:R-:W-:Y:S02]  /*38540*/  SHF.R.U32.HI R33, RZ, 0x8, R46 ;  /* 0x00000008ff217819 */ /* 0x008fe4000001162e */
[----:B------:R-:W2:Y:S01]  /*38550*/  LDL.LU R46, [R1+0x174] ;  /* 0x00017400012e7983 */ /* 0x000ea20000300800 */
[----:B------:R-:W-:Y:S02]  /*38560*/  LOP3.LUT R6, R6, 0xffff, RZ, 0xc0, !PT ;  /* 0x0000ffff06067812 */ /* 0x000fe400078ec0ff */
[----:B----4-:R-:W-:Y:S02]  /*38570*/  SHF.R.U32.HI R0, RZ, 0x8, R47 ;  /* 0x00000008ff007819 */ /* 0x010fe4000001162f */
[----:B------:R-:W-:Y:S01]  /*38580*/  SHF.R.U32.HI R4, RZ, 0x8, R48 ;  /* 0x00000008ff047819 */ /* 0x000fe20000011630 */
[----:B------:R-:W3:Y:S01]  /*38590*/  LDL.LU R47, [R1+0x1f0] ;  /* 0x0001f000012f7983 */ /* 0x000ee20000300800 */
[----:B------:R-:W-:-:S02]  /*385a0*/  PRMT R5, R5, 0x3340, R6 ;  /* 0x0000334005057816 */ /* 0x000fc40000000006 */
[----:B------:R-:W-:Y:S01]  /*385b0*/  LOP3.LUT R0, R0, 0xffff, RZ, 0xc0, !PT ;  /* 0x0000ffff00007812 */ /* 0x000fe200078ec0ff */
[----:B------:R-:W4:Y:S01]  /*385c0*/  LDL.LU R48, [R1+0x170] ;  /* 0x0001700001307983 */ /* 0x000f220000300800 */
[----:B------:R-:W-:-:S03]  /*385d0*/  LOP3.LUT R4, R4, 0xffff, RZ, 0xc0, !PT ;  /* 0x0000ffff04047812 */ /* 0x000fc600078ec0ff */
[----:B------:R0:W-:Y:S01]  /*385e0*/  STL [R1+0x70], R5 ;  /* 0x0000700501007387 */ /* 0x0001e20000100800 */
[----:B------:R-:W-:-:S05]  /*385f0*/  PRMT R0, R0, 0x3340, R4 ;  /* 0x0000334000007816 */ /* 0x000fca0000000004 */
[----:B------:R1:W-:Y:S04]  /*38600*/  STL [R1+0x6c], R0 ;  /* 0x00006c0001007387 */ /* 0x0003e80000100800 */
[----:B------:R-:W4:Y:S04]  /*38610*/  LDL.LU R54, [R1+0x214] ;  /* 0x0002140001367983 */ /* 0x000f280000300800 */
[----:B------:R-:W4:Y:S01]  /*38620*/  LDL.LU R24, [R1+0x208] ;  /* 0x0002080001187983 */ /* 0x000f220000300800 */
[----:B------:R-:W-:Y:S02]  /*38630*/  SHF.R.U32.HI R4, RZ, 0x8, R29 ;  /* 0x00000008ff047819 */ /* 0x000fe4000001161d */
[----:B0-----:R-:W-:-:S02]  /*38640*/  SHF.R.U32.HI R5, RZ, 0x8, R50 ;  /* 0x00000008ff057819 */ /* 0x001fc40000011632 */
[----:B------:R-:W-:Y:S02]  /*38650*/  LOP3.LUT R4, R4, 0xffff, RZ, 0xc0, !PT ;  /* 0x0000ffff04047812 */ /* 0x000fe400078ec0ff */
[----:B------:R-:W-:-:S04]  /*38660*/  LOP3.LUT R5, R5, 0xffff, RZ, 0xc0, !PT ;  /* 0x0000ffff05057812 */ /* 0x000fc800078ec0ff */
[----:B------:R-:W-:Y:S02]  /*38670*/  PRMT R4, R4, 0x3340, R5 ;  /* 0x0000334004047816 */ /* 0x000fe40000000005 */
[----:B------:R-:W-:-:S03]  /*38680*/  SHF.R.U32.HI R10, RZ, 0x8, R28 ;  /* 0x00000008ff0a7819 */ /* 0x000fc6000001161c */
[----:B------:R-:W-:Y:S01]  /*38690*/  STL [R1+0x60], R4 ;  /* 0x0000600401007387 */ /* 0x000fe20000100800 */
[----:B-1----:R-:W-:-:S03]  /*386a0*/  SHF.R.U32.HI R0, RZ, 0x8, R20 ;  /* 0x00000008ff007819 */ /* 0x002fc60000011614 */
[----:B------:R-:W4:Y:S04]  /*386b0*/  LDL.LU R26, [R1+0x200] ;  /* 0x00020000011a7983 */ /* 0x000f280000300800 */
[----:B------:R-:W4:Y:S04]  /*386c0*/  LDL.LU R29, [R1+0x218] ;  /* 0x00021800011d7983 */ /* 0x000f280000300800 */
[----:B------:R-:W4:Y:S04]  /*386d0*/  LDL.LU R50, [R1+0x210] ;  /* 0x0002100001327983 */ /* 0x000f280000300800 */
[----:B------:R-:W4:Y:S04]  /*386e0*/  LDL.LU R28, [R1+0x158] ;  /* 0x00015800011c7983 */ /* 0x000f280000300800 */
[----:B------:R-:W4:Y:S01]  /*386f0*/  LDL.LU R20, [R1+0x13c] ;  /* 0x00013c0001147983 */ /* 0x000f220000300800 */
[----:B------:R-:W-:-:S04]  /*38700*/  LOP3.LUT R0, R0, 0xffff, RZ, 0xc0, !PT ;  /* 0x0000ffff00007812 */ /* 0x000fc800078ec0ff */
[----:B------:R-:W-:-:S05]  /*38710*/  PRMT R0, R0, 0x3340, R1 ;  /* 0x0000334000007816 */ /* 0x000fca0000000001 */
[----:B------:R0:W-:Y:S02]  /*38720*/  STL [R1], R0 ;  /* 0x0000000001007387 */ /* 0x0001e40000100800 */
[----:B0-----:R-:W-:Y:S02]  /*38730*/  SHF.R.U32.HI R0, RZ, 0x8, R51 ;  /* 0x00000008ff007819 */ /* 0x001fe40000011633 */
[----:B------:R-:W4:Y:S02]  /*38740*/  LDL.LU R51, [R1+0x2d0] ;  /* 0x0002d00001337983 */ /* 0x000f240000300800 */
[----:B------:R-:W-:Y:S02]  /*38750*/  LOP3.LUT R0, R0, 0xffff, RZ, 0xc0, !PT ;  /* 0x0000ffff00007812 */ /* 0x000fe400078ec0ff */
[----:B------:R-:W-:Y:S02]  /*38760*/  SHF.R.U32.HI R6, RZ, 0x8, R49 ;  /* 0x00000008ff067819 */ /* 0x000fe40000011631 */
[----:B------:R-:W4:Y:S01]  /*38770*/  LDL.LU R49, [R1+0x2c8] ;  /* 0x0002c80001317983 */ /* 0x000f220000300800 */
[----:B------:R-:W-:-:S02]  /*38780*/  SHF.R.U32.HI R5, RZ, 0x8, R25 ;  /* 0x00000008ff057819 */ /* 0x000fc40000011619 */
[----:B------:R-:W-:Y:S02]  /*38790*/  LOP3.LUT R6, R6, 0xffff, RZ, 0xc0, !PT ;  /* 0x0000ffff06067812 */ /* 0x000fe400078ec0ff */
[----:B------:R-:W-:Y:S02]  /*387a0*/  LOP3.LUT R5, R5, 0xffff, RZ, 0xc0, !PT ;  /* 0x0000ffff05057812 */ /* 0x000fe400078ec0ff */
[----:B--2---:R-:W-:Y:S02]  /*387b0*/  SHF.R.U32.HI R4, RZ, 0x8, R46 ;  /* 0x00000008ff047819 */ /* 0x004fe4000001162e */
[----:B------:R-:W2:Y:S02]  /*387c0*/  LDL.LU R46, [R1+0x2bc] ;  /* 0x0002bc00012e7983 */ /* 0x000ea40000300800 */
[----:B------:R-:W-:-:S04]  /*387d0*/  LOP3.LUT R4, R4, 0xffff, RZ, 0xc0, !PT ;  /* 0x0000ffff04047812 */ /* 0x000fc800078ec0ff */
[----:B------:R-:W-:Y:S02]  /*387e0*/  PRMT R0, R0, 0x3340, R4 ;  /* 0x0000334000007816 */ /* 0x000fe40000000004 */
[----:B---3--:R-:W-:-:S03]  /*387f0*/  SHF.R.U32.HI R12, RZ, 0x8, R47 ;  /* 0x00000008ff0c7819 */ /* 0x008fc6000001162f */
[----:B------:R0:W-:Y:S01]  /*38800*/  STL [R1+0x48], R0 ;  /* 0x0000480001007387 */ /* 0x0001e20000100800 */
[----:B----4-:R-:W-:-:S03]  /*38810*/  SHF.R.U32.HI R13, RZ, 0x8, R48 ;  /* 0x00000008ff0d7819 */ /* 0x010fc60000011630 */
[----:B------:R-:W3:Y:S04]  /*38820*/  LDL.LU R47, [R1+0x1f8] ;  /* 0x0001f800012f7983 */ /* 0x000ee80000300800 */
[----:B------:R-:W4:Y:S01]  /*38830*/  LDL.LU R48, [R1+0x154] ;  /* 0x0001540001307983 */ /* 0x000f220000300800 */
[----:B0-----:R-:W-:-:S05]  /*38840*/  PRMT R0, R5, 0x3340, R6 ;  /* 0x0000334005007816 */ /* 0x001fca0000000006 */
[----:B------:R0:W-:Y:S01]  /*38850*/  STL [R1+0x44], R0 ;  /* 0x0000440001007387 */ /* 0x0001e20000100800 */
[----:B------:R-:W-:-:S03]  /*38860*/  SHF.R.U32.HI R4, RZ, 0x8, R50 ;  /* 0x00000008ff047819 */ /* 0x000fc60000011632 */
[----:B------:R-:W3:Y:S01]  /*38870*/  LDL.LU R50, [R1+0x230] ;  /* 0x0002300001327983 */ /* 0x000ee20000300800 */
[----:B------:R-:W-:-:S03]  /*38880*/  SHF.R.U32.HI R5, RZ, 0x8, R28 ;  /* 0x00000008ff057819 */ /* 0x000fc6000001161c */
[----:B------:R-:W3:Y:S01]  /*38890*/  LDL.LU R28, [R1+0x224] ;  /* 0x00022400011c7983 */ /* 0x000ee20000300800 */
[----:B------:R-:W-:-:S03]  /*388a0*/  SHF.R.U32.HI R6, RZ, 0x8, R20 ;  /* 0x00000008ff067819 */ /* 0x000fc60000011614 */
[----:B------:R-:W3:Y:S01]  /*388b0*/  LDL.LU R20, [R1+0x310] ;  /* 0x0003100001147983 */ /* 0x000ee20000300800 */
[----:B------:R-:W-:Y:S02]  /*388c0*/  SHF.R.U32.HI R7, RZ, 0x8, R54 ;  /* 0x00000008ff077819 */ /* 0x000fe40000011636 */
[----:B------:R-:W-:Y:S02]  /*388d0*/  SHF.R.U32.HI R14, RZ, 0x8, R24 ;  /* 0x00000008ff0e7819 */ /* 0x000fe40000011618 */
[----:B0-----:R-:W-:Y:S02]  /*388e0*/  SHF.R.U32.HI R0, RZ, 0x8, R29 ;  /* 0x00000008ff007819 */ /* 0x001fe4000001161d */
[----:B------:R-:W-:Y:S02]  /*388f0*/  LOP3.LUT R7, R7, 0xffff, RZ, 0xc0, !PT ;  /* 0x0000ffff07077812 */ /* 0x000fe400078ec0ff */
[----:B------:R-:W-:Y:S02]  /*38900*/  LOP3.LUT R14, R14, 0xffff, RZ, 0xc0, !PT ;  /* 0x0000ffff0e0e7812 */ /* 0x000fe400078ec0ff */
[----:B------:R-:W-:-:S02]  /*38910*/  LOP3.LUT R0, R0, 0xffff, RZ, 0xc0, !PT ;  /* 0x0000ffff00007812 */ /* 0x000fc400078ec0ff */
[----:B------:R-:W-:Y:S02]  /*38920*/  LOP3.LUT R4, R4, 0xffff, RZ, 0xc0, !PT ;  /* 0x0000ffff04047812 */ /* 0x000fe400078ec0ff */
[----:B------:R-:W-:Y:S02]  /*38930*/  LOP3.LUT R5, R5, 0xffff, RZ, 0xc0, !PT ;  /* 0x0000ffff05057812 */ /* 0x000fe400078ec0ff */
[----:B------:R-:W-:Y:S02]  /*38940*/  LOP3.LUT R6, R6, 0xffff, RZ, 0xc0, !PT ;  /* 0x0000ffff06067812 */ /* 0x000fe400078ec0ff */
[----:B------:R-:W-:Y:S02]  /*38950*/  PRMT R18, R7, 0x3340, R14 ;  /* 0x0000334007127816 */ /* 0x000fe4000000000e */
[----:B------:R-:W-:Y:S02]  /*38960*/  PRMT R7, R0, 0x3340, R4 ;  /* 0x0000334000077816 */ /* 0x000fe40000000004 */
[----:B------:R-:W-:Y:S01]  /*38970*/  PRMT R0, R5, 0x3340, R6 ;  /* 0x0000334005007816 */ /* 0x000fe20000000006 */
[----:B------:R-:W-:Y:S01]  /*38980*/  STL [R1+0x30], R18 ;  /* 0x0000301201007387 */ /* 0x000fe20000100800 */
[----:B------:R-:W-:-:S03]  /*38990*/  SHF.R.U32.HI R4, RZ, 0x8, R51 ;  /* 0x00000008ff047819 */ /* 0x000fc60000011633 */
[----:B------:R-:W-:Y:S04]  /*389a0*/  STL [R1+0x2c], R7 ;  /* 0x00002c0701007387 */ /* 0x000fe80000100800 */
[----:B------:R-:W3:Y:S04]  /*389b0*/  LDL.LU R29, [R1+0x274] ;  /* 0x00027400011d7983 */ /* 0x000ee80000300800 */
[----:B------:R4:W-:Y:S01]  /*389c0*/  STL [R1+0x28], R0 ;  /* 0x0000280001007387 */ /* 0x0009e20000100800 */
[----:B------:R-:W-:-:S03]  /*389d0*/  SHF.R.U32.HI R15, RZ, 0x8, R26 ;  /* 0x00000008ff0f7819 */ /* 0x000fc6000001161a */
[----:B------:R-:W3:Y:S01]  /*389e0*/  LDL.LU R51, [R1+0x270] ;  /* 0x0002700001337983 */ /* 0x000ee20000300800 */
[----:B------:R-:W-:Y:S02]  /*389f0*/  SHF.R.U32.HI R5, RZ, 0x8, R49 ;  /* 0x00000008ff057819 */ /* 0x000fe40000011631 */
[----:B------:R-:W-:Y:S02]  /*38a00*/  LOP3.LUT R15, R15, 0xffff, RZ, 0xc0, !PT ;  /* 0x0000ffff0f0f7812 */ /* 0x000fe400078ec0ff */
[----:B------:R-:W-:Y:S02]  /*38a10*/  LOP3.LUT R4, R4, 0xffff, RZ, 0xc0, !PT ;  /* 0x0000ffff04047812 */ /* 0x000fe400078ec0ff */
[----:B------:R-:W-:Y:S02]  /*38a20*/  LOP3.LUT R5, R5, 0xffff, RZ, 0xc0, !PT ;  /* 0x0000ffff05057812 */ /* 0x000fe400078ec0ff */
[----:B------:R-:W-:Y:S02]  /*38a30*/  PRMT R14, R15, 0x3340, R1 ;  /* 0x000033400f0e7816 */ /* 0x000fe40000000001 */
[----:B------:R-:W-:-:S02]  /*38a40*/  PRMT R4, R4, 0x3340, R5 ;  /* 0x0000334004047816 */ /* 0x000fc40000000005 */
[----:B--2---:R-:W-:Y:S02]  /*38a50*/  SHF.R.U32.HI R15, RZ, 0x8, R46 ;  /* 0x00000008ff0f7819 */ /* 0x004fe4000001162e */
[----:B------:R-:W2:Y:S01]  /*38a60*/  LDL.LU R46, [R1+0x284] ;  /* 0x00028400012e7983 */ /* 0x000ea20000300800 */
[----:B----4-:R-:W-:-:S04]  /*38a70*/  SHF.R.U32.HI R0, RZ, 0x8, R48 ;  /* 0x00000008ff007819 */ /* 0x010fc80000011630 */
[----:B------:R-:W-:Y:S02]  /*38a80*/  LOP3.LUT R0, R0, 0xffff, RZ, 0xc0, !PT ;  /* 0x0000ffff00007812 */ /* 0x000fe400078ec0ff */
[----:B---3--:R-:W-:Y:S02]  /*38a90*/  SHF.R.U32.HI R18, RZ, 0x8, R47 ;  /* 0x00000008ff127819 */ /* 0x008fe4000001162f */
[----:B------:R-:W-:Y:S01]  /*38aa0*/  PRMT R5, R0, 0x3340, R1 ;  /* 0x0000334000057816 */ /* 0x000fe20000000001 */
[----:B------:R-:W3:Y:S04]  /*38ab0*/  LDL.LU R47, [R1+0x3a8] ;  /* 0x0003a800012f7983 */ /* 0x000ee80000300800 */
[----:B------:R-:W4:Y:S04]  /*38ac0*/  LDL.LU R48, [R1+0x258] ;  /* 0x0002580001307983 */ /* 0x000f280000300800 */
[----:B------:R0:W-:Y:S04]  /*38ad0*/  STL [R1+0x1c], R4 ;  /* 0x00001c0401007387 */ /* 0x0001e80000100800 */
[----:B------:R1:W-:Y:S04]  /*38ae0*/  STL [R1+0x4], R5 ;  /* 0x0000040501007387 */ /* 0x0003e80000100800 */
[----:B------:R-:W4:Y:S04]  /*38af0*/  LDL.LU R26, [R1+0x3e4] ;  /* 0x0003e400011a7983 */ /* 0x000f280000300800 */
[----:B------:R-:W4:Y:S04]  /*38b00*/  LDL.LU R54, [R1+0x2a4] ;  /* 0x0002a40001367983 */ /* 0x000f280000300800 */
[----:B------:R-:W4:Y:S01]  /*38b10*/  LDL.LU R49, [R1+0x28c] ;  /* 0x00028c0001317983 */ /* 0x000f220000300800 */
[----:B------:R-:W-:-:S03]  /*38b20*/  SHF.R.U32.HI R0, RZ, 0x8, R50 ;  /* 0x00000008ff007819 */ /* 0x000fc60000011632 */
[----:B------:R-:W4:Y:S01]  /*38b30*/  LDL.LU R50, [R1+0x254] ;  /* 0x0002540001327983 */ /* 0x000f220000300800 */
[----:B0-----:R-:W-:-:S03]  /*38b40*/  SHF.R.U32.HI R4, RZ, 0x8, R28 ;  /* 0x00000008ff047819 */ /* 0x001fc6000001161c */
[----:B------:R-:W4:Y:S01]  /*38b50*/  LDL.LU R28, [R1+0x24c] ;  /* 0x00024c00011c7983 */ /* 0x000f220000300800 */
[----:B------:R-:W-:-:S03]  /*38b60*/  SHF.R.U32.HI R19, RZ, 0x8, R20 ;  /* 0x00000008ff137819 */ /* 0x000fc60000011614 */
[----:B------:R-:W4:Y:S01]  /*38b70*/  LDL.LU R20, [R1+0x248] ;  /* 0x0002480001147983 */ /* 0x000f220000300800 */
[----:B------:R-:W-:Y:S02]  /*38b80*/  LOP3.LUT R0, R0, 0xffff, RZ, 0xc0, !PT ;  /* 0x0000ffff00007812 */ /* 0x000fe400078ec0ff */
[----:B------:R-:W-:-:S04]  /*38b90*/  LOP3.LUT R4, R4, 0xffff, RZ, 0xc0, !PT ;  /* 0x0000ffff04047812 */ /* 0x000fc800078ec0ff */
[----:B------:R-:W-:-:S05]  /*38ba0*/  PRMT R0, R0, 0x3340, R4 ;  /* 0x0000334000007816 */ /* 0x000fca0000000004 */
[----:B------:R3:W-:Y:S01]  /*38bb0*/  STL [R1+0x18], R0 ;  /* 0x0000180001007387 */ /* 0x0007e20000100800 */
[----:B-1----:R-:W-:-:S03]  /*38bc0*/  SHF.R.U32.HI R5, RZ, 0x8, R29 ;  /* 0x00000008ff057819 */ /* 0x002fc6000001161d */
[----:B------:R-:W4:Y:S01]  /*38bd0*/  LDL.LU R29, [R1+0x564] ;  /* 0x00056400011d7983 */ /* 0x000f220000300800 */
[----:B------:R-:W-:Y:S02]  /*38be0*/  LOP3.LUT R5, R5, 0xffff, RZ, 0xc0, !PT ;  /* 0x0000ffff05057812 */ /* 0x000fe400078ec0ff */
[----:B------:R-:W-:Y:S02]  /*38bf0*/  SHF.R.U32.HI R6, RZ, 0x8, R51 ;  /* 0x00000008ff067819 */ /* 0x000fe40000011633 */
[----:B------:R-:W4:Y:S02]  /*38c00*/  LDL.LU R51, [R1+0x560] ;  /* 0x0005600001337983 */ /* 0x000f240000300800 */
[----:B------:R-:W-:-:S04]  /*38c10*/  LOP3.LUT R6, R6, 0xffff, RZ, 0xc0, !PT ;  /* 0x0000ffff06067812 */ /* 0x000fc800078ec0ff */
[----:B------:R-:W-:-:S05]  /*38c20*/  PRMT R5, R5, 0x3340, R6 ;  /* 0x0000334005057816 */ /* 0x000fca0000000006 */
[----:B------:R0:W-:Y:S01]  /*38c30*/  STL [R1+0x10], R5 ;  /* 0x0000100501007387 */ /* 0x0001e20000100800 */
[----:B------:R-:W-:Y:S02]  /*38c40*/  SHF.R.U32.HI R8, RZ, 0x8, R39 ;  /* 0x00000008ff087819 */ /* 0x000fe40000011627 */
[----:B------:R-:W-:Y:S02]  /*38c50*/  SHF.R.U32.HI R39, RZ, 0x8, R61 ;  /* 0x00000008ff277819 */ /* 0x000fe4000001163d */
[----:B--2---:R-:W-:Y:S02]  /*38c60*/  SHF.R.U32.HI R4, RZ, 0x8, R46 ;  /* 0x00000008ff047819 */ /* 0x004fe4000001162e */
[----:B------:R-:W2:Y:S01]  /*38c70*/  LDL.LU R46, [R1+0x4f4] ;  /* 0x0004f400012e7983 */ /* 0x000ea20000300800 */
[----:B---3--:R-:W-:-:S03]  /*38c80*/  SHF.R.U32.HI R0, RZ, 0x8, R47 ;  /* 0x00000008ff007819 */ /* 0x008fc6000001162f */
[----:B------:R-:W3:Y:S01]  /*38c90*/  LDL.LU R47, [R1+0x4f0] ;  /* 0x0004f000012f7983 */ /* 0x000ee20000300800 */
[----:B----4-:R-:W-:-:S03]  /*38ca0*/  SHF.R.U32.HI R61, RZ, 0x8, R48 ;  /* 0x00000008ff3d7819 */ /* 0x010fc60000011630 */
[----:B------:R-:W4:Y:S01]  /*38cb0*/  LDL.LU R48, [R1+0x414] ;  /* 0x0004140001307983 */ /* 0x000f220000300800 */
[----:B------:R-:W-:-:S03]  /*38cc0*/  SHF.R.U32.HI R27, RZ, 0x8, R20 ;  /* 0x00000008ff1b7819 */ /* 0x000fc60000011614 */
[----:B------:R-:W4:Y:S01]  /*38cd0*/  LDL.LU R20, [R1+0x424] ;  /* 0x0004240001147983 */ /* 0x000f220000300800 */
[----:B------:R-:W1:Y:S01]  /*38ce0*/  S2R R7, SR_TID.X ;  /* 0x0000000000077919 */ /* 0x000e620000002100 */
[----:B------:R-:W-:Y:S02]  /*38cf0*/  LOP3.LUT R4, R4, 0xffff, RZ, 0xc0, !PT ;  /* 0x0000ffff04047812 */ /* 0x000fe400078ec0ff */
[----:B------:R-:W-:Y:S02]  /*38d00*/  LOP3.LUT R0, R0, 0xffff, RZ, 0xc0, !PT ;  /* 0x0000ffff00007812 */ /* 0x000fe400078ec0ff */
[--C-:B------:R-:W-:Y:S02]  /*38d10*/  PRMT R24, R4, 0x3340, R1.reuse ;  /* 0x0000334004187816 */ /* 0x100fe40000000001 */
[----:B------:R-:W-:Y:S02]  /*38d20*/  PRMT R25, R0, 0x3340, R1 ;  /* 0x0000334000197816 */ /* 0x000fe40000000001 */
[----:B------:R-:W-:-:S02]  /*38d30*/  SHF.R.U32.HI R4, RZ, 0x8, R54 ;  /* 0x00000008ff047819 */ /* 0x000fc40000011636 */
[----:B------:R-:W-:Y:S02]  /*38d40*/  SHF.R.U32.HI R0, RZ, 0x8, R49 ;  /* 0x00000008ff007819 */ /* 0x000fe40000011631 */
[----:B------:R-:W-:Y:S02]  /*38d50*/  SHF.R.U32.HI R6, RZ, 0x8, R50 ;  /* 0x00000008ff067819 */ /* 0x000fe40000011632 */
[----:B0-----:R-:W-:Y:S02]  /*38d60*/  SHF.R.U32.HI R5, RZ, 0x8, R28 ;  /* 0x00000008ff057819 */ /* 0x001fe4000001161c */
[----:B------:R-:W-:Y:S01]  /*38d70*/  LOP3.LUT R4, R4, 0xffff, RZ, 0xc0, !PT ;  /* 0x0000ffff04047812 */ /* 0x000fe200078ec0ff */
[----:B------:R-:W4:Y:S01]  /*38d80*/  LDL.LU R28, [R1+0x438] ;  /* 0x00043800011c7983 */ /* 0x000f220000300800 */
[----:B------:R-:W-:Y:S02]  /*38d90*/  LOP3.LUT R0, R0, 0xffff, RZ, 0xc0, !PT ;  /* 0x0000ffff00007812 */ /* 0x000fe400078ec0ff */
[----:B------:R-:W-:-:S02]  /*38da0*/  LOP3.LUT R6, R6, 0xffff, RZ, 0xc0, !PT ;  /* 0x0000ffff06067812 */ /* 0x000fc400078ec0ff */
[----:B------:R-:W-:Y:S02]  /*38db0*/  LOP3.LUT R5, R5, 0xffff, RZ, 0xc0, !PT ;  /* 0x0000ffff05057812 */ /* 0x000fe400078ec0ff */
[----:B------:R-:W-:Y:S02]  /*38dc0*/  PRMT R4, R4, 0x3340, R0 ;  /* 0x0000334004047816 */ /* 0x000fe40000000000 */
[----:B------:R-:W-:Y:S02]  /*38dd0*/  PRMT R0, R6, 0x3340, R5 ;  /* 0x0000334006007816 */ /* 0x000fe40000000005 */
[----:B------:R-:W-:Y:S01]  /*38de0*/  LOP3.LUT R21, R29, 0xffff, RZ, 0xc0, !PT ;  /* 0x0000ffff1d157812 */ /* 0x000fe200078ec0ff */
[----:B------:R-:W-:Y:S04]  /*38df0*/  STL [R1+0xc], R4 ;  /* 0x00000c0401007387 */ /* 0x000fe80000100800 */
[----:B------:R-:W4:Y:S01]  /*38e00*/  LDL.LU R50, [R1+0x2e4] ;  /* 0x0002e40001327983 */ /* 0x000f220000300800 */
[----:B------:R-:W-:-:S03]  /*38e10*/  LOP3.LUT R58, R51, 0xffff, RZ, 0xc0, !PT ;  /* 0x0000ffff333a7812 */ /* 0x000fc600078ec0ff */
[----:B------:R-:W4:Y:S04]  /*38e20*/  LDL.LU R49, [R1+0x30c] ;  /* 0x00030c0001317983 */ /* 0x000f280000300800 */
[----:B------:R1:W-:Y:S04]  /*38e30*/  STL [R1+0x8], R0 ;  /* 0x0000080001007387 */ /* 0x0003e80000100800 */
[----:B------:R-:W4:Y:S04]  /*38e40*/  LDL.LU R57, [R1+0x2e8] ;  /* 0x0002e80001397983 */ /* 0x000f280000300800 */
[----:B------:R0:W-:Y:S01]  /*38e50*/  STL [R1+0x50], R21 ;  /* 0x0000501501007387 */ /* 0x0001e20000100800 */
[----:B-1----:R-:W-:-:S03]  /*38e60*/  LOP3.LUT R0, R7, 0x1f, RZ, 0xc0, !PT ;  /* 0x0000001f07007812 */ /* 0x002fc600078ec0ff */
[----:B------:R-:W-:Y:S04]  /*38e70*/  STL [R1+0x54], R58 ;  /* 0x0000543a01007387 */ /* 0x000fe80000100800 */
[----:B------:R-:W4:Y:S01]  /*38e80*/  LDL.LU R60, [R1+0x38] ;  /* 0x00003800013c7983 */ /* 0x000f220000300800 */
[----:B--2---:R-:W-:-:S05]  /*38e90*/  LOP3.LUT R59, R46, 0xffff, RZ, 0xc0, !PT ;  /* 0x0000ffff2e3b7812 */ /* 0x004fca00078ec0ff */
[----:B------:R-:W-:Y:S04]  /*38ea0*/  STL [R1+0x58], R59 ;  /* 0x0000583b01007387 */ /* 0x000fe80000100800 */
[----:B------:R-:W2:Y:S01]  /*38eb0*/  LDL.LU R56, [R1+0x124] ;  /* 0x0001240001387983 */ /* 0x000ea20000300800 */
[----:B---3--:R-:W-:-:S05]  /*38ec0*/  LOP3.LUT R7, R47, 0xffff, RZ, 0xc0, !PT ;  /* 0x0000ffff2f077812 */ /* 0x008fca00078ec0ff */
[----:B------:R1:W-:Y:S04]  /*38ed0*/  STL [R1+0x5c], R7 ;  /* 0x00005c0701007387 */ /* 0x0003e80000100800 */
[----:B------:R-:W3:Y:S01]  /*38ee0*/  LDL.LU R52, [R1+0x3c] ;  /* 0x00003c0001347983 */ /* 0x000ee20000300800 */
[----:B----4-:R-:W-:-:S03]  /*38ef0*/  SHF.R.U32.HI R5, RZ, 0x8, R48 ;  /* 0x00000008ff057819 */ /* 0x010fc60000011630 */
[----:B------:R-:W3:Y:S04]  /*38f00*/  LDL.LU R53, [R1+0x120] ;  /* 0x0001200001357983 */ /* 0x000ee80000300800 */
[----:B------:R-:W4:Y:S04]  /*38f10*/  LDL.LU R55, [R1+0x11c] ;  /* 0x00011c0001377983 */ /* 0x000f280000300800 */
[----:B------:R-:W2:Y:S04]  /*38f20*/  LDL.LU R54, [R1+0x20] ;  /* 0x0000200001367983 */ /* 0x000ea80000300800 */
[----:B------:R-:W2:Y:S04]  /*38f30*/  LDL.LU R47, [R1+0x110] ;  /* 0x00011000012f7983 */ /* 0x000ea80000300800 */
[----:B------:R-:W2:Y:S01]  /*38f40*/  LDL.LU R48, [R1+0x14] ;  /* 0x0000140001307983 */ /* 0x000ea20000300800 */
[----:B------:R-:W-:-:S03]  /*38f50*/  SHF.R.U32.HI R6, RZ, 0x8, R20 ;  /* 0x00000008ff067819 */ /* 0x000fc60000011614 */
[----:B------:R-:W2:Y:S01]  /*38f60*/  LDL.LU R20, [R1+0x104] ;  /* 0x0001040001147983 */ /* 0x000ea20000300800 */
[----:B------:R-:W-:-:S03]  /*38f70*/  LOP3.LUT R29, R6, 0xffff, RZ, 0xc0, !PT ;  /* 0x0000ffff061d7812 */ /* 0x000fc600078ec0ff */
[----:B------:R-:W2:Y:S04]  /*38f80*/  LDL.LU R22, [R1+0x100] ;  /* 0x0001000001167983 */ /* 0x000ea80000300800 */
[----:B------:R-:W2:Y:S04]  /*38f90*/  LDL.LU R46, [R1+0xec] ;  /* 0x0000ec00012e7983 */ /* 0x000ea80000300800 */
[----:B------:R-:W2:Y:S04]  /*38fa0*/  LDL.LU R51, [R1+0xf0] ;  /* 0x0000f00001337983 */ /* 0x000ea80000300800 */
[----:B------:R-:W2:Y:S01]  /*38fb0*/  LDL.LU R6, [R1+0x2e0] ;  /* 0x0002e00001067983 */ /* 0x000ea20000300800 */
[----:B------:R-:W1:Y:S01]  /*38fc0*/  S2UR UR5, SR_CgaCtaId ;  /* 0x00000000000579c3 */ /* 0x000e620000008800 */
[----:B------:R-:W-:Y:S01]  /*38fd0*/  UMOV UR4, 0x400 ;  /* 0x0000040000047882 */ /* 0x000fe20000000000 */
[----:B------:R-:W-:-:S02]  /*38fe0*/  SHF.R.U32.HI R4, RZ, 0x8, R28 ;  /* 0x00000008ff047819 */ /* 0x000fc4000001161c */
[----:B------:R-:W-:Y:S02]  /*38ff0*/  LOP3.LUT R28, R5, 0xffff, RZ, 0xc0, !PT ;  /* 0x0000ffff051c7812 */ /* 0x000fe400078ec0ff */
[----:B------:R-:W-:Y:S02]  /*39000*/  LOP3.LUT R30, R4, 0xffff, RZ, 0xc0, !PT ;  /* 0x0000ffff041e7812 */ /* 0x000fe400078ec0ff */
[----:B------:R-:W-:Y:S02]  /*39010*/  PRMT R4, R50, 0x4210, R21 ;  /* 0x0000421032047816 */ /* 0x000fe40000000015 */
[----:B0-----:R-:W3:Y:S01]  /*39020*/  LDL.LU R21, [R1+0x187c] ;  /* 0x00187c0001157983 */ /* 0x001ee20000300800 */
[----:B-1----:R-:W-:Y:S01]  /*39030*/  ULEA UR4, UR5, UR4, 0x18 ;  /* 0x0000000405047291 */ /* 0x002fe2000f8ec0ff */
[----:B------:R-:W-:Y:S02]  /*39040*/  PRMT R5, R49, 0x4210, R58 ;  /* 0x0000421031057816 */ /* 0x000fe4000000003a */
[----:B------:R-:W3:Y:S01]  /*39050*/  LDL.LU R50, [R1+0xf4] ;  /* 0x0000f40001327983 */ /* 0x000ee20000300800 */
[----:B------:R-:W-:-:S03]  /*39060*/  PRMT R7, R57, 0x4210, R7 ;  /* 0x0000421039077816 */ /* 0x000fc60000000007 */
[----:B------:R-:W3:Y:S01]  /*39070*/  LDL.LU R58, [R1+0x1878] ;  /* 0x00187800013a7983 */ /* 0x000ee20000300800 */
[----:B------:R-:W-:Y:S01]  /*39080*/  LEA R0, R0, UR4, 0x4 ;  /* 0x0000000400007c11 */ /* 0x000fe2000f8e20ff */
[----:B------:R-:W0:Y:S02]  /*39090*/  LDCU UR5, c[0x0][0x398] ;  /* 0x00007300ff0577ac */ /* 0x000e240008000800 */
[----:B------:R-:W3:Y:S01]  /*390a0*/  LDL.LU R49, [R1+0xf8] ;  /* 0x0000f80001317983 */ /* 0x000ee20000300800 */
[----:B--2---:R-:W-:Y:S01]  /*390b0*/  PRMT R6, R6, 0x4210, R59 ;  /* 0x0000421006067816 */ /* 0x004fe2000000003b */
[----:B------:R-:W1:Y:S02]  /*390c0*/  LDCU UR4, c[0x0][0x398] ;  /* 0x00007300ff0477ac */ /* 0x000e640008000800 */
[----:B------:R-:W2:Y:S04]  /*390d0*/  LDL.LU R59, [R1+0x1874] ;  /* 0x00187400013b7983 */ /* 0x000ea80000300800 */
[----:B------:R-:W2:Y:S04]  /*390e0*/  LDL.LU R57, [R1+0xdc] ;  /* 0x0000dc0001397983 */ /* 0x000ea80000300800 */
[----:B------:R0:W-:Y:S04]  /*390f0*/  STSM.16.M88.4 [R0], R4 ;  /* 0x0000000400007844 */ /* 0x0001e80000000200 */
[----:B0-----:R-:W4:Y:S04]  /*39100*/  LDL.LU R4, [R1+0x34] ;  /* 0x0000340001047983 */ /* 0x001f280000300800 */
[----:B------:R-:W2:Y:S04]  /*39110*/  LDL.LU R5, [R1+0x24] ;  /* 0x0000240001057983 */ /* 0x000ea80000300800 */
[----:B------:R-:W2:Y:S01]  /*39120*/  LDL.LU R6, [R1+0x108] ;  /* 0x0001080001067983 */ /* 0x000ea20000300800 */
[----:B------:R-:W-:-:S02]  /*39130*/  PRMT R56, R56, 0x5410, R60 ;  /* 0x0000541038387816 */ /* 0x000fc4000000003c */
[----:B---3--:R-:W-:Y:S01]  /*39140*/  PRMT R53, R53, 0x5410, R52 ;  /* 0x0000541035357816 */ /* 0x008fe20000000034 */
[----:B------:R-:W3:Y:S04]  /*39150*/  LDL.LU R7, [R1+0xfc] ;  /* 0x0000fc0001077983 */ /* 0x000ee80000300800 */
[----:B------:R-:W3:Y:S04]  /*39160*/  LDL.LU R60, [R1+0x1870] ;  /* 0x00187000013c7983 */ /* 0x000ee80000300800 */
[----:B------:R0:W-:Y:S01]  /*39170*/  STL [R1+0x184], R56 ;  /* 0x0001843801007387 */ /* 0x0001e20000100800 */
[----:B------:R-:W-:-:S03]  /*39180*/  PRMT R47, R47, 0x5410, R54 ;  /* 0x000054102f2f7816 */ /* 0x000fc60000000036 */
[----:B0-----:R-:W3:Y:S04]  /*39190*/  LDL.LU R56, [R1+0x186c] ;  /* 0x00186c0001387983 */ /* 0x001ee80000300800 */
[----:B------:R-:W3:Y:S04]  /*391a0*/  LDL.LU R52, [R1+0x1868] ;  /* 0x0018680001347983 */ /* 0x000ee80000300800 */
[----:B------:R0:W-:Y:S01]  /*391b0*/  STL [R1+0x188], R53 ;  /* 0x0001883501007387 */ /* 0x0001e20000100800 */
[----:B------:R-:W-:-:S03]  /*391c0*/  PRMT R20, R20, 0x5410, R48 ;  /* 0x0000541014147816 */ /* 0x000fc60000000030 */
[----:B0-----:R-:W3:Y:S01]  /*391d0*/  LDL.LU R53, [R1+0x1864] ;  /* 0x0018640001357983 */ /* 0x001ee20000300800 */
[----:B------:R-:W-:Y:S02]  /*391e0*/  SHF.R.U32.HI R45, RZ, 0x8, R45 ;  /* 0x00000008ff2d7819 */ /* 0x000fe4000001162d */
[----:B------:R-:W-:Y:S02]  /*391f0*/  SHF.R.U32.HI R38, RZ, 0x8, R38 ;  /* 0x00000008ff267819 */ /* 0x000fe40000011626 */
[----:B------:R-:W-:Y:S02]  /*39200*/  LOP3.LUT R23, R23, 0xffff, RZ, 0xc0, !PT ;  /* 0x0000ffff17177812 */ /* 0x000fe400078ec0ff */
[----:B------:R-:W-:Y:S02]  /*39210*/  LOP3.LUT R16, R16, 0xffff, RZ, 0xc0, !PT ;  /* 0x0000ffff10107812 */ /* 0x000fe400078ec0ff */
[----:B------:R-:W-:Y:S02]  /*39220*/  LOP3.LUT R17, R17, 0xffff, RZ, 0xc0, !PT ;  /* 0x0000ffff11117812 */ /* 0x000fe400078ec0ff */
[----:B------:R-:W-:-:S02]  /*39230*/  SHF.R.U32.HI R37, RZ, 0x8, R37 ;  /* 0x00000008ff257819 */ /* 0x000fc40000011625 */
[----:B------:R-:W-:Y:S02]  /*39240*/  LOP3.LUT R9, R9, 0xffff, RZ, 0xc0, !PT ;  /* 0x0000ffff09097812 */ /* 0x000fe400078ec0ff */
[----:B------:R-:W-:Y:S02]  /*39250*/  LOP3.LUT R39, R39, 0xffff, RZ, 0xc0, !PT ;  /* 0x0000ffff27277812 */ /* 0x000fe400078ec0ff */
[----:B------:R-:W-:Y:S02]  /*39260*/  LOP3.LUT R8, R8, 0xffff, RZ, 0xc0, !PT ;  /* 0x0000ffff08087812 */ /* 0x000fe400078ec0ff */
[----:B------:R-:W-:Y:S02]  /*39270*/  LOP3.LUT R42, R42, 0xffff, RZ, 0xc0, !PT ;  /* 0x0000ffff2a2a7812 */ /* 0x000fe400078ec0ff */
[----:B------:R-:W-:Y:S02]  /*39280*/  SHF.R.U32.HI R35, RZ, 0x8, R35 ;  /* 0x00000008ff237819 */ /* 0x000fe40000011623 */
[----:B------:R-:W-:-:S02]  /*39290*/  LOP3.LUT R41, R41, 0xffff, RZ, 0xc0, !PT ;  /* 0x0000ffff29297812 */ /* 0x000fc400078ec0ff */
[----:B------:R-:W-:Y:S02]  /*392a0*/  SHF.R.U32.HI R44, RZ, 0x8, R44 ;  /* 0x00000008ff2c7819 */ /* 0x000fe4000001162c */
[----:B------:R-:W-:Y:S02]  /*392b0*/  SHF.R.U32.HI R43, RZ, 0x8, R43 ;  /* 0x00000008ff2b7819 */ /* 0x000fe4000001162b */
[----:B------:R-:W-:Y:S02]  /*392c0*/  LOP3.LUT R40, R40, 0xffff, RZ, 0xc0, !PT ;  /* 0x0000ffff28287812 */ /* 0x000fe400078ec0ff */
[----:B------:R-:W-:Y:S02]  /*392d0*/  LOP3.LUT R2, R2, 0xffff, RZ, 0xc0, !PT ;  /* 0x0000ffff02027812 */ /* 0x000fe400078ec0ff */
[----:B------:R-:W-:Y:S02]  /*392e0*/  SHF.R.U32.HI R34, RZ, 0x8, R34 ;  /* 0x00000008ff227819 */ /* 0x000fe40000011622 */
[----:B------:R-:W-:-:S02]  /*392f0*/  LOP3.LUT R31, R31, 0xffff, RZ, 0xc0, !PT ;  /* 0x0000ffff1f1f7812 */ /* 0x000fc400078ec0ff */
[----:B------:R-:W-:Y:S02]  /*39300*/  LOP3.LUT R33, R33, 0xffff, RZ, 0xc0, !PT ;  /* 0x0000ffff21217812 */ /* 0x000fe400078ec0ff */
[----:B------:R-:W-:Y:S02]  /*39310*/  LOP3.LUT R3, R3, 0xffff, RZ, 0xc0, !PT ;  /* 0x0000ffff03037812 */ /* 0x000fe400078ec0ff */
[----:B------:R-:W-:Y:S02]  /*39320*/  SHF.R.U32.HI R36, RZ, 0x8, R36 ;  /* 0x00000008ff247819 */ /* 0x000fe40000011624 */
[----:B------:R-:W-:Y:S02]  /*39330*/  SHF.R.U32.HI R11, RZ, 0x8, R11 ;  /* 0x00000008ff0b7819 */ /* 0x000fe4000001160b */
[----:B------:R-:W-:Y:S02]  /*39340*/  LOP3.LUT R32, R32, 0xffff, RZ, 0xc0, !PT ;  /* 0x0000ffff20207812 */ /* 0x000fe400078ec0ff */
[----:B------:R-:W-:-:S02]  /*39350*/  LOP3.LUT R10, R10, 0xffff, RZ, 0xc0, !PT ;  /* 0x0000ffff0a0a7812 */ /* 0x000fc400078ec0ff */
[----:B------:R-:W-:Y:S02]  /*39360*/  LOP3.LUT R12, R12, 0xffff, RZ, 0xc0, !PT ;  /* 0x0000ffff0c0c7812 */ /* 0x000fe400078ec0ff */
[----:B------:R-:W-:Y:S02]  /*39370*/  LOP3.LUT R13, R13, 0xffff, RZ, 0xc0, !PT ;  /* 0x0000ffff0d0d7812 */ /* 0x000fe400078ec0ff */
[----:B----4-:R-:W-:Y:S02]  /*39380*/  PRMT R4, R55, 0x5410, R4 ;  /* 0x0000541037047816 */ /* 0x010fe40000000004 */
[----:B------:R-:W4:Y:S04]  /*39390*/  LDL.LU R55, [R1+0xd0] ;  /* 0x0000d00001377983 */ /* 0x000f280000300800 */
[----:B------:R0:W-:Y:S01]  /*393a0*/  STL [R1+0x180], R4 ;  /* 0x0001800401007387 */ /* 0x0001e20000100800 */
[----:B--2---:R-:W-:-:S03]  /*393b0*/  PRMT R6, R6, 0x5410, R5 ;  /* 0x0000541006067816 */ /* 0x004fc60000000005 */
[----:B0-----:R-:W2:Y:S04]  /*393c0*/  LDL.LU R4, [R1+0x90] ;  /* 0x0000900001047983 */ /* 0x001ea80000300800 */
[----:B------:R-:W2:Y:S04]  /*393d0*/  LDL.LU R5, [R1+0x64] ;  /* 0x0000640001057983 */ /* 0x000ea80000300800 */
[----:B------:R0:W-:Y:S04]  /*393e0*/  STL [R1+0x174], R6 ;  /* 0x0001740601007387 */ /* 0x0001e80000100800 */
[----:B0-----:R-:W2:Y:S04]  /*393f0*/  LDL.LU R6, [R1+0x68] ;  /* 0x0000680001067983 */ /* 0x001ea80000300800 */
[----:B------:R-:W2:Y:S04]  /*39400*/  LDL.LU R54, [R1+0x1860] ;  /* 0x0018600001367983 */ /* 0x000ea80000300800 */
[----:B------:R0:W-:Y:S04]  /*39410*/  STL [R1+0x17c], R47 ;  /* 0x00017c2f01007387 */ /* 0x0001e80000100800 */
[----:B0-----:R-:W2:Y:S04]  /*39420*/  LDL.LU R47, [R1+0x185c] ;  /* 0x00185c00012f7983 */ /* 0x001ea80000300800 */
[----:B------:R-:W3:Y:S04]  /*39430*/  LDL.LU R48, [R1+0x1858] ;  /* 0x0018580001307983 */ /* 0x000ee80000300800 */
[----:B------:R0:W-:Y:S04]  /*39440*/  STL [R1+0x178], R20 ;  /* 0x0001781401007387 */ /* 0x0001e80000100800 */
[----:B0-----:R-:W3:Y:S01]  /*39450*/  LDL.LU R20, [R1+0x1854] ;  /* 0x0018540001147983 */ /* 0x001ee20000300800 */
[----:B------:R-:W-:-:S02]  /*39460*/  LOP3.LUT R15, R15, 0xffff, RZ, 0xc0, !PT ;  /* 0x0000ffff0f0f7812 */ /* 0x000fc400078ec0ff */
[----:B------:R-:W-:Y:S02]  /*39470*/  LOP3.LUT R18, R18, 0xffff, RZ, 0xc0, !PT ;  /* 0x0000ffff12127812 */ /* 0x000fe400078ec0ff */
[----:B------:R-:W-:Y:S02]  /*39480*/  LOP3.LUT R19, R19, 0xffff, RZ, 0xc0, !PT ;  /* 0x0000ffff13137812 */ /* 0x000fe400078ec0ff */
[----:B------:R-:W-:Y:S02]  /*39490*/  SHF.R.U32.HI R26, RZ, 0x8, R26 ;  /* 0x00000008ff1a7819 */ /* 0x000fe4000001161a */
[----:B------:R-:W-:Y:S02]  /*394a0*/  LOP3.LUT R27, R27, 0xffff, RZ, 0xc0, !PT ;  /* 0x0000ffff1b1b7812 */ /* 0x000fe400078ec0ff */
[----:B------:R-:W-:Y:S02]  /*394b0*/  PRMT R29, R29, 0x3340, R1 ;  /* 0x000033401d1d7816 */ /* 0x000fe40000000001 */
[----:B------:R-:W-:-:S02]  /*394c0*/  LOP3.LUT R61, R61, 0xffff, RZ, 0xc0, !PT ;  /* 0x0000ffff3d3d7812 */ /* 0x000fc400078ec0ff */
[--C-:B------:R-:W-:Y:S02]  /*394d0*/  PRMT R30, R30, 0x3340, R1.reuse ;  /* 0x000033401e1e7816 */ /* 0x100fe40000000001 */
[----:B------:R-:W-:Y:S01]  /*394e0*/  PRMT R28, R28, 0x3340, R1 ;  /* 0x000033401c1c7816 */ /* 0x000fe20000000001 */
[----:B------:R-:W-:Y:S01]  /*394f0*/  NOP ;  /* 0x0000000000007918 */ /* 0x000fe20000000000 */
[----:B--2---:R-:W-:Y:S02]  /*39500*/  PRMT R47, R46, 0x5410, R47 ;  /* 0x000054102e2f7816 */ /* 0x004fe4000000002f */
[----:B---3--:R-:W-:Y:S02]  /*39510*/  PRMT R7, R7, 0x5410, R20 ;  /* 0x0000541007077816 */ /* 0x008fe40000000014 */
[----:B------:R-:W2:Y:S04]  /*39520*/  LDL.LU R20, [R1+0x4c] ;  /* 0x00004c0001147983 */ /* 0x000ea80000300800 */
[----:B------:R0:W-:Y:S02]  /*39530*/  STL [R1+0x16c], R7 ;  /* 0x00016c0701007387 */ /* 0x0001e40000100800 */
[----:B0-----:R-:W-:-:S02]  /*39540*/  PRMT R7, R22, 0x5410, R48 ;  /* 0x0000541016077816 */ /* 0x001fc40000000030 */
[----:B------:R-:W3:Y:S04]  /*39550*/  LDL.LU R48, [R1+0xd4] ;  /* 0x0000d40001307983 */ /* 0x000ee80000300800 */
[----:B------:R-:W2:Y:S04]  /*39560*/  LDL.LU R22, [R1+0x74] ;  /* 0x0000740001167983 */ /* 0x000ea80000300800 */
[----:B------:R0:W-:Y:S04]  /*39570*/  STL [R1+0x170], R7 ;  /* 0x0001700701007387 */ /* 0x0001e80000100800 */
[----:B0-----:R-:W2:Y:S04]  /*39580*/  LDL.LU R7, [R1+0xa4] ;  /* 0x0000a40001077983 */ /* 0x001ea80000300800 */
[----:B------:R-:W2:Y:S04]  /*39590*/  LDL.LU R46, [R1+0x1850] ;  /* 0x00185000012e7983 */ /* 0x000ea80000300800 */
[----:B------:R0:W-:Y:S04]  /*395a0*/  STL [R1+0x168], R47 ;  /* 0x0001682f01007387 */ /* 0x0001e80000100800 */
[----:B0-----:R-:W3:Y:S01]  /*395b0*/  LDL.LU R47, [R1+0xe8] ;  /* 0x0000e800012f7983 */ /* 0x001ee20000300800 */
[----:B--2---:R-:W-:-:S03]  /*395c0*/  PRMT R46, R51, 0x5410, R46 ;  /* 0x00005410332e7816 */ /* 0x004fc6000000002e */
[----:B------:R-:W2:Y:S04]  /*395d0*/  LDL.LU R51, [R1+0x184c] ;  /* 0x00184c0001337983 */ /* 0x000ea80000300800 */
[----:B------:R0:W-:Y:S04]  /*395e0*/  STL [R1+0x15c], R46 ;  /* 0x00015c2e01007387 */ /* 0x0001e80000100800 */
[----:B0-----:R-:W3:Y:S01]  /*395f0*/  LDL.LU R46, [R1+0xac] ;  /* 0x0000ac00012e7983 */ /* 0x001ee20000300800 */
[----:B--2---:R-:W-:-:S03]  /*39600*/  PRMT R51, R50, 0x5410, R51 ;  /* 0x0000541032337816 */ /* 0x004fc60000000033 */
[----:B------:R-:W2:Y:S04]  /*39610*/  LDL.LU R50, [R1+0x1848] ;  /* 0x0018480001327983 */ /* 0x000ea80000300800 */
[----:B------:R0:W-:Y:S04]  /*39620*/  STL [R1+0x164], R51 ;  /* 0x0001643301007387 */ /* 0x0001e80000100800 */
[----:B0-----:R-:W4:Y:S01]  /*39630*/  LDL.LU R51, [R1+0xe4] ;  /* 0x0000e40001337983 */ /* 0x001f220000300800 */
[----:B--2---:R-:W-:-:S03]  /*39640*/  PRMT R50, R49, 0x5410, R50 ;  /* 0x0000541031327816 */ /* 0x004fc60000000032 */
[----:B------:R-:W4:Y:S01]  /*39650*/  LDL.LU R49, [R1+0x1844] ;  /* 0x0018440001317983 */ /* 0x000f220000300800 */
[----:B---3--:R-:W-:-:S03]  /*39660*/  PRMT R47, R47, 0x5410, R54 ;  /* 0x000054102f2f7816 */ /* 0x008fc60000000036 */
[----:B------:R0:W-:Y:S01]  /*39670*/  STL [R1+0x160], R50 ;  /* 0x0001603201007387 */ /* 0x0001e20000100800 */
[----:B------:R-:W-:-:S03]  /*39680*/  PRMT R48, R48, 0x5410, R53 ;  /* 0x0000541030307816 */ /* 0x000fc60000000035 */
[----:B0-----:R-:W2:Y:S01]  /*39690*/  LDL.LU R50, [R1+0xc8] ;  /* 0x0000c80001327983 */ /* 0x001ea20000300800 */
[----:B------:R-:W-:Y:S02]  /*396a0*/  PRMT R52, R57, 0x5410, R52 ;  /* 0x0000541039347816 */ /* 0x000fe40000000034 */
[----:B----4-:R-:W-:Y:S02]  /*396b0*/  PRMT R51, R51, 0x5410, R49 ;  /* 0x0000541033337816 */ /* 0x010fe40000000031 */
[----:B------:R-:W3:Y:S04]  /*396c0*/  LDL.LU R49, [R1+0xe0] ;  /* 0x0000e00001317983 */ /* 0x000ee80000300800 */
[----:B------:R0:W-:Y:S04]  /*396d0*/  STL [R1+0x158], R51 ;  /* 0x0001583301007387 */ /* 0x0001e80000100800 */
[----:B0-----:R-:W4:Y:S04]  /*396e0*/  LDL.LU R51, [R1+0xcc] ;  /* 0x0000cc0001337983 */ /* 0x001f280000300800 */
[----:B------:R-:W2:Y:S04]  /*396f0*/  LDL.LU R54, [R1+0xd8] ;  /* 0x0000d80001367983 */ /* 0x000ea80000300800 */
[----:B------:R0:W-:Y:S04]  /*39700*/  STL [R1+0x14c], R47 ;  /* 0x00014c2f01007387 */ /* 0x0001e80000100800 */
[----:B0-----:R-:W2:Y:S04]  /*39710*/  LDL.LU R47, [R1+0xb8] ;  /* 0x0000b800012f7983 */ /* 0x001ea80000300800 */
[----:B------:R-:W2:Y:S04]  /*39720*/  LDL.LU R53, [R1+0xc4] ;  /* 0x0000c40001357983 */ /* 0x000ea80000300800 */
[----:B------:R0:W-:Y:S04]  /*39730*/  STL [R1+0x154], R48 ;  /* 0x0001543001007387 */ /* 0x0001e80000100800 */
[----:B0-----:R-:W2:Y:S04]  /*39740*/  LDL.LU R48, [R1+0xc0] ;  /* 0x0000c00001307983 */ /* 0x001ea80000300800 */
[----:B------:R-:W2:Y:S04]  /*39750*/  LDL.LU R57, [R1+0x1840] ;  /* 0x0018400001397983 */ /* 0x000ea80000300800 */
[----:B------:R0:W-:Y:S01]  /*39760*/  STL [R1+0x144], R52 ;  /* 0x0001443401007387 */ /* 0x0001e20000100800 */
[----:B------:R-:W-:-:S03]  /*39770*/  PRMT R56, R55, 0x5410, R56 ;  /* 0x0000541037387816 */ /* 0x000fc60000000038 */
[----:B0-----:R-:W3:Y:S01]  /*39780*/  LDL.LU R52, [R1+0xa8] ;  /* 0x0000a80001347983 */ /* 0x001ee20000300800 */
[----:B--2---:R-:W-:-:S03]  /*39790*/  PRMT R46, R46, 0x5410, R57 ;  /* 0x000054102e2e7816 */ /* 0x004fc60000000039 */
[----:B------:R-:W2:Y:S04]  /*397a0*/  LDL.LU R57, [R1+0x84] ;  /* 0x0000840001397983 */ /* 0x000ea80000300800 */
[----:B------:R0:W-:Y:S04]  /*397b0*/  STL [R1+0x140], R46 ;  /* 0x0001402e01007387 */ /* 0x0001e80000100800 */
[----:B0-----:R-:W2:Y:S04]  /*397c0*/  LDL.LU R46, [R1+0xb0] ;  /* 0x0000b000012e7983 */ /* 0x001ea80000300800 */
[----:B------:R-:W2:Y:S04]  /*397d0*/  LDL.LU R55, [R1+0x183c] ;  /* 0x00183c0001377983 */ /* 0x000ea80000300800 */
[----:B------:R2:W-:Y:S01]  /*397e0*/  STL [R1+0xac], R56 ;  /* 0x0000ac3801007387 */ /* 0x0005e20000100800 */
[----:B------:R-:W-:-:S02]  /*397f0*/  LOP3.LUT R45, R45, 0xffff, RZ, 0xc0, !PT ;  /* 0x0000ffff2d2d7812 */ /* 0x000fc400078ec0ff */
[----:B--2---:R-:W-:Y:S02]  /*39800*/  PRMT R56, R4, 0x5410, R55 ;  /* 0x0000541004387816 */ /* 0x004fe40000000037 */
[----:B------:R-:W2:Y:S01]  /*39810*/  LDL.LU R55, [R1+0x78] ;  /* 0x0000780001377983 */ /* 0x000ea20000300800 */
[----:B------:R-:W-:Y:S02]  /*39820*/  LOP3.LUT R38, R38, 0xffff, RZ, 0xc0, !PT ;  /* 0x0000ffff26267812 */ /* 0x000fe400078ec0ff */
[----:B------:R-:W-:Y:S01]  /*39830*/  PRMT R60, R5, 0x5410, R60 ;  /* 0x00005410053c7816 */ /* 0x000fe2000000003c */
[----:B------:R-:W2:Y:S01]  /*39840*/  LDL.LU R4, [R1+0x9c] ;  /* 0x00009c0001047983 */ /* 0x000ea20000300800 */
[--C-:B------:R-:W-:Y:S02]  /*39850*/  PRMT R23, R23, 0x3340, R1.reuse ;  /* 0x0000334017177816 */ /* 0x100fe40000000001 */
[--C-:B------:R-:W-:Y:S01]  /*39860*/  PRMT R16, R16, 0x3340, R1.reuse ;  /* 0x0000334010107816 */ /* 0x100fe20000000001 */
[----:B------:R-:W2:Y:S01]  /*39870*/  LDL.LU R5, [R1+0xa0] ;  /* 0x0000a00001057983 */ /* 0x000ea20000300800 */
[----:B------:R-:W-:-:S02]  /*39880*/  PRMT R45, R45, 0x3340, R1 ;  /* 0x000033402d2d7816 */ /* 0x000fc40000000001 */
[----:B------:R-:W-:Y:S02]  /*39890*/  PRMT R59, R6, 0x5410, R59 ;  /* 0x00005410063b7816 */ /* 0x000fe4000000003b */
[--C-:B------:R-:W-:Y:S01]  /*398a0*/  PRMT R17, R17, 0x3340, R1.reuse ;  /* 0x0000334011117816 */ /* 0x100fe20000000001 */
[----:B------:R-:W2:Y:S01]  /*398b0*/  LDL.LU R6, [R1+0x94] ;  /* 0x0000940001067983 */ /* 0x000ea20000300800 */
[----:B------:R-:W-:Y:S02]  /*398c0*/  LOP3.LUT R37, R37, 0xffff, RZ, 0xc0, !PT ;  /* 0x0000ffff25257812 */ /* 0x000fe400078ec0ff */
[----:B------:R-:W-:Y:S02]  /*398d0*/  PRMT R38, R38, 0x3340, R1 ;  /* 0x0000334026267816 */ /* 0x000fe40000000001 */
[----:B------:R-:W-:Y:S02]  /*398e0*/  PRMT R20, R20, 0x5410, R58 ;  /* 0x0000541014147816 */ /* 0x000fe4000000003a */
[----:B------:R-:W2:Y:S01]  /*398f0*/  LDL.LU R58, [R1+0x40] ;  /* 0x00004000013a7983 */ /* 0x000ea20000300800 */
[----:B------:R-:W-:-:S02]  /*39900*/  PRMT R21, R22, 0x5410, R21 ;  /* 0x0000541016157816 */ /* 0x000fc40000000015 */
[----:B------:R-:W-:Y:S01]  /*39910*/  PRMT R23, R7, 0x5410, R23 ;  /* 0x0000541007177816 */ /* 0x000fe20000000017 */
[----:B------:R-:W2:Y:S01]  /*39920*/  LDL.LU R22, [R1+0x1838] ;  /* 0x0018380001167983 */ /* 0x000ea20000300800 */
[--C-:B------:R-:W-:Y:S02]  /*39930*/  PRMT R9, R9, 0x3340, R1.reuse ;  /* 0x0000334009097816 */ /* 0x100fe40000000001 */
[----:B------:R-:W-:Y:S01]  /*39940*/  PRMT R37, R37, 0x3340, R1 ;  /* 0x0000334025257816 */ /* 0x000fe20000000001 */
[----:B------:R-:W2:Y:S01]  /*39950*/  LDL.LU R7, [R1+0x98] ;  /* 0x0000980001077983 */ /* 0x000ea20000300800 */
[----:B---3--:R-:W-:Y:S02]  /*39960*/  PRMT R17, R52, 0x5410, R17 ;  /* 0x0000541034117816 */ /* 0x008fe40000000011 */
[----:B------:R-:W-:Y:S02]  /*39970*/  PRMT R52, R50, 0x5410, R38 ;  /* 0x0000541032347816 */ /* 0x000fe40000000026 */
[----:B------:R-:W-:-:S02]  /*39980*/  PRMT R39, R39, 0x3340, R1 ;  /* 0x0000334027277816 */ /* 0x000fc40000000001 */
[----:B------:R-:W-:Y:S02]  /*39990*/  PRMT R9, R53, 0x5410, R9 ;  /* 0x0000541035097816 */ /* 0x000fe40000000009 */
[--C-:B------:R-:W-:Y:S02]  /*399a0*/  PRMT R8, R8, 0x3340, R1.reuse ;  /* 0x0000334008087816 */ /* 0x100fe40000000001 */
[----:B------:R-:W-:Y:S02]  /*399b0*/  PRMT R42, R42, 0x3340, R1 ;  /* 0x000033402a2a7816 */ /* 0x000fe40000000001 */
[----:B------:R-:W-:Y:S02]  /*399c0*/  PRMT R53, R49, 0x5410, R37 ;  /* 0x0000541031357816 */ /* 0x000fe40000000025 */
[----:B----4-:R-:W-:Y:S02]  /*399d0*/  PRMT R49, R51, 0x5410, R39 ;  /* 0x0000541033317816 */ /* 0x010fe40000000027 */
[----:B------:R-:W-:-:S02]  /*399e0*/  PRMT R8, R54, 0x5410, R8 ;  /* 0x0000541036087816 */ /* 0x000fc40000000008 */
[----:B------:R-:W-:Y:S02]  /*399f0*/  PRMT R46, R46, 0x5410, R42 ;  /* 0x000054102e2e7816 */ /* 0x000fe4000000002a */
[----:B--2---:R-:W-:Y:S02]  /*39a00*/  PRMT R55, R55, 0x5410, R16 ;  /* 0x0000541037377816 */ /* 0x004fe40000000010 */
[----:B------:R-:W-:Y:S02]  /*39a10*/  PRMT R16, R57, 0x5410, R45 ;  /* 0x0000541039107816 */ /* 0x000fe4000000002d */
[----:B------:R-:W2:Y:S04]  /*39a20*/  LDL.LU R45, [R1+0xb4] ;  /* 0x0000b400012d7983 */ /* 0x000ea80000300800 */
[----:B------:R-:W3:Y:S04]  /*39a30*/  LDL.LU R38, [R1+0x8c] ;  /* 0x00008c0001267983 */ /* 0x000ee80000300800 */
[----:B------:R-:W4:Y:S04]  /*39a40*/  LDL.LU R37, [R1+0x88] ;  /* 0x0000880001257983 */ /* 0x000f280000300800 */
[----:B------:R-:W4:Y:S04]  /*39a50*/  LDL.LU R50, [R1+0x70] ;  /* 0x0000700001327983 */ /* 0x000f280000300800 */
[----:B------:R-:W4:Y:S04]  /*39a60*/  LDL.LU R51, [R1+0x7c] ;  /* 0x00007c0001337983 */ /* 0x000f280000300800 */
[----:B------:R-:W4:Y:S04]  /*39a70*/  LDL.LU R57, [R1+0x60] ;  /* 0x0000600001397983 */ /* 0x000f280000300800 */
[----:B------:R-:W4:Y:S04]  /*39a80*/  LDL.LU R54, [R1+0x6c] ;  /* 0x00006c0001367983 */ /* 0x000f280000300800 */
[----:B------:R-:W4:Y:S01]  /*39a90*/  LDL.LU R42, [R1+0x80] ;  /* 0x00008000012a7983 */ /* 0x000f220000300800 */
[----:B------:R-:W-:-:S02]  /*39aa0*/  LOP3.LUT R35, R35, 0xffff, RZ, 0xc0, !PT ;  /* 0x0000ffff23237812 */ /* 0x000fc400078ec0ff */
[--C-:B------:R-:W-:Y:S02]  /*39ab0*/  PRMT R41, R41, 0x3340, R1.reuse ;  /* 0x0000334029297816 */ /* 0x100fe40000000001 */
[----:B------:R-:W-:Y:S02]  /*39ac0*/  LOP3.LUT R44, R44, 0xffff, RZ, 0xc0, !PT ;  /* 0x0000ffff2c2c7812 */ /* 0x000fe400078ec0ff */
[----:B------:R-:W-:Y:S02]  /*39ad0*/  LOP3.LUT R43, R43, 0xffff, RZ, 0xc0, !PT ;  /* 0x0000ffff2b2b7812 */ /* 0x000fe400078ec0ff */
[--C-:B------:R-:W-:Y:S02]  /*39ae0*/  PRMT R35, R35, 0x3340, R1.reuse ;  /* 0x0000334023237816 */ /* 0x100fe40000000001 */
[--C-:B------:R-:W-:Y:S02]  /*39af0*/  PRMT R40, R40, 0x3340, R1.reuse ;  /* 0x0000334028287816 */ /* 0x100fe40000000001 */
[----:B------:R-:W-:-:S02]  /*39b00*/  PRMT R44, R44, 0x3340, R1 ;  /* 0x000033402c2c7816 */ /* 0x000fc40000000001 */
[----:B------:R-:W-:Y:S02]  /*39b10*/  PRMT R48, R48, 0x5410, R41 ;  /* 0x0000541030307816 */ /* 0x000fe40000000029 */
[--C-:B------:R-:W-:Y:S01]  /*39b20*/  PRMT R43, R43, 0x3340, R1.reuse ;  /* 0x000033402b2b7816 */ /* 0x100fe20000000001 */
[----:B------:R-:W4:Y:S01]  /*39b30*/  LDL.LU R41, [R1] ;  /* 0x0000000001297983 */ /* 0x000f220000300800 */
[----:B------:R-:W-:Y:S02]  /*39b40*/  PRMT R2, R2, 0x3340, R1 ;  /* 0x0000334002027816 */ /* 0x000fe40000000001 */
[----:B------:R-:W-:Y:S02]  /*39b50*/  PRMT R22, R58, 0x5410, R22 ;  /* 0x000054103a167816 */ /* 0x000fe40000000016 */
[----:B------:R-:W4:Y:S01]  /*39b60*/  LDL.LU R58, [R1+0x48] ;  /* 0x00004800013a7983 */ /* 0x000f220000300800 */
[----:B------:R-:W-:Y:S02]  /*39b70*/  PRMT R6, R6, 0x5410, R35 ;  /* 0x0000541006067816 */ /* 0x000fe40000000023 */
[----:B------:R-:W-:Y:S01]  /*39b80*/  PRMT R47, R47, 0x5410, R40 ;  /* 0x000054102f2f7816 */ /* 0x000fe20000000028 */
[----:B------:R-:W4:Y:S01]  /*39b90*/  LDL.LU R35, [R1+0x44] ;  /* 0x0000440001237983 */ /* 0x000f220000300800 */
[----:B------:R-:W-:-:S02]  /*39ba0*/  PRMT R4, R4, 0x5410, R44 ;  /* 0x0000541004047816 */ /* 0x000fc4000000002c */
[----:B------:R-:W-:Y:S01]  /*39bb0*/  LOP3.LUT R34, R34, 0xffff, RZ, 0xc0, !PT ;  /* 0x0000ffff22227812 */ /* 0x000fe200078ec0ff */
[----:B------:R-:W4:Y:S04]  /*39bc0*/  LDL.LU R40, [R1+0x30] ;  /* 0x0000300001287983 */ /* 0x000f280000300800 */
[----:B------:R-:W4:Y:S01]  /*39bd0*/  LDL.LU R39, [R1+0x2c] ;  /* 0x00002c0001277983 */ /* 0x000f220000300800 */
[--C-:B------:R-:W-:Y:S02]  /*39be0*/  PRMT R34, R34, 0x3340, R1.reuse ;  /* 0x0000334022227816 */ /* 0x100fe40000000001 */
[--C-:B------:R-:W-:Y:S02]  /*39bf0*/  PRMT R31, R31, 0x3340, R1.reuse ;  /* 0x000033401f1f7816 */ /* 0x100fe40000000001 */
[----:B------:R-:W-:-:S02]  /*39c00*/  PRMT R33, R33, 0x3340, R1 ;  /* 0x0000334021217816 */ /* 0x000fc40000000001 */
[----:B------:R-:W-:Y:S02]  /*39c10*/  PRMT R7, R7, 0x5410, R34 ;  /* 0x0000541007077816 */ /* 0x000fe40000000022 */
[----:B------:R-:W-:Y:S02]  /*39c20*/  PRMT R3, R3, 0x3340, R1 ;  /* 0x0000334003037816 */ /* 0x000fe40000000001 */
[----:B--2---:R-:W-:Y:S02]  /*39c30*/  PRMT R45, R45, 0x5410, R43 ;  /* 0x000054102d2d7816 */ /* 0x004fe4000000002b */
[----:B---3--:R-:W-:Y:S02]  /*39c40*/  PRMT R44, R38, 0x5410, R2 ;  /* 0x00005410262c7816 */ /* 0x008fe40000000002 */
[----:B------:R-:W2:Y:S04]  /*39c50*/  LDL.LU R38, [R1+0x28] ;  /* 0x0000280001267983 */ /* 0x000ea80000300800 */
[----:B------:R-:W3:Y:S04]  /*39c60*/  LDL.LU R43, [R1+0x18] ;  /* 0x00001800012b7983 */ /* 0x000ee80000300800 */
[----:B------:R0:W-:Y:S01]  /*39c70*/  STL.64 [R1+0x1830], R46 ;  /* 0x0018302e01007387 */ /* 0x0001e20000100a00 */
[----:B----4-:R-:W-:-:S03]  /*39c80*/  PRMT R2, R50, 0x5410, R33 ;  /* 0x0000541032027816 */ /* 0x010fc60000000021 */
[----:B0-----:R-:W4:Y:S01]  /*39c90*/  LDL.LU R46, [R1+0x1c] ;  /* 0x00001c00012e7983 */ /* 0x001f220000300800 */
[----:B------:R-:W-:-:S03]  /*39ca0*/  PRMT R34, R42, 0x5410, R31 ;  /* 0x000054102a227816 */ /* 0x000fc6000000001f */
[----:B------:R-:W3:Y:S04]  /*39cb0*/  LDL.LU R47, [R1+0x4] ;  /* 0x00000400012f7983 */ /* 0x000ee80000300800 */
[----:B------:R0:W-:Y:S04]  /*39cc0*/  STL.64 [R1+0x1828], R44 ;  /* 0x0018282c01007387 */ /* 0x0001e80000100a00 */
[----:B------:R-:W3:Y:S04]  /*39cd0*/  LDL.LU R42, [R1+0xbc] ;  /* 0x0000bc00012a7983 */ /* 0x000ee80000300800 */
[----:B------:R-:W3:Y:S01]  /*39ce0*/  LDL.LU R50, [R1+0x10] ;  /* 0x0000100001327983 */ /* 0x000ee20000300800 */
[----:B------:R-:W-:-:S03]  /*39cf0*/  PRMT R3, R51, 0x5410, R3 ;  /* 0x0000541033037816 */ /* 0x000fc60000000003 */
[----:B------:R-:W3:Y:S01]  /*39d00*/  LDL.LU R51, [R1+0x10c] ;  /* 0x00010c0001337983 */ /* 0x000ee20000300800 */
[----:B------:R-:W-:Y:S02]  /*39d10*/  LOP3.LUT R36, R36, 0xffff, RZ, 0xc0, !PT ;  /* 0x0000ffff24247812 */ /* 0x000fe400078ec0ff */
[----:B------:R-:W-:Y:S02]  /*39d20*/  LOP3.LUT R11, R11, 0xffff, RZ, 0xc0, !PT ;  /* 0x0000ffff0b0b7812 */ /* 0x000fe400078ec0ff */
[--C-:B------:R-:W-:Y:S02]  /*39d30*/  PRMT R36, R36, 0x3340, R1.reuse ;  /* 0x0000334024247816 */ /* 0x100fe40000000001 */
[--C-:B------:R-:W-:Y:S02]  /*39d40*/  PRMT R32, R32, 0x3340, R1.reuse ;  /* 0x0000334020207816 */ /* 0x100fe40000000001 */
[--C-:B------:R-:W-:Y:S02]  /*39d50*/  PRMT R11, R11, 0x3340, R1.reuse ;  /* 0x000033400b0b7816 */ /* 0x100fe40000000001 */
[----:B------:R-:W-:-:S02]  /*39d60*/  PRMT R10, R10, 0x3340, R1 ;  /* 0x000033400a0a7816 */ /* 0x000fc40000000001 */
[----:B------:R-:W-:Y:S02]  /*39d70*/  PRMT R5, R5, 0x5410, R36 ;  /* 0x0000541005057816 */ /* 0x000fe40000000024 */
[----:B------:R-:W-:Y:S02]  /*39d80*/  PRMT R12, R12, 0x3340, R1 ;  /* 0x000033400c0c7816 */ /* 0x000fe40000000001 */
[----:B------:R-:W-:Y:S02]  /*39d90*/  PRMT R32, R37, 0x5410, R32 ;  /* 0x0000541025207816 */ /* 0x000fe40000000020 */
[----:B------:R-:W-:Y:S02]  /*39da0*/  PRMT R36, R54, 0x5410, R11 ;  /* 0x0000541036247816 */ /* 0x000fe4000000000b */
[----:B------:R-:W-:Y:S01]  /*39db0*/  PRMT R37, R57, 0x5410, R10 ;  /* 0x0000541039257816 */ /* 0x000fe2000000000a */
[----:B------:R-:W3:Y:S01]  /*39dc0*/  LDL.LU R54, [R1+0x114] ;  /* 0x0001140001367983 */ /* 0x000ee20000300800 */
[----:B------:R-:W-:-:S02]  /*39dd0*/  PRMT R13, R13, 0x3340, R1 ;  /* 0x000033400d0d7816 */ /* 0x000fc40000000001 */
[----:B------:R-:W-:Y:S01]  /*39de0*/  PRMT R41, R58, 0x5410, R41 ;  /* 0x000054103a297816 */ /* 0x000fe20000000029 */
[----:B------:R-:W3:Y:S01]  /*39df0*/  LDL.LU R57, [R1+0x8] ;  /* 0x0000080001397983 */ /* 0x000ee20000300800 */
[----:B------:R-:W-:-:S03]  /*39e00*/  PRMT R15, R15, 0x3340, R1 ;  /* 0x000033400f0f7816 */ /* 0x000fc60000000001 */
[----:B------:R-:W3:Y:S01]  /*39e10*/  LDL.LU R58, [R1+0x118] ;  /* 0x00011800013a7983 */ /* 0x000ee20000300800 */
[----:B------:R-:W-:Y:S02]  /*39e20*/  PRMT R18, R18, 0x3340, R1 ;  /* 0x0000334012127816 */ /* 0x000fe40000000001 */
[----:B------:R-:W-:Y:S01]  /*39e30*/  PRMT R35, R35, 0x5410, R12 ;  /* 0x0000541023237816 */ /* 0x000fe2000000000c */
[----:B------:R-:W3:Y:S01]  /*39e40*/  LDL.LU R11, [R1+0x32c] ;  /* 0x00032c00010b7983 */ /* 0x000ee20000300800 */
[----:B------:R-:W-:-:S03]  /*39e50*/  PRMT R40, R40, 0x5410, R13 ;  /* 0x0000541028287816 */ /* 0x000fc6000000000d */
[----:B------:R-:W3:Y:S01]  /*39e60*/  LDL.LU R10, [R1+0x324] ;  /* 0x00032400010a7983 */ /* 0x000ee20000300800 */
[----:B------:R-:W-:-:S03]  /*39e70*/  PRMT R39, R39, 0x5410, R14 ;  /* 0x0000541027277816 */ /* 0x000fc6000000000e */
[----:B------:R-:W3:Y:S01]  /*39e80*/  LDL.LU R12, [R1+0x33c] ;  /* 0x00033c00010c7983 */ /* 0x000ee20000300800 */
[----:B------:R-:W-:-:S03]  /*39e90*/  PRMT R19, R19, 0x3340, R1 ;  /* 0x0000334013137816 */ /* 0x000fc60000000001 */
[----:B0-----:R-:W3:Y:S04]  /*39ea0*/  LDL.LU R44, [R1+0x340] ;  /* 0x00034000012c7983 */ /* 0x001ee80000300800 */
[----:B------:R-:W3:Y:S04]  /*39eb0*/  LDL.LU R13, [R1+0x364] ;  /* 0x00036400010d7983 */ /* 0x000ee80000300800 */
[----:B------:R-:W3:Y:S01]  /*39ec0*/  LDL.LU R14, [R1+0x338] ;  /* 0x00033800010e7983 */ /* 0x000ee20000300800 */
[----:B--2---:R-:W-:Y:S02]  /*39ed0*/  PRMT R38, R38, 0x5410, R18 ;  /* 0x0000541026267816 */ /* 0x004fe40000000012 */
[----:B----4-:R-:W-:-:S02]  /*39ee0*/  PRMT R33, R46, 0x5410, R15 ;  /* 0x000054102e217816 */ /* 0x010fc4000000000f */
[----:B------:R-:W2:Y:S04]  /*39ef0*/  LDL.LU R15, [R1+0x2fc] ;  /* 0x0002fc00010f7983 */ /* 0x000ea80000300800 */
[----:B------:R-:W4:Y:S01]  /*39f00*/  LDL.LU R18, [R1+0x300] ;  /* 0x0003000001127983 */ /* 0x000f220000300800 */
[----:B---3--:R-:W-:-:S03]  /*39f10*/  PRMT R43, R43, 0x5410, R47 ;  /* 0x000054102b2b7816 */ /* 0x008fc6000000002f */
[----:B------:R-:W3:Y:S01]  /*39f20*/  LDL.LU R31, [R1+0x50] ;  /* 0x00005000011f7983 */ /* 0x000ee20000300800 */
[----:B------:R-:W-:-:S03]  /*39f30*/  PRMT R42, R42, 0x5410, R19 ;  /* 0x000054102a2a7816 */ /* 0x000fc60000000013 */
[----:B------:R-:W2:Y:S01]  /*39f40*/  LDL.LU R45, [R1+0x54] ;  /* 0x00005400012d7983 */ /* 0x000ea20000300800 */
[----:B------:R-:W-:-:S03]  /*39f50*/  PRMT R50, R50, 0x5410, R24 ;  /* 0x0000541032327816 */ /* 0x000fc60000000018 */
[----:B------:R-:W2:Y:S04]  /*39f60*/  LDL.LU R46, [R1+0x58] ;  /* 0x00005800012e7983 */ /* 0x000ea80000300800 */
[----:B------:R-:W2:Y:S04]  /*39f70*/  LDL.LU R47, [R1+0x5c] ;  /* 0x00005c00012f7983 */ /* 0x000ea80000300800 */
[----:B------:R-:W2:Y:S04]  /*39f80*/  LDL.LU R19, [R1+0x130] ;  /* 0x0001300001137983 */ /* 0x000ea80000300800 */
[----:B------:R-:W2:Y:S01]  /*39f90*/  LDL.LU R24, [R1+0x128] ;  /* 0x0001280001187983 */ /* 0x000ea20000300800 */
[----:B------:R-:W-:-:S03]  /*39fa0*/  PRMT R51, R51, 0x5410, R25 ;  /* 0x0000541033337816 */ /* 0x000fc60000000019 */
[----:B------:R-:W3:Y:S01]  /*39fb0*/  LDL.LU R25, [R1+0xc] ;  /* 0x00000c0001197983 */ /* 0x000ee20000300800 */
[----:B------:R-:W-:Y:S02]  /*39fc0*/  LOP3.LUT R26, R26, 0xffff, RZ, 0xc0, !PT ;  /* 0x0000ffff1a1a7812 */ /* 0x000fe400078ec0ff */
[--C-:B------:R-:W-:Y:S02]  /*39fd0*/  PRMT R27, R27, 0x3340, R1.reuse ;  /* 0x000033401b1b7816 */ /* 0x100fe40000000001 */
[--C-:B------:R-:W-:Y:S02]  /*39fe0*/  PRMT R26, R26, 0x3340, R1.reuse ;  /* 0x000033401a1a7816 */ /* 0x100fe40000000001 */
[----:B------:R-:W-:Y:S02]  /*39ff0*/  PRMT R61, R61, 0x3340, R1 ;  /* 0x000033403d3d7816 */ /* 0x000fe40000000001 */
[----:B------:R-:W-:Y:S02]  /*3a000*/  PRMT R54, R54, 0x5410, R26 ;  /* 0x0000541036367816 */ /* 0x000fe4000000001a */
[----:B------:R-:W-:-:S02]  /*3a010*/  PRMT R57, R57, 0x5410, R27 ;  /* 0x0000541039397816 */ /* 0x000fc4000000001b */
[----:B------:R-:W-:Y:S02]  /*3a020*/  LOP3.LUT R11, R11, 0xffff, RZ, 0xc0, !PT ;  /* 0x0000ffff0b0b7812 */ /* 0x000fe400078ec0ff */
[----:B------:R-:W-:Y:S02]  /*3a030*/  LOP3.LUT R10, R10, 0xffff, RZ, 0xc0, !PT ;  /* 0x0000ffff0a0a7812 */ /* 0x000fe400078ec0ff */
[--C-:B------:R-:W-:Y:S02]  /*3a040*/  PRMT R12, R12, 0x4210, R11.reuse ;  /* 0x000042100c0c7816 */ /* 0x100fe4000000000b */
[----:B------:R-:W-:Y:S02]  /*3a050*/  PRMT R13, R13, 0x4210, R10 ;  /* 0x000042100d0d7816 */ /* 0x000fe4000000000a */
[----:B------:R-:W-:Y:S02]  /*3a060*/  PRMT R58, R58, 0x5410, R28 ;  /* 0x000054103a3a7816 */ /* 0x000fe4000000001c */
[----:B------:R-:W-:-:S02]  /*3a070*/  PRMT R16, R16, 0x5210, R11 ;  /* 0x0000521010107816 */ /* 0x000fc4000000000b */
[----:B------:R-:W-:Y:S02]  /*3a080*/  PRMT R17, R17, 0x5210, R10 ;  /* 0x0000521011117816 */ /* 0x000fe4000000000a */
[----:B--2---:R-:W-:Y:S02]  /*3a090*/  PRMT R24, R24, 0x5410, R29 ;  /* 0x0000541018187816 */ /* 0x004fe4000000001d */
[----:B---3--:R-:W-:-:S03]  /*3a0a0*/  PRMT R61, R25, 0x5410, R61 ;  /* 0x00005410193d7816 */ /* 0x008fc6000000003d */
[----:B------:R-:W-:Y:S04]  /*3a0b0*/  STL [R1+0x148], R24 ;  /* 0x0001481801007387 */ /* 0x000fe80000100800 */
[----:B------:R-:W0:Y:S01]  /*3a0c0*/  LDS.128 R24, [R0] ;  /* 0x0000000000187984 */ /* 0x000e220000000c00 */
[----:B------:R-:W-:Y:S02]  /*3a0d0*/  PRMT R19, R19, 0x5410, R30 ;  /* 0x0000541013137816 */ /* 0x000fe4000000001e */
[----:B----4-:R-:W-:-:S03]  /*3a0e0*/  LOP3.LUT R18, R18, 0xffff, RZ, 0xc0, !PT ;  /* 0x0000ffff12127812 */ /* 0x010fc600078ec0ff */
[----:B------:R2:W-:Y:S01]  /*3a0f0*/  STL [R1+0x150], R19 ;  /* 0x0001501301007387 */ /* 0x0005e20000100800 */
[----:B------:R-:W-:Y:S02]  /*3a100*/  PRMT R14, R14, 0x4210, R18 ;  /* 0x000042100e0e7816 */ /* 0x000fe40000000012 */
[----:B--2---:R-:W-:-:S04]  /*3a110*/  LOP3.LUT R19, R15, 0xffff, RZ, 0xc0, !PT ;  /* 0x0000ffff0f137812 */ /* 0x004fc800078ec0ff */
[----:B------:R-:W-:Y:S01]  /*3a120*/  PRMT R15, R44, 0x4210, R19 ;  /* 0x000042102c0f7816 */ /* 0x000fe20000000013 */
[----:B------:R-:W-:-:S04]  /*3a130*/  NOP ;  /* 0x0000000000007918 */ /* 0x000fc80000000000 */
[----:B------:R-:W-:Y:S01]  /*3a140*/  STSM.16.M88.4 [R0], R12 ;  /* 0x0000000c00007844 */ /* 0x000fe20000000200 */
[----:B------:R-:W-:-:S03]  /*3a150*/  NOP ;  /* 0x0000000000007918 */ /* 0x000fc60000000000 */
[----:B------:R-:W2:Y:S01]  /*3a160*/  LDS.128 R12, [R0] ;  /* 0x00000000000c7984 */ /* 0x000ea20000000c00 */
[----:B------:R-:W-:Y:S02]  /*3a170*/  PRMT R20, R20, 0x5210, R31 ;  /* 0x0000521014147816 */ /* 0x000fe4000000001f */
[----:B------:R-:W-:Y:S02]  /*3a180*/  PRMT R21, R21, 0x5210, R45 ;  /* 0x0000521015157816 */ /* 0x000fe4000000002d */
[----:B------:R-:W-:Y:S02]  /*3a190*/  PRMT R22, R22, 0x5210, R46 ;  /* 0x0000521016167816 */ /* 0x000fe4000000002e */
[----:B------:R-:W-:Y:S01]  /*3a1a0*/  PRMT R23, R23, 0x5210, R47 ;  /* 0x0000521017177816 */ /* 0x000fe2000000002f */
[----:B------:R-:W-:Y:S01]  /*3a1b0*/  NOP ;  /* 0x0000000000007918 */ /* 0x000fe20000000000 */
[----:B0-----:R-:W-:Y:S01]  /*3a1c0*/  STL.64 [R1+0x40], R24 ;  /* 0x0000401801007387 */ /* 0x001fe20000100a00 */
[----:B------:R-:W-:-:S03]  /*3a1d0*/  IMAD.MOV.U32 R44, RZ, RZ, R27 ;  /* 0x000000ffff2c7224 */ /* 0x000fc600078e001b */
[----:B------:R-:W-:Y:S04]  /*3a1e0*/  STSM.16.M88.4 [R0], R20 ;  /* 0x0000001400007844 */ /* 0x000fe80000000200 */
[----:B------:R-:W-:Y:S01]  /*3a1f0*/  STL [R1+0x48], R26 ;  /* 0x0000481a01007387 */ /* 0x000fe20000100800 */
[----:B------:R-:W-:-:S03]  /*3a200*/  NOP ;  /* 0x0000000000007918 */ /* 0x000fc60000000000 */
[----:B------:R-:W0:Y:S04]  /*3a210*/  LDS.128 R24, [R0] ;  /* 0x0000000000187984 */ /* 0x000e280000000c00 */
[----:B------:R-:W3:Y:S04]  /*3a220*/  LDL.LU R30, [R1+0x34c] ;  /* 0x00034c00011e7983 */ /* 0x000ee80000300800 */
[----:B------:R-:W4:Y:S04]  /*3a230*/  LDL.LU R29, [R1+0x334] ;  /* 0x00033400011d7983 */ /* 0x000f280000300800 */
[----:B------:R-:W3:Y:S04]  /*3a240*/  LDL.LU R28, [R1+0x330] ;  /* 0x00033000011c7983 */ /* 0x000ee80000300800 */
[----:B------:R-:W3:Y:S04]  /*3a250*/  LDL.LU R31, [R1+0x2f8] ;  /* 0x0002f800011f7983 */ /* 0x000ee80000300800 */
[----:B------:R-:W3:Y:S04]  /*3a260*/  LDL.LU R45, [R1+0x304] ;  /* 0x00030400012d7983 */ /* 0x000ee80000300800 */
[----:B------:R-:W3:Y:S04]  /*3a270*/  LDL.LU R46, [R1+0x2d8] ;  /* 0x0002d800012e7983 */ /* 0x000ee80000300800 */
[----:B------:R-:W3:Y:S04]  /*3a280*/  LDL.LU R47, [R1+0x2dc] ;  /* 0x0002dc00012f7983 */ /* 0x000ee80000300800 */
[----:B--2---:R2:W-:Y:S01]  /*3a290*/  STL [R1+0x1770], R15 ;  /* 0x0017700f01007387 */ /* 0x0045e20000100800 */
[----:B------:R-:W-:-:S03]  /*3a2a0*/  PRMT R18, R9, 0x5210, R18 ;  /* 0x0000521009127816 */ /* 0x000fc60000000012 */
        /* <DEDUP_REMOVED lines=8> */
[----:B0-----:R0:W-:Y:S04]  /*3a330*/  STL [R1+0x1814], R26 ;  /* 0x0018141a01007387 */ /* 0x0011e80000100800 */
[----:B0-----:R-:W2:Y:S01]  /*3a340*/  LDL.LU R26, [R1+0x350] ;  /* 0x00035000011a7983 */ /* 0x001ea20000300800 */
[----:B------:R-:W-:Y:S01]  /*3a350*/  PRMT R19, R8, 0x5210, R19 ;  /* 0x0000521008137816 */ /* 0x000fe20000000013 */
[----:B------:R-:W-:-:S04]  /*3a360*/  NOP ;  /* 0x0000000000007918 */ /* 0x000fc80000000000 */
[----:B------:R-:W-:Y:S01]  /*3a370*/  STSM.16.M88.4 [R0], R16 ;  /* 0x0000001000007844 */ /* 0x000fe20000000200 */
[----:B------:R-:W-:-:S03]  /*3a380*/  NOP ;  /* 0x0000000000007918 */ /* 0x000fc60000000000 */
[----:B------:R-:W0:Y:S04]  /*3a390*/  LDS.128 R16, [R0] ;  /* 0x0000000000107984 */ /* 0x000e280000000c00 */
[----:B------:R-:W-:Y:S04]  /*3a3a0*/  STL [R1+0x1810], R27 ;  /* 0x0018101b01007387 */ /* 0x000fe80000100800 */
[----:B0-----:R4:W-:Y:S04]  /*3a3b0*/  STL.64 [R1+0x80], R16 ;  /* 0x0000801001007387 */ /* 0x0019e80000100a00 */
[----:B------:R0:W-:Y:S01]  /*3a3c0*/  STL [R1+0x8c], R19 ;  /* 0x00008c1301007387 */ /* 0x0001e20000100800 */
[----:B----4-:R-:W-:-:S02]  /*3a3d0*/  LOP3.LUT R17, R29, 0xffff, RZ, 0xc0, !PT ;  /* 0x0000ffff1d117812 */ /* 0x010fc400078ec0ff */
[----:B---3--:R-:W-:Y:S02]  /*3a3e0*/  LOP3.LUT R16, R28, 0xffff, RZ, 0xc0, !PT ;  /* 0x0000ffff1c107812 */ /* 0x008fe400078ec0ff */
[----:B--2---:R-:W-:Y:S02]  /*3a3f0*/  LOP3.LUT R23, R23, 0xffff, RZ, 0xc0, !PT ;  /* 0x0000ffff17177812 */ /* 0x004fe400078ec0ff */
[----:B------:R-:W-:Y:S02]  /*3a400*/  LOP3.LUT R22, R22, 0xffff, RZ, 0xc0, !PT ;  /* 0x0000ffff16167812 */ /* 0x000fe400078ec0ff */
[----:B------:R-:W-:Y:S02]  /*3a410*/  LOP3.LUT R21, R21, 0xffff, RZ, 0xc0, !PT ;  /* 0x0000ffff15157812 */ /* 0x000fe400078ec0ff */
[----:B------:R-:W-:Y:S02]  /*3a420*/  LOP3.LUT R20, R20, 0xffff, RZ, 0xc0, !PT ;  /* 0x0000ffff14147812 */ /* 0x000fe400078ec0ff */
[----:B------:R-:W-:-:S02]  /*3a430*/  PRMT R8, R9, 0x4210, R23 ;  /* 0x0000421009087816 */ /* 0x000fc40000000017 */
[----:B------:R-:W-:Y:S02]  /*3a440*/  PRMT R9, R10, 0x4210, R22 ;  /* 0x000042100a097816 */ /* 0x000fe40000000016 */
[----:B------:R-:W-:Y:S02]  /*3a450*/  PRMT R10, R11, 0x4210, R21 ;  /* 0x000042100b0a7816 */ /* 0x000fe40000000015 */
[----:B------:R-:W-:Y:S01]  /*3a460*/  PRMT R11, R15, 0x4210, R20 ;  /* 0x000042100f0b7816 */ /* 0x000fe20000000014 */
[----:B------:R-:W-:Y:S01]  /*3a470*/  NOP ;  /* 0x0000000000007918 */ /* 0x000fe20000000000 */
[----:B0-----:R-:W-:Y:S01]  /*3a480*/  LOP3.LUT R19, R26, 0xffff, RZ, 0xc0, !PT ;  /* 0x0000ffff1a137812 */ /* 0x001fe200078ec0ff */
[----:B------:R-:W-:Y:S02]  /*3a490*/  IMAD.MOV.U32 R15, RZ, RZ, R18 ;  /* 0x000000ffff0f7224 */ /* 0x000fe400078e0012 */
[----:B------:R0:W-:Y:S01]  /*3a4a0*/  STSM.16.M88.4 [R0], R8 ;  /* 0x0000000800007844 */ /* 0x0001e20000000200 */
[----:B------:R-:W-:-:S02]  /*3a4b0*/  LOP3.LUT R18, R30, 0xffff, RZ, 0xc0, !PT ;  /* 0x0000ffff1e127812 */ /* 0x000fc400078ec0ff */
[----:B0-----:R-:W-:Y:S01]  /*3a4c0*/  PRMT R8, R31, 0x4210, R19 ;  /* 0x000042101f087816 */ /* 0x001fe20000000013 */
[----:B------:R-:W-:Y:S01]  /*3a4d0*/  NOP ;  /* 0x0000000000007918 */ /* 0x000fe20000000000 */
[----:B------:R-:W0:Y:S01]  /*3a4e0*/  LDS.128 R28, [R0] ;  /* 0x00000000001c7984 */ /* 0x000e220000000c00 */
[----:B------:R-:W-:Y:S02]  /*3a4f0*/  PRMT R9, R45, 0x4210, R18 ;  /* 0x000042102d097816 */ /* 0x000fe40000000012 */
[----:B------:R-:W-:Y:S02]  /*3a500*/  PRMT R10, R46, 0x4210, R17 ;  /* 0x000042102e0a7816 */ /* 0x000fe40000000011 */
[----:B------:R-:W-:Y:S01]  /*3a510*/  PRMT R11, R47, 0x4210, R16 ;  /* 0x000042102f0b7816 */ /* 0x000fe20000000010 */
[----:B------:R2:W-:Y:S01]  /*3a520*/  STL.64 [R1+0x1818], R14 ;  /* 0x0018180e01007387 */ /* 0x0005e20000100a00 */
[----:B------:R-:W-:-:S03]  /*3a530*/  NOP ;  /* 0x0000000000007918 */ /* 0x000fc60000000000 */
[----:B------:R3:W-:Y:S04]  /*3a540*/  STSM.16.M88.4 [R0], R8 ;  /* 0x0000000800007844 */ /* 0x0007e80000000200 */
[----:B--2---:R-:W2:Y:S04]  /*3a550*/  LDL.LU R14, [R1+0x36c] ;  /* 0x00036c00010e7983 */ /* 0x004ea80000300800 */
[----:B------:R-:W4:Y:S04]  /*3a560*/  LDL.LU R15, [R1+0x358] ;  /* 0x00035800010f7983 */ /* 0x000f280000300800 */
[----:B0-----:R-:W-:Y:S04]  /*3a570*/  STL.64 [R1+0x130], R28 ;  /* 0x0001301c01007387 */ /* 0x001fe80000100a00 */
[----:B------:R-:W-:Y:S01]  /*3a580*/  STL.64 [R1+0x138], R30 ;  /* 0x0001381e01007387 */ /* 0x000fe20000100a00 */
[----:B------:R-:W-:-:S03]  /*3a590*/  NOP ;  /* 0x0000000000007918 */ /* 0x000fc60000000000 */
[----:B------:R-:W0:Y:S04]  /*3a5a0*/  LDS.128 R28, [R0] ;  /* 0x00000000001c7984 */ /* 0x000e280000000c00 */
[----:B------:R-:W4:Y:S04]  /*3a5b0*/  LDL.LU R27, [R1+0x354] ;  /* 0x00035400011b7983 */ /* 0x000f280000300800 */
[----:B------:R-:W4:Y:S04]  /*3a5c0*/  LDL.LU R26, [R1+0x2b4] ;  /* 0x0002b400011a7983 */ /* 0x000f280000300800 */
[----:B------:R-:W4:Y:S04]  /*3a5d0*/  LDL.LU R45, [R1+0x2b0] ;  /* 0x0002b000012d7983 */ /* 0x000f280000300800 */
[----:B------:R-:W4:Y:S04]  /*3a5e0*/  LDL.LU R46, [R1+0x2a8] ;  /* 0x0002a800012e7983 */ /* 0x000f280000300800 */
[----:B------:R-:W4:Y:S01]  /*3a5f0*/  LDL.LU R47, [R1+0x27c] ;  /* 0x00027c00012f7983 */ /* 0x000f220000300800 */
[----:B------:R-:W-:-:S03]  /*3a600*/  PRMT R4, R4, 0x5210, R23 ;  /* 0x0000521004047816 */ /* 0x000fc60000000017 */
[----:B---3--:R-:W3:Y:S01]  /*3a610*/  LDL.LU R8, [R1+0x2c0] ;  /* 0x0002c00001087983 */ /* 0x008ee20000300800 */
[----:B------:R-:W-:-:S03]  /*3a620*/  PRMT R5, R5, 0x5210, R22 ;  /* 0x0000521005057816 */ /* 0x000fc60000000016 */
[----:B------:R-:W3:Y:S01]  /*3a630*/  LDL.LU R9, [R1+0x2cc] ;  /* 0x0002cc0001097983 */ /* 0x000ee20000300800 */
[----:B------:R-:W-:-:S03]  /*3a640*/  PRMT R6, R6, 0x5210, R21 ;  /* 0x0000521006067816 */ /* 0x000fc60000000015 */
[----:B------:R-:W3:Y:S01]  /*3a650*/  LDL.LU R10, [R1+0x294] ;  /* 0x00029400010a7983 */ /* 0x000ee20000300800 */
[----:B------:R-:W-:Y:S01]  /*3a660*/  PRMT R7, R7, 0x5210, R20 ;  /* 0x0000521007077816 */ /* 0x000fe20000000014 */
[----:B------:R-:W-:Y:S02]  /*3a670*/  NOP ;  /* 0x0000000000007918 */ /* 0x000fe40000000000 */
[----:B------:R-:W3:Y:S04]  /*3a680*/  LDL.LU R11, [R1+0x2c4] ;  /* 0x0002c400010b7983 */ /* 0x000ee80000300800 */
[----:B------:R-:W3:Y:S04]  /*3a690*/  LDL.LU R23, [R1+0x370] ;  /* 0x0003700001177983 */ /* 0x000ee80000300800 */
[----:B------:R-:W3:Y:S04]  /*3a6a0*/  LDL.LU R22, [R1+0x4d0] ;  /* 0x0004d00001167983 */ /* 0x000ee80000300800 */
[----:B------:R-:W3:Y:S04]  /*3a6b0*/  LDL.LU R21, [R1+0x4d4] ;  /* 0x0004d40001157983 */ /* 0x000ee80000300800 */
[----:B------:R-:W3:Y:S04]  /*3a6c0*/  LDL.LU R20, [R1+0x540] ;  /* 0x0005400001147983 */ /* 0x000ee80000300800 */
[----:B0-----:R0:W-:Y:S04]  /*3a6d0*/  STL [R1+0x1754], R29 ;  /* 0x0017541d01007387 */ /* 0x0011e80000100800 */
[----:B0-----:R-:W3:Y:S04]  /*3a6e0*/  LDL.LU R29, [R1+0x544] ;  /* 0x00054400011d7983 */ /* 0x001ee80000300800 */
[----:B------:R0:W-:Y:S02]  /*3a6f0*/  STSM.16.M88.4 [R0], R4 ;  /* 0x0000000400007844 */ /* 0x0001e40000000200 */
[----:B0-----:R-:W-:-:S02]  /*3a700*/  PRMT R4, R34, 0x5210, R19 ;  /* 0x0000521022047816 */ /* 0x001fc40000000013 */
[----:B------:R-:W-:Y:S02]  /*3a710*/  PRMT R5, R32, 0x5210, R18 ;  /* 0x0000521020057816 */ /* 0x000fe40000000012 */
[----:B------:R-:W-:Y:S02]  /*3a720*/  PRMT R6, R2, 0x5210, R17 ;  /* 0x0000521002067816 */ /* 0x000fe40000000011 */
[----:B------:R-:W-:Y:S01]  /*3a730*/  PRMT R7, R3, 0x5210, R16 ;  /* 0x0000521003077816 */ /* 0x000fe20000000010 */
[----:B------:R-:W-:Y:S01]  /*3a740*/  NOP ;  /* 0x0000000000007918 */ /* 0x000fe20000000000 */
[----:B------:R-:W0:Y:S01]  /*3a750*/  LDS.128 R16, [R0] ;  /* 0x0000000000107984 */ /* 0x000e220000000c00 */
[----:B------:R-:W-:-:S03]  /*3a760*/  NOP ;  /* 0x0000000000007918 */ /* 0x000fc60000000000 */
[----:B------:R-:W-:Y:S04]  /*3a770*/  STL [R1+0x1740], R31 ;  /* 0x0017401f01007387 */ /* 0x000fe80000100800 */
[----:B------:R-:W-:Y:S01]  /*3a780*/  STSM.16.M88.4 [R0], R4 ;  /* 0x0000000400007844 */ /* 0x000fe20000000200 */
[----:B------:R-:W-:-:S03]  /*3a790*/  NOP ;  /* 0x0000000000007918 */ /* 0x000fc60000000000 */
[----:B------:R-:W1:Y:S04]  /*3a7a0*/  LDS.128 R4, [R0] ;  /* 0x0000000000047984 */ /* 0x000e680000000c00 */
[----:B0-----:R3:W-:Y:S04]  /*3a7b0*/  STL.64 [R1+0x30], R16 ;  /* 0x0000301001007387 */ /* 0x0017e80000100a00 */
[----:B------:R0:W-:Y:S01]  /*3a7c0*/  STL.64 [R1+0x38], R18 ;  /* 0x0000381201007387 */ /* 0x0001e20000100a00 */
[----:B-1----:R-:W-:-:S03]  /*3a7d0*/  IMAD.MOV.U32 R31, RZ, RZ, R6 ;  /* 0x000000ffff1f7224 */ /* 0x002fc600078e0006 */
[----:B------:R-:W-:Y:S04]  /*3a7e0*/  STL [R1+0x124], R5 ;  /* 0x0001240501007387 */ /* 0x000fe80000100800 */
[----:B------:R-:W-:Y:S01]  /*3a7f0*/  STL [R1+0x12c], R7 ;  /* 0x00012c0701007387 */ /* 0x000fe20000100800 */
[----:B--2---:R-:W-:Y:S02]  /*3a800*/  LOP3.LUT R3, R14, 0xffff, RZ, 0xc0, !PT ;  /* 0x0000ffff0e037812 */ /* 0x004fe400078ec0ff */
[----:B----4-:R-:W-:Y:S02]  /*3a810*/  LOP3.LUT R2, R15, 0xffff, RZ, 0xc0, !PT ;  /* 0x0000ffff0f027812 */ /* 0x010fe400078ec0ff */
[----:B---3--:R-:W-:Y:S02]  /*3a820*/  LOP3.LUT R16, R22, 0xffff, RZ, 0xc0, !PT ;  /* 0x0000ffff16107812 */ /* 0x008fe400078ec0ff */
[----:B------:R-:W-:-:S02]  /*3a830*/  LOP3.LUT R17, R21, 0xffff, RZ, 0xc0, !PT ;  /* 0x0000ffff15117812 */ /* 0x000fc400078ec0ff */
[----:B0-----:R-:W-:Y:S02]  /*3a840*/  LOP3.LUT R18, R20, 0xffff, RZ, 0xc0, !PT ;  /* 0x0000ffff14127812 */ /* 0x001fe400078ec0ff */
[----:B------:R-:W-:Y:S02]  /*3a850*/  PRMT R10, R10, 0x4210, R17 ;  /* 0x000042100a0a7816 */ /* 0x000fe40000000011 */
[----:B------:R-:W-:Y:S02]  /*3a860*/  PRMT R9, R9, 0x4210, R18 ;  /* 0x0000421009097816 */ /* 0x000fe40000000012 */
[----:B------:R-:W-:Y:S02]  /*3a870*/  PRMT R11, R11, 0x4210, R16 ;  /* 0x000042100b0b7816 */ /* 0x000fe40000000010 */
[----:B------:R-:W-:-:S04]  /*3a880*/  LOP3.LUT R19, R29, 0xffff, RZ, 0xc0, !PT ;  /* 0x0000ffff1d137812 */ /* 0x000fc800078ec0ff */
[----:B------:R-:W-:Y:S01]  /*3a890*/  PRMT R8, R8, 0x4210, R19 ;  /* 0x0000421008087816 */ /* 0x000fe20000000013 */
[----:B------:R-:W-:-:S04]  /*3a8a0*/  NOP ;  /* 0x0000000000007918 */ /* 0x000fc80000000000 */
[----:B------:R0:W-:Y:S02]  /*3a8b0*/  STSM.16.M88.4 [R0], R8 ;  /* 0x0000000800007844 */ /* 0x0001e40000000200 */
[----:B0-----:R-:W-:Y:S01]  /*3a8c0*/  LOP3.LUT R8, R23, 0xffff, RZ, 0xc0, !PT ;  /* 0x0000ffff17087812 */ /* 0x001fe200078ec0ff */
[----:B------:R-:W-:Y:S01]  /*3a8d0*/  NOP ;  /* 0x0000000000007918 */ /* 0x000fe20000000000 */
[----:B------:R-:W0:Y:S01]  /*3a8e0*/  LDS.128 R20, [R0] ;  /* 0x0000000000147984 */ /* 0x000e220000000c00 */
[----:B------:R-:W-:-:S05]  /*3a8f0*/  IMAD.MOV.U32 R29, RZ, RZ, R4 ;  /* 0x000000ffff1d7224 */ /* 0x000fca00078e0004 */
[----:B------:R-:W-:Y:S04]  /*3a900*/  STL.64 [R1+0x1758], R28 ;  /* 0x0017581c01007387 */ /* 0x000fe80000100a00 */
[----:B------:R1:W-:Y:S04]  /*3a910*/  STL.64 [R1+0x1748], R30 ;  /* 0x0017481e01007387 */ /* 0x0003e80000100a00 */
[----:B------:R-:W2:Y:S01]  /*3a920*/  LDL.LU R10, [R1+0x530] ;  /* 0x00053000010a7983 */ /* 0x000ea20000300800 */
[----:B------:R-:W-:Y:S02]  /*3a930*/  LOP3.LUT R9, R27, 0xffff, RZ, 0xc0, !PT ;  /* 0x0000ffff1b097812 */ /* 0x000fe400078ec0ff */
[----:B------:R-:W-:-:S02]  /*3a940*/  PRMT R4, R26, 0x4210, R8 ;  /* 0x000042101a047816 */ /* 0x000fc40000000008 */
[----:B------:R-:W-:Y:S02]  /*3a950*/  PRMT R5, R45, 0x4210, R3 ;  /* 0x000042102d057816 */ /* 0x000fe40000000003 */
[----:B------:R-:W-:Y:S02]  /*3a960*/  PRMT R6, R46, 0x4210, R2 ;  /* 0x000042102e067816 */ /* 0x000fe40000000002 */
[----:B------:R-:W-:Y:S01]  /*3a970*/  PRMT R7, R47, 0x4210, R9 ;  /* 0x000042102f077816 */ /* 0x000fe20000000009 */
[----:B------:R-:W-:Y:S01]  /*3a980*/  NOP ;  /* 0x0000000000007918 */ /* 0x000fe20000000000 */
[----:B0-----:R0:W-:Y:S04]  /*3a990*/  STL.64 [R1+0x110], R20 ;  /* 0x0001101401007387 */ /* 0x0011e80000100a00 */
[----:B------:R3:W-:Y:S04]  /*3a9a0*/  STL.64 [R1+0x118], R22 ;  /* 0x0001181601007387 */ /* 0x0007e80000100a00 */
[----:B------:R-:W4:Y:S04]  /*3a9b0*/  LDL.LU R11, [R1+0x4c4] ;  /* 0x0004c400010b7983 */ /* 0x000f280000300800 */
[----:B-1----:R-:W4:Y:S04]  /*3a9c0*/  LDL.LU R30, [R1+0x4c0] ;  /* 0x0004c000011e7983 */ /* 0x002f280000300800 */
[----:B------:R-:W4:Y:S04]  /*3a9d0*/  LDL.LU R31, [R1+0x328] ;  /* 0x00032800011f7983 */ /* 0x000f280000300800 */
[----:B------:R-:W4:Y:S04]  /*3a9e0*/  LDL.LU R28, [R1+0x320] ;  /* 0x00032000011c7983 */ /* 0x000f280000300800 */
[----:B------:R-:W4:Y:S04]  /*3a9f0*/  LDL.LU R29, [R1+0x308] ;  /* 0x00030800011d7983 */ /* 0x000f280000300800 */
[----:B------:R-:W4:Y:S04]  /*3aa00*/  LDL.LU R32, [R1+0x31c] ;  /* 0x00031c0001207983 */ /* 0x000f280000300800 */
[----:B------:R-:W4:Y:S04]  /*3aa10*/  LDL.LU R34, [R1+0x380] ;  /* 0x0003800001227983 */ /* 0x000f280000300800 */
[----:B0-----:R-:W4:Y:S04]  /*3aa20*/  LDL.LU R20, [R1+0x37c] ;  /* 0x00037c0001147983 */ /* 0x001f280000300800 */
[----:B------:R-:W4:Y:S04]  /*3aa30*/  LDL.LU R21, [R1+0x378] ;  /* 0x0003780001157983 */ /* 0x000f280000300800 */
[----:B---3--:R-:W3:Y:S04]  /*3aa40*/  LDL.LU R22, [R1+0x374] ;  /* 0x0003740001167983 */ /* 0x008ee80000300800 */
[----:B------:R-:W3:Y:S04]  /*3aa50*/  LDL.LU R23, [R1+0x368] ;  /* 0x0003680001177983 */ /* 0x000ee80000300800 */
[----:B------:R-:W3:Y:S04]  /*3aa60*/  LDL.LU R14, [R1+0x360] ;  /* 0x00036000010e7983 */ /* 0x000ee80000300800 */
[----:B------:R-:W3:Y:S04]  /*3aa70*/  LDL.LU R15, [R1+0x344] ;  /* 0x00034400010f7983 */ /* 0x000ee80000300800 */
[----:B------:R0:W-:Y:S04]  /*3aa80*/  STSM.16.M88.4 [R0], R4 ;  /* 0x0000000400007844 */ /* 0x0001e80000000200 */
[----:B------:R-:W3:Y:S01]  /*3aa90*/  LDL.LU R27, [R1+0x2d4] ;  /* 0x0002d400011b7983 */ /* 0x000ee20000300800 */
[----:B0-----:R-:W-:-:S03]  /*3aaa0*/  PRMT R4, R37, 0x5210, R19 ;  /* 0x0000521025047816 */ /* 0x001fc60000000013 */
[----:B------:R-:W3:Y:S01]  /*3aab0*/  LDL.LU R37, [R1+0x534] ;  /* 0x0005340001257983 */ /* 0x000ee20000300800 */
[----:B------:R-:W-:Y:S02]  /*3aac0*/  PRMT R5, R36, 0x5210, R18 ;  /* 0x0000521024057816 */ /* 0x000fe40000000012 */
[----:B------:R-:W-:Y:S02]  /*3aad0*/  PRMT R6, R35, 0x5210, R17 ;  /* 0x0000521023067816 */ /* 0x000fe40000000011 */
[----:B------:R-:W-:Y:S01]  /*3aae0*/  PRMT R7, R33, 0x5210, R16 ;  /* 0x0000521021077816 */ /* 0x000fe20000000010 */
[----:B------:R-:W-:Y:S01]  /*3aaf0*/  NOP ;  /* 0x0000000000007918 */ /* 0x000fe20000000000 */
[----:B------:R-:W0:Y:S01]  /*3ab00*/  LDS.128 R16, [R0] ;  /* 0x0000000000107984 */ /* 0x000e220000000c00 */
[----:B------:R-:W-:-:S03]  /*3ab10*/  NOP ;  /* 0x0000000000007918 */ /* 0x000fc60000000000 */
[----:B------:R1:W-:Y:S01]  /*3ab20*/  STSM.16.M88.4 [R0], R4 ;  /* 0x0000000400007844 */ /* 0x0003e20000000200 */
[----:B------:R-:W-:Y:S01]  /*3ab30*/  IMAD.MOV.U32 R26, RZ, RZ, R44 ;  /* 0x000000ffff1a7224 */ /* 0x000fe200078e002c */
[----:B------:R-:W-:Y:S02]  /*3ab40*/  NOP ;  /* 0x0000000000007918 */ /* 0x000fe40000000000 */
[----:B------:R-:W0:Y:S01]  /*3ab50*/  LDS.128 R44, [R0] ;  /* 0x00000000002c7984 */ /* 0x000e220000000c00 */
[----:B-1----:R-:W-:Y:S02]  /*3ab60*/  PRMT R4, R41, 0x5210, R8 ;  /* 0x0000521029047816 */ /* 0x002fe40000000008 */
[----:B------:R-:W-:Y:S02]  /*3ab70*/  PRMT R5, R40, 0x5210, R3 ;  /* 0x0000521028057816 */ /* 0x000fe40000000003 */
[----:B------:R-:W-:Y:S02]  /*3ab80*/  PRMT R6, R39, 0x5210, R2 ;  /* 0x0000521027067816 */ /* 0x000fe40000000002 */
[----:B------:R-:W-:Y:S01]  /*3ab90*/  PRMT R7, R38, 0x5210, R9 ;  /* 0x0000521026077816 */ /* 0x000fe20000000009 */
[----:B------:R-:W-:-:S04]  /*3aba0*/  NOP ;  /* 0x0000000000007918 */ /* 0x000fc80000000000 */
[----:B------:R-:W-:Y:S04]  /*3abb0*/  STSM.16.M88.4 [R0], R4 ;  /* 0x0000000400007844 */ /* 0x000fe80000000200 */
[----:B0-----:R-:W-:Y:S04]  /*3abc0*/  STL [R1+0x1720], R17 ;  /* 0x0017201101007387 */ /* 0x001fe80000100800 */
[----:B------:R-:W-:Y:S04]  /*3abd0*/  STL [R1+0x171c], R18 ;  /* 0x00171c1201007387 */ /* 0x000fe80000100800 */
[----:B------:R-:W-:Y:S04]  /*3abe0*/  STL [R1+0x1708], R19 ;  /* 0x0017081301007387 */ /* 0x000fe80000100800 */
[----:B------:R-:W-:Y:S04]  /*3abf0*/  STL.64 [R1+0x20], R44 ;  /* 0x0000202c01007387 */ /* 0x000fe80000100a00 */
[----:B------:R0:W-:Y:S04]  /*3ac00*/  STL.64 [R1+0x28], R46 ;  /* 0x0000282e01007387 */ /* 0x0001e80000100a00 */
[----:B0-----:R-:W3:Y:S04]  /*3ac10*/  LDL.LU.64 R46, [R1+0x1830] ;  /* 0x00183000012e7983 */ /* 0x001ee80000300a00 */
[----:B------:R-:W3:Y:S01]  /*3ac20*/  LDL.LU.64 R44, [R1+0x1828] ;  /* 0x00182800012c7983 */ /* 0x000ee20000300a00 */
[----:B--2---:R-:W-:-:S02]  /*3ac30*/  LOP3.LUT R3, R10, 0xffff, RZ, 0xc0, !PT ;  /* 0x0000ffff0a037812 */ /* 0x004fc400078ec0ff */
[----:B----4-:R-:W-:Y:S02]  /*3ac40*/  LOP3.LUT R8, R11, 0xffff, RZ, 0xc0, !PT ;  /* 0x0000ffff0b087812 */ /* 0x010fe400078ec0ff */
[----:B------:R-:W-:Y:S02]  /*3ac50*/  LOP3.LUT R9, R30, 0xffff, RZ, 0xc0, !PT ;  /* 0x0000ffff1e097812 */ /* 0x000fe400078ec0ff */
[----:B------:R-:W-:Y:S02]  /*3ac60*/  PRMT R5, R28, 0x4210, R3 ;  /* 0x000042101c057816 */ /* 0x000fe40000000003 */
[----:B------:R-:W-:Y:S02]  /*3ac70*/  PRMT R6, R29, 0x4210, R8 ;  /* 0x000042101d067816 */ /* 0x000fe40000000008 */
[----:B------:R-:W-:Y:S02]  /*3ac80*/  PRMT R7, R32, 0x4210, R9 ;  /* 0x0000421020077816 */ /* 0x000fe40000000009 */
[----:B---3--:R-:W-:-:S04]  /*3ac90*/  LOP3.LUT R2, R37, 0xffff, RZ, 0xc0, !PT ;  /* 0x0000ffff25027812 */ /* 0x008fc800078ec0ff */
[----:B------:R-:W-:Y:S01]  /*3aca0*/  PRMT R4, R31, 0x4210, R2 ;  /* 0x000042101f047816 */ /* 0x000fe20000000002 */
[----:B------:R-:W-:Y:S01]  /*3acb0*/  NOP ;  /* 0x0000000000007918 */ /* 0x000fe20000000000 */
[----:B------:R-:W0:Y:S01]  /*3acc0*/  LDS.128 R28, [R0] ;  /* 0x00000000001c7984 */ /* 0x000e220000000c00 */
[----:B------:R-:W-:-:S03]  /*3acd0*/  NOP ;  /* 0x0000000000007918 */ /* 0x000fc60000000000 */
[----:B------:R-:W-:Y:S01]  /*3ace0*/  STSM.16.M88.4 [R0], R4 ;  /* 0x0000000400007844 */ /* 0x000fe20000000200 */
[----:B0-----:R-:W-:-:S03]  /*3acf0*/  IMAD.MOV.U32 R17, RZ, RZ, R28 ;  /* 0x000000ffff117224 */ /* 0x001fc600078e001c */
[----:B------:R-:W-:Y:S04]  /*3ad00*/  STL [R1+0x104], R29 ;  /* 0x0001041d01007387 */ /* 0x000fe80000100800 */
[----:B------:R-:W-:Y:S04]  /*3ad10*/  STL.64 [R1+0x108], R30 ;  /* 0x0001081e01007387 */ /* 0x000fe80000100a00 */
[----:B------:R-:W-:Y:S01]  /*3ad20*/  STL.64 [R1+0x1728], R16 ;  /* 0x0017281001007387 */ /* 0x000fe20000100a00 */
[----:B------:R-:W-:-:S03]  /*3ad30*/  NOP ;  /* 0x0000000000007918 */ /* 0x000fc60000000000 */
[----:B------:R-:W0:Y:S04]  /*3ad40*/  LDS.128 R16, [R0] ;  /* 0x0000000000107984 */ /* 0x000e280000000c00 */
[----:B------:R-:W2:Y:S04]  /*3ad50*/  LDL.LU R39, [R1+0x524] ;  /* 0x0005240001277983 */ /* 0x000ea80000300800 */
[----:B0-----:R-:W-:Y:S04]  /*3ad60*/  STL.64 [R1+0xf0], R16 ;  /* 0x0000f01001007387 */ /* 0x001fe80000100a00 */
[----:B------:R0:W-:Y:S04]  /*3ad70*/  STL.64 [R1+0xf8], R18 ;  /* 0x0000f81201007387 */ /* 0x0001e80000100a00 */
[----:B------:R-:W3:Y:S04]  /*3ad80*/  LDL.LU R40, [R1+0x520] ;  /* 0x0005200001287983 */ /* 0x000ee80000300800 */
[----:B------:R-:W4:Y:S04]  /*3ad90*/  LDL.LU R41, [R1+0x4b4] ;  /* 0x0004b40001297983 */ /* 0x000f280000300800 */
[----:B0-----:R-:W3:Y:S04]  /*3ada0*/  LDL.LU R19, [R1+0x4b0] ;  /* 0x0004b00001137983 */ /* 0x001ee80000300800 */
[----:B------:R-:W4:Y:S04]  /*3adb0*/  LDL.LU R18, [R1+0x3a4] ;  /* 0x0003a40001127983 */ /* 0x000f280000300800 */
[----:B------:R-:W4:Y:S04]  /*3adc0*/  LDL.LU R35, [R1+0x3a0] ;  /* 0x0003a00001237983 */ /* 0x000f280000300800 */
[----:B------:R-:W4:Y:S04]  /*3add0*/  LDL.LU R36, [R1+0x39c] ;  /* 0x00039c0001247983 */ /* 0x000f280000300800 */
[----:B------:R-:W4:Y:S01]  /*3ade0*/  LDL.LU R37, [R1+0x2ec] ;  /* 0x0002ec0001257983 */ /* 0x000f220000300800 */
[----:B------:R-:W-:-:S02]  /*3adf0*/  LOP3.LUT R32, R20, 0xffff, RZ, 0xc0, !PT ;  /* 0x0000ffff14207812 */ /* 0x000fc400078ec0ff */
[----:B------:R-:W-:Y:S01]  /*3ae00*/  LOP3.LUT R11, R21, 0xffff, RZ, 0xc0, !PT ;  /* 0x0000ffff150b7812 */ /* 0x000fe200078ec0ff */
[----:B------:R-:W4:Y:S01]  /*3ae10*/  LDL.LU R30, [R1+0x390] ;  /* 0x00039000011e7983 */ /* 0x000f220000300800 */
[----:B------:R-:W-:-:S03]  /*3ae20*/  LOP3.LUT R33, R22, 0xffff, RZ, 0xc0, !PT ;  /* 0x0000ffff16217812 */ /* 0x000fc600078ec0ff */
[----:B------:R-:W4:Y:S01]  /*3ae30*/  LDL.LU R31, [R1+0x38c] ;  /* 0x00038c00011f7983 */ /* 0x000f220000300800 */
[----:B------:R-:W-:-:S03]  /*3ae40*/  LOP3.LUT R10, R34, 0xffff, RZ, 0xc0, !PT ;  /* 0x0000ffff220a7812 */ /* 0x000fc600078ec0ff */
        /* <DEDUP_REMOVED lines=9> */
[----:B------:R-:W-:Y:S01]  /*3aee0*/  PRMT R4, R23, 0x4210, R10 ;  /* 0x0000421017047816 */ /* 0x000fe2000000000a */
[----:B------:R-:W-:-:S04]  /*3aef0*/  NOP ;  /* 0x0000000000007918 */ /* 0x000fc80000000000 */
[----:B------:R0:W-:Y:S01]  /*3af00*/  STSM.16.M88.4 [R0], R4 ;  /* 0x0000000400007844 */ /* 0x0001e20000000200 */
[----:B------:R-:W-:-:S03]  /*3af10*/  NOP ;  /* 0x0000000000007918 */ /* 0x000fc60000000000 */
[----:B------:R-:W1:Y:S01]  /*3af20*/  LDS.128 R20, [R0] ;  /* 0x0000000000147984 */ /* 0x000e620000000c00 */
[----:B0-----:R-:W-:Y:S02]  /*3af30*/  PRMT R4, R46, 0x5210, R2 ;  /* 0x000052102e047816 */ /* 0x001fe40000000002 */
[----:B------:R-:W-:Y:S02]  /*3af40*/  PRMT R5, R45, 0x5210, R3 ;  /* 0x000052102d057816 */ /* 0x000fe40000000003 */
[----:B------:R-:W-:Y:S02]  /*3af50*/  PRMT R6, R44, 0x5210, R8 ;  /* 0x000052102c067816 */ /* 0x000fe40000000008 */
[----:B------:R-:W-:Y:S01]  /*3af60*/  PRMT R7, R42, 0x5210, R9 ;  /* 0x000052102a077816 */ /* 0x000fe20000000009 */
[----:B------:R-:W-:-:S04]  /*3af70*/  NOP ;  /* 0x0000000000007918 */ /* 0x000fc80000000000 */
[----:B------:R0:W-:Y:S02]  /*3af80*/  STSM.16.M88.4 [R0], R4 ;  /* 0x0000000400007844 */ /* 0x0001e40000000200 */
[----:B0-----:R-:W-:Y:S02]  /*3af90*/  PRMT R4, R49, 0x5210, R10 ;  /* 0x0000521031047816 */ /* 0x001fe4000000000a */
[----:B------:R-:W-:Y:S01]  /*3afa0*/  PRMT R6, R47, 0x5210, R11 ;  /* 0x000052102f067816 */ /* 0x000fe2000000000b */
[----:B------:R-:W-:Y:S01]  /*3afb0*/  NOP ;  /* 0x0000000000007918 */ /* 0x000fe20000000000 */
[----:B------:R-:W0:Y:S01]  /*3afc0*/  LDS.128 R8, [R0] ;  /* 0x0000000000087984 */ /* 0x000e220000000c00 */
[----:B------:R-:W-:Y:S02]  /*3afd0*/  PRMT R5, R48, 0x5210, R32 ;  /* 0x0000521030057816 */ /* 0x000fe40000000020 */
[----:B------:R-:W-:Y:S01]  /*3afe0*/  PRMT R7, R43, 0x5210, R33 ;  /* 0x000052102b077816 */ /* 0x000fe20000000021 */
[----:B-1----:R-:W-:Y:S01]  /*3aff0*/  STL [R1+0x16f8], R21 ;  /* 0x0016f81501007387 */ /* 0x002fe20000100800 */
[----:B------:R-:W-:-:S03]  /*3b000*/  NOP ;  /* 0x0000000000007918 */ /* 0x000fc60000000000 */
[----:B------:R-:W-:Y:S04]  /*3b010*/  STL [R1+0x16e8], R23 ;  /* 0x0016e81701007387 */ /* 0x000fe80000100800 */
[----:B------:R-:W-:Y:S04]  /*3b020*/  STSM.16.M88.4 [R0], R4 ;  /* 0x0000000400007844 */ /* 0x000fe80000000200 */
[----:B0-----:R3:W-:Y:S04]  /*3b030*/  STL.64 [R1+0x10], R8 ;  /* 0x0000100801007387 */ /* 0x0017e80000100a00 */
[----:B------:R-:W-:Y:S01]  /*3b040*/  STL.64 [R1+0x18], R10 ;  /* 0x0000180a01007387 */ /* 0x000fe20000100a00 */
[----:B--2---:R-:W-:-:S02]  /*3b050*/  LOP3.LUT R2, R39, 0xffff, RZ, 0xc0, !PT ;  /* 0x0000ffff27027812 */ /* 0x004fc400078ec0ff */
[----:B---3--:R-:W-:Y:S02]  /*3b060*/  LOP3.LUT R9, R19, 0xffff, RZ, 0xc0, !PT ;  /* 0x0000ffff13097812 */ /* 0x008fe400078ec0ff */
[----:B----4-:R-:W-:Y:S01]  /*3b070*/  PRMT R4, R18, 0x4210, R2 ;  /* 0x0000421012047816 */ /* 0x010fe20000000002 */
[----:B------:R-:W-:Y:S01]  /*3b080*/  NOP ;  /* 0x0000000000007918 */ /* 0x000fe20000000000 */
[----:B------:R-:W0:Y:S01]  /*3b090*/  LDS.128 R16, [R0] ;  /* 0x0000000000107984 */ /* 0x000e220000000c00 */
[----:B------:R-:W-:Y:S02]  /*3b0a0*/  LOP3.LUT R3, R40, 0xffff, RZ, 0xc0, !PT ;  /* 0x0000ffff28037812 */ /* 0x000fe400078ec0ff */
[----:B------:R-:W-:Y:S02]  /*3b0b0*/  LOP3.LUT R8, R41, 0xffff, RZ, 0xc0, !PT ;  /* 0x0000ffff29087812 */ /* 0x000fe400078ec0ff */
[----:B------:R-:W-:Y:S02]  /*3b0c0*/  PRMT R5, R35, 0x4210, R3 ;  /* 0x0000421023057816 */ /* 0x000fe40000000003 */
[----:B------:R-:W-:-:S02]  /*3b0d0*/  PRMT R6, R36, 0x4210, R8 ;  /* 0x0000421024067816 */ /* 0x000fc40000000008 */
[----:B------:R-:W-:Y:S01]  /*3b0e0*/  PRMT R7, R37, 0x4210, R9 ;  /* 0x0000421025077816 */ /* 0x000fe20000000009 */
[----:B------:R-:W-:-:S04]  /*3b0f0*/  NOP ;  /* 0x0000000000007918 */ /* 0x000fc80000000000 */
[----:B------:R1:W-:Y:S04]  /*3b100*/  STSM.16.M88.4 [R0], R4 ;  /* 0x0000000400007844 */ /* 0x0003e80000000200 */
[----:B0-----:R-:W-:Y:S01]  /*3b110*/  STL [R1+0xe4], R17 ;  /* 0x0000e41101007387 */ /* 0x001fe20000100800 */
[----:B------:R-:W-:Y:S02]  /*3b120*/  IMAD.MOV.U32 R21, RZ, RZ, R16 ;  /* 0x000000ffff157224 */ /* 0x000fe400078e0010 */
[----:B------:R-:W-:Y:S01]  /*3b130*/  IMAD.MOV.U32 R23, RZ, RZ, R18 ;  /* 0x000000ffff177224 */ /* 0x000fe200078e0012 */
[----:B------:R-:W-:Y:S01]  /*3b140*/  STL [R1+0xec], R19 ;  /* 0x0000ec1301007387 */ /* 0x000fe20000100800 */
[----:B------:R-:W-:-:S03]  /*3b150*/  NOP ;  /* 0x0000000000007918 */ /* 0x000fc60000000000 */
[----:B------:R-:W0:Y:S01]  /*3b160*/  LDS.128 R16, [R0] ;  /* 0x0000000000107984 */ /* 0x000e220000000c00 */
[----:B------:R-:W-:-:S03]  /*3b170*/  LOP3.LUT R10, R30, 0xffff, RZ, 0xc0, !PT ;  /* 0x0000ffff1e0a7812 */ /* 0x000fc600078ec0ff */
[----:B------:R-:W-:Y:S01]  /*3b180*/  STL.64 [R1+0x1700], R20 ;  /* 0x0017001401007387 */ /* 0x000fe20000100a00 */
[----:B------:R-:W-:-:S03]  /*3b190*/  LOP3.LUT R33, R29, 0xffff, RZ, 0xc0, !PT ;  /* 0x0000ffff1d217812 */ /* 0x000fc600078ec0ff */
[----:B------:R-:W-:Y:S04]  /*3b1a0*/  STL.64 [R1+0x16f0], R22 ;  /* 0x0016f01601007387 */ /* 0x000fe80000100a00 */
[----:B------:R-:W2:Y:S01]  /*3b1b0*/  LDL.LU R30, [R1+0x514] ;  /* 0x00051400011e7983 */ /* 0x000ea20000300800 */
[----:B------:R-:W-:Y:S02]  /*3b1c0*/  LOP3.LUT R32, R31, 0xffff, RZ, 0xc0, !PT ;  /* 0x0000ffff1f207812 */ /* 0x000fe400078ec0ff */
[----:B------:R-:W-:Y:S02]  /*3b1d0*/  LOP3.LUT R11, R28, 0xffff, RZ, 0xc0, !PT ;  /* 0x0000ffff1c0b7812 */ /* 0x000fe400078ec0ff */
[----:B-1----:R-:W-:Y:S01]  /*3b1e0*/  PRMT R7, R27, 0x4210, R33 ;  /* 0x000042101b077816 */ /* 0x002fe20000000021 */
[----:B0-----:R0:W-:Y:S04]  /*3b1f0*/  STL.64 [R1+0xd0], R16 ;  /* 0x0000d01001007387 */ /* 0x0011e80000100a00 */
[----:B------:R-:W-:Y:S04]  /*3b200*/  STL.64 [R1+0xd8], R18 ;  /* 0x0000d81201007387 */ /* 0x000fe80000100a00 */
[----:B0-----:R-:W3:Y:S04]  /*3b210*/  LDL.LU R16, [R1+0x510] ;  /* 0x0005100001107983 */ /* 0x001ee80000300800 */
[----:B------:R-:W4:Y:S04]  /*3b220*/  LDL.LU R17, [R1+0x4a4] ;  /* 0x0004a40001117983 */ /* 0x000f280000300800 */
[----:B------:R-:W4:Y:S04]  /*3b230*/  LDL.LU R31, [R1+0x4a0] ;  /* 0x0004a000011f7983 */ /* 0x000f280000300800 */
[----:B------:R-:W4:Y:S04]  /*3b240*/  LDL.LU R28, [R1+0x3f4] ;  /* 0x0003f400011c7983 */ /* 0x000f280000300800 */
[----:B------:R-:W4:Y:S01]  /*3b250*/  LDL.LU R27, [R1+0x3f0] ;  /* 0x0003f000011b7983 */ /* 0x000f220000300800 */
[----:B------:R-:W-:-:S02]  /*3b260*/  PRMT R4, R34, 0x4210, R10 ;  /* 0x0000421022047816 */ /* 0x000fc4000000000a */
[----:B------:R-:W-:Y:S01]  /*3b270*/  PRMT R5, R14, 0x4210, R32 ;  /* 0x000042100e057816 */ /* 0x000fe20000000020 */
[----:B------:R-:W4:Y:S01]  /*3b280*/  LDL.LU R40, [R1+0x3e8] ;  /* 0x0003e80001287983 */ /* 0x000f220000300800 */
[----:B------:R-:W-:Y:S01]  /*3b290*/  PRMT R6, R15, 0x4210, R11 ;  /* 0x000042100f067816 */ /* 0x000fe2000000000b */
[----:B------:R-:W-:-:S04]  /*3b2a0*/  NOP ;  /* 0x0000000000007918 */ /* 0x000fc80000000000 */
[----:B------:R0:W-:Y:S01]  /*3b2b0*/  STSM.16.M88.4 [R0], R4 ;  /* 0x0000000400007844 */ /* 0x0001e20000000200 */
[----:B------:R-:W-:-:S03]  /*3b2c0*/  NOP ;  /* 0x0000000000007918 */ /* 0x000fc60000000000 */
[----:B------:R-:W1:Y:S04]  /*3b2d0*/  LDS.128 R36, [R0] ;  /* 0x0000000000247984 */ /* 0x000e680000000c00 */
[----:B------:R-:W4:Y:S01]  /*3b2e0*/  LDL.LU R29, [R1+0x3ec] ;  /* 0x0003ec00011d7983 */ /* 0x000f220000300800 */
        /* <DEDUP_REMOVED lines=9> */
[----:B------:R-:W0:Y:S04]  /*3b380*/  LDS.128 R8, [R0] ;  /* 0x0000000000087984 */ /* 0x000e280000000c00 */
[----:B-1----:R-:W-:Y:S01]  /*3b390*/  STL [R1+0x16c8], R37 ;  /* 0x0016c82501007387 */ /* 0x002fe20000100800 */
[----:B------:R-:W-:Y:S01]  /*3b3a0*/  PRMT R5, R59, 0x5210, R32 ;  /* 0x000052103b057816 */ /* 0x000fe20000000020 */
[----:B------:R-:W1:Y:S02]  /*3b3b0*/  LDC R60, c[0x0][0x3b4] ;  /* 0x0000ed00ff3c7b82 */ /* 0x000e640000000800 */
[----:B------:R-:W-:Y:S04]  /*3b3c0*/  STL [R1+0x16b8], R39 ;  /* 0x0016b82701007387 */ /* 0x000fe80000100800 */
[----:B------:R-:W4:Y:S04]  /*3b3d0*/  LDL.LU R34, [R1+0x3b0] ;  /* 0x0003b00001227983 */ /* 0x000f280000300800 */
[----:B------:R-:W4:Y:S04]  /*3b3e0*/  LDL.LU R41, [R1+0x3ac] ;  /* 0x0003ac0001297983 */ /* 0x000f280000300800 */
[----:B0-----:R-:W-:Y:S04]  /*3b3f0*/  STL.64 [R1], R8 ;  /* 0x0000000801007387 */ /* 0x001fe80000100a00 */
[----:B------:R-:W-:Y:S01]  /*3b400*/  STL.64 [R1+0x8], R10 ;  /* 0x0000080a01007387 */ /* 0x000fe20000100a00 */
[----:B------:R-:W-:Y:S01]  /*3b410*/  PRMT R7, R51, 0x5210, R33 ;  /* 0x0000521033077816 */ /* 0x000fe20000000021 */
[----:B------:R-:W-:-:S02]  /*3b420*/  NOP ;  /* 0x0000000000007918 */ /* 0x000fc40000000000 */
[----:B------:R-:W4:Y:S04]  /*3b430*/  LDL.LU R35, [R1+0x398] ;  /* 0x0003980001237983 */ /* 0x000f280000300800 */
[----:B------:R-:W4:Y:S04]  /*3b440*/  LDL.LU R19, [R1+0x394] ;  /* 0x0003940001137983 */ /* 0x000f280000300800 */
[----:B------:R-:W4:Y:S04]  /*3b450*/  LDL.LU R14, [R1+0x400] ;  /* 0x00040000010e7983 */ /* 0x000f280000300800 */
[----:B------:R-:W4:Y:S04]  /*3b460*/  LDL.LU R15, [R1+0x3fc] ;  /* 0x0003fc00010f7983 */ /* 0x000f280000300800 */
[----:B------:R-:W4:Y:S04]  /*3b470*/  LDL.LU R18, [R1+0x3f8] ;  /* 0x0003f80001127983 */ /* 0x000f280000300800 */
[----:B------:R0:W-:Y:S01]  /*3b480*/  STSM.16.M88.4 [R0], R4 ;  /* 0x0000000400007844 */ /* 0x0001e20000000200 */
[----:B------:R-:W-:-:S03]  /*3b490*/  NOP ;  /* 0x0000000000007918 */ /* 0x000fc60000000000 */
[----:B------:R-:W0:Y:S01]  /*3b4a0*/  LDS.128 R8, [R0] ;  /* 0x0000000000087984 */ /* 0x000e220000000c00 */
[----:B--2---:R-:W-:-:S03]  /*3b4b0*/  LOP3.LUT R3, R30, 0xffff, RZ, 0xc0, !PT ;  /* 0x0000ffff1e037812 */ /* 0x004fc600078ec0ff */
[----:B------:R-:W2:Y:S01]  /*3b4c0*/  LDL.LU R30, [R1+0x348] ;  /* 0x00034800011e7983 */ /* 0x000ea20000300800 */
[----:B---3--:R-:W-:Y:S02]  /*3b4d0*/  LOP3.LUT R2, R16, 0xffff, RZ, 0xc0, !PT ;  /* 0x0000ffff10027812 */ /* 0x008fe400078ec0ff */
[----:B----4-:R-:W-:Y:S02]  /*3b4e0*/  LOP3.LUT R33, R31, 0xffff, RZ, 0xc0, !PT ;  /* 0x0000ffff1f217812 */ /* 0x010fe400078ec0ff */
[----:B------:R-:W3:Y:S01]  /*3b4f0*/  LDL.LU R31, [R1+0x144] ;  /* 0x00014400011f7983 */ /* 0x000ee20000300800 */
[----:B0-----:R-:W-:-:S03]  /*3b500*/  PRMT R4, R28, 0x4210, R3 ;  /* 0x000042101c047816 */ /* 0x001fc60000000003 */
[----:B------:R-:W4:Y:S01]  /*3b510*/  LDL.LU R28, [R1+0x140] ;  /* 0x00014000011c7983 */ /* 0x000f220000300800 */
[----:B------:R-:W-:-:S03]  /*3b520*/  PRMT R5, R27, 0x4210, R2 ;  /* 0x000042101b057816 */ /* 0x000fc60000000002 */
[----:B------:R-:W2:Y:S01]  /*3b530*/  LDL.LU R27, [R1+0xac] ;  /* 0x0000ac00011b7983 */ /* 0x000ea20000300800 */
[----:B------:R-:W-:Y:S01]  /*3b540*/  LOP3.LUT R32, R17, 0xffff, RZ, 0xc0, !PT ;  /* 0x0000ffff11207812 */ /* 0x000fe200078ec0ff */
[----:B------:R-:W-:Y:S02]  /*3b550*/  IMAD.MOV.U32 R37, RZ, RZ, R8 ;  /* 0x000000ffff257224 */ /* 0x000fe400078e0008 */
[----:B------:R-:W-:Y:S01]  /*3b560*/  IMAD.MOV.U32 R39, RZ, RZ, R10 ;  /* 0x000000ffff277224 */ /* 0x000fe200078e000a */
[----:B------:R-:W-:Y:S01]  /*3b570*/  PRMT R6, R40, 0x4210, R32 ;  /* 0x0000421028067816 */ /* 0x000fe20000000020 */
[----:B------:R0:W-:Y:S04]  /*3b580*/  STL [R1+0xc4], R9 ;  /* 0x0000c40901007387 */ /* 0x0001e80000100800 */
[----:B------:R-:W-:Y:S01]  /*3b590*/  STL [R1+0xcc], R11 ;  /* 0x0000cc0b01007387 */ /* 0x000fe20000100800 */
[----:B------:R-:W-:Y:S01]  /*3b5a0*/  PRMT R7, R29, 0x4210, R33 ;  /* 0x000042101d077816 */ /* 0x000fe20000000021 */
[----:B------:R-:W-:-:S02]  /*3b5b0*/  NOP ;  /* 0x0000000000007918 */ /* 0x000fc40000000000 */
[----:B------:R-:W3:Y:S04]  /*3b5c0*/  LDL.LU R29, [R1+0x158] ;  /* 0x00015800011d7983 */ /* 0x000ee80000300800 */
[----:B------:R-:W-:Y:S04]  /*3b5d0*/  STL.64 [R1+0x16d0], R36 ;  /* 0x0016d02401007387 */ /* 0x000fe80000100a00 */
[----:B------:R-:W-:Y:S04]  /*3b5e0*/  STL.64 [R1+0x16c0], R38 ;  /* 0x0016c02601007387 */ /* 0x000fe80000100a00 */
[----:B------:R-:W-:Y:S01]  /*3b5f0*/  STSM.16.M88.4 [R0], R4 ;  /* 0x0000000400007844 */ /* 0x000fe20000000200 */
[----:B------:R-:W-:-:S03]  /*3b600*/  NOP ;  /* 0x0000000000007918 */ /* 0x000fc60000000000 */
[----:B------:R-:W0:Y:S01]  /*3b610*/  LDS.128 R4, [R0] ;  /* 0x0000000000047984 */ /* 0x000e220000000c00 */
[----:B------:R-:W-:Y:S02]  /*3b620*/  LOP3.LUT R34, R34, 0xffff, RZ, 0xc0, !PT ;  /* 0x0000ffff22227812 */ /* 0x000fe400078ec0ff */
[----:B------:R-:W-:Y:S01]  /*3b630*/  LOP3.LUT R44, R41, 0xffff, RZ, 0xc0, !PT ;  /* 0x0000ffff292c7812 */ /* 0x000fe200078ec0ff */
[----:B------:R-:W-:Y:S01]  /*3b640*/  NOP ;  /* 0x0000000000007918 */ /* 0x000fe20000000000 */
[----:B------:R-:W-:Y:S02]  /*3b650*/  PRMT R8, R14, 0x4210, R34 ;  /* 0x000042100e087816 */ /* 0x000fe40000000022 */
[----:B------:R-:W3:Y:S01]  /*3b660*/  LDL.LU R14, [R1+0x14c] ;  /* 0x00014c00010e7983 */ /* 0x000ee20000300800 */
[----:B0-----:R-:W-:-:S03]  /*3b670*/  PRMT R9, R15, 0x4210, R44 ;  /* 0x000042100f097816 */ /* 0x001fc6000000002c */
[----:B------:R-:W3:Y:S04]  /*3b680*/  LDL.LU R15, [R1+0x154] ;  /* 0x00015400010f7983 */ /* 0x000ee80000300800 */
[----:B------:R4:W-:Y:S04]  /*3b690*/  STL.64 [R1+0xb0], R4 ;  /* 0x0000b00401007387 */ /* 0x0009e80000100a00 */
[----:B------:R2:W-:Y:S01]  /*3b6a0*/  STL.64 [R1+0xb8], R6 ;  /* 0x0000b80601007387 */ /* 0x0005e20000100a00 */
[----:B----4-:R-:W-:-:S03]  /*3b6b0*/  PRMT R4, R28, 0x5210, R3 ;  /* 0x000052101c047816 */ /* 0x010fc60000000003 */
[----:B------:R-:W4:Y:S01]  /*3b6c0*/  LDL.LU R28, [R1+0x504] ;  /* 0x00050400011c7983 */ /* 0x000f220000300800 */
[----:B--2---:R-:W-:-:S03]  /*3b6d0*/  PRMT R6, R27, 0x5210, R32 ;  /* 0x000052101b067816 */ /* 0x004fc60000000020 */
[----:B------:R-:W2:Y:S01]  /*3b6e0*/  LDL.LU R27, [R1+0x500] ;  /* 0x00050000011b7983 */ /* 0x000ea20000300800 */
[----:B------:R-:W-:Y:S02]  /*3b6f0*/  LOP3.LUT R35, R35, 0xffff, RZ, 0xc0, !PT ;  /* 0x0000ffff23237812 */ /* 0x000fe400078ec0ff */
[----:B------:R-:W-:Y:S02]  /*3b700*/  LOP3.LUT R45, R19, 0xffff, RZ, 0xc0, !PT ;  /* 0x0000ffff132d7812 */ /* 0x000fe400078ec0ff */
[----:B------:R-:W-:Y:S02]  /*3b710*/  PRMT R10, R18, 0x4210, R35 ;  /* 0x00004210120a7816 */ /* 0x000fe40000000023 */
[----:B------:R-:W-:-:S05]  /*3b720*/  PRMT R11, R30, 0x4210, R45 ;  /* 0x000042101e0b7816 */ /* 0x000fca000000002d */
[----:B------:R-:W-:Y:S01]  /*3b730*/  STSM.16.M88.4 [R0], R8 ;  /* 0x0000000800007844 */ /* 0x000fe20000000200 */
[----:B------:R-:W-:-:S03]  /*3b740*/  NOP ;  /* 0x0000000000007918 */ /* 0x000fc60000000000 */
[----:B------:R-:W0:Y:S01]  /*3b750*/  LDS.128 R40, [R0] ;  /* 0x0000000000287984 */ /* 0x000e220000000c00 */
[----:B---3--:R-:W-:Y:S02]  /*3b760*/  PRMT R5, R31, 0x5210, R2 ;  /* 0x000052101f057816 */ /* 0x008fe40000000002 */
[----:B------:R-:W-:Y:S01]  /*3b770*/  PRMT R7, R54, 0x5210, R33 ;  /* 0x0000521036077816 */ /* 0x000fe20000000021 */
[----:B------:R-:W-:-:S04]  /*3b780*/  NOP ;  /* 0x0000000000007918 */ /* 0x000fc80000000000 */
[----:B------:R3:W-:Y:S02]  /*3b790*/  STSM.16.M88.4 [R0], R4 ;  /* 0x0000000400007844 */ /* 0x0007e40000000200 */
[----:B---3--:R-:W-:Y:S02]  /*3b7a0*/  PRMT R7, R61, 0x5210, R45 ;  /* 0x000052103d077816 */ /* 0x008fe4000000002d */
[----:B0-----:R-:W-:Y:S04]  /*3b7b0*/  STL.64 [R1+0x16a8], R40 ;  /* 0x0016a82801007387 */ /* 0x001fe80000100a00 */
[----:B------:R-:W-:Y:S04]  /*3b7c0*/  STL.64 [R1+0x1690], R42 ;  /* 0x0016902a01007387 */ /* 0x000fe80000100a00 */
[----:B------:R-:W3:Y:S04]  /*3b7d0*/  LDL.LU R22, [R1+0x494] ;  /* 0x0004940001167983 */ /* 0x000ee80000300800 */
[----:B------:R-:W3:Y:S04]  /*3b7e0*/  LDL.LU R23, [R1+0x490] ;  /* 0x0004900001177983 */ /* 0x000ee80000300800 */
[----:B------:R-:W3:Y:S04]  /*3b7f0*/  LDL.LU R20, [R1+0x40c] ;  /* 0x00040c0001147983 */ /* 0x000ee80000300800 */
[----:B------:R-:W3:Y:S04]  /*3b800*/  LDL.LU R21, [R1+0x408] ;  /* 0x0004080001157983 */ /* 0x000ee80000300800 */
[----:B------:R-:W3:Y:S04]  /*3b810*/  LDL.LU R48, [R1+0x404] ;  /* 0x0004040001307983 */ /* 0x000ee80000300800 */
[----:B------:R-:W3:Y:S01]  /*3b820*/  LDL.LU R49, [R1+0x35c] ;  /* 0x00035c0001317983 */ /* 0x000ee20000300800 */
[----:B------:R-:W-:-:S03]  /*3b830*/  PRMT R4, R29, 0x5210, R34 ;  /* 0x000052101d047816 */ /* 0x000fc60000000022 */
[----:B------:R-:W3:Y:S04]  /*3b840*/  LDL.LU R16, [R1+0x3cc] ;  /* 0x0003cc0001107983 */ /* 0x000ee80000300800 */
[----:B------:R-:W3:Y:S01]  /*3b850*/  LDL.LU R29, [R1+0x3c8] ;  /* 0x0003c800011d7983 */ /* 0x000ee20000300800 */
[----:B------:R-:W-:Y:S01]  /*3b860*/  PRMT R5, R15, 0x5210, R44 ;  /* 0x000052100f057816 */ /* 0x000fe2000000002c */
[----:B------:R-:W-:Y:S02]  /*3b870*/  NOP ;  /* 0x0000000000007918 */ /* 0x000fe40000000000 */
[----:B------:R-:W0:Y:S01]  /*3b880*/  LDS.128 R44, [R0] ;  /* 0x00000000002c7984 */ /* 0x000e220000000c00 */
[----:B------:R-:W-:Y:S01]  /*3b890*/  PRMT R6, R14, 0x5210, R35 ;  /* 0x000052100e067816 */ /* 0x000fe20000000023 */
[----:B------:R-:W-:-:S02]  /*3b8a0*/  NOP ;  /* 0x0000000000007918 */ /* 0x000fc40000000000 */
[----:B------:R-:W3:Y:S04]  /*3b8b0*/  LDL.LU R14, [R1+0x3b8] ;  /* 0x0003b800010e7983 */ /* 0x000ee80000300800 */
[----:B------:R-:W3:Y:S04]  /*3b8c0*/  LDL.LU R15, [R1+0x3b4] ;  /* 0x0003b400010f7983 */ /* 0x000ee80000300800 */
[----:B------:R-:W3:Y:S04]  /*3b8d0*/  LDL.LU R17, [R1+0x420] ;  /* 0x0004200001117983 */ /* 0x000ee80000300800 */
[----:B------:R-:W3:Y:S04]  /*3b8e0*/  LDL.LU R19, [R1+0x41c] ;  /* 0x00041c0001137983 */ /* 0x000ee80000300800 */
[----:B------:R-:W3:Y:S04]  /*3b8f0*/  LDL.LU R18, [R1+0x410] ;  /* 0x0004100001127983 */ /* 0x000ee80000300800 */
[----:B------:R-:W3:Y:S04]  /*3b900*/  LDL.LU R30, [R1+0x418] ;  /* 0x00041800011e7983 */ /* 0x000ee80000300800 */
[----:B0-----:R-:W-:Y:S04]  /*3b910*/  STL.64 [R1+0x16a0], R44 ;  /* 0x0016a02c01007387 */ /* 0x001fe80000100a00 */
[----:B------:R-:W-:Y:S04]  /*3b920*/  STL.64 [R1+0x1688], R46 ;  /* 0x0016882e01007387 */ /* 0x000fe80000100a00 */
[----:B------:R-:W3:Y:S01]  /*3b930*/  LDL.LU R31, [R1+0x15c] ;  /* 0x00015c00011f7983 */ /* 0x000ee20000300800 */
[----:B----4-:R-:W-:-:S03]  /*3b940*/  LOP3.LUT R3, R28, 0xffff, RZ, 0xc0, !PT ;  /* 0x0000ffff1c037812 */ /* 0x010fc600078ec0ff */
[----:B------:R-:W4:Y:S01]  /*3b950*/  LDL.LU R28, [R1+0x164] ;  /* 0x00016400011c7983 */ /* 0x000f220000300800 */
[----:B--2---:R-:W-:-:S03]  /*3b960*/  LOP3.LUT R2, R27, 0xffff, RZ, 0xc0, !PT ;  /* 0x0000ffff1b027812 */ /* 0x004fc600078ec0ff */
[----:B------:R-:W2:Y:S04]  /*3b970*/  LDL.LU R27, [R1+0x160] ;  /* 0x00016000011b7983 */ /* 0x000ea80000300800 */
[----:B------:R0:W-:Y:S01]  /*3b980*/  STSM.16.M88.4 [R0], R4 ;  /* 0x0000000400007844 */ /* 0x0001e20000000200 */
[----:B------:R-:W-:-:S03]  /*3b990*/  NOP ;  /* 0x0000000000007918 */ /* 0x000fc60000000000 */
[----:B------:R-:W0:Y:S01]  /*3b9a0*/  LDS.128 R8, [R0] ;  /* 0x0000000000087984 */ /* 0x000e220000000c00 */
[----:B---3--:R-:W-:Y:S02]  /*3b9b0*/  LOP3.LUT R32, R22, 0xffff, RZ, 0xc0, !PT ;  /* 0x0000ffff16207812 */ /* 0x008fe400078ec0ff */
[----:B------:R-:W-:Y:S02]  /*3b9c0*/  LOP3.LUT R33, R23, 0xffff, RZ, 0xc0, !PT ;  /* 0x0000ffff17217812 */ /* 0x000fe400078ec0ff */
[----:B0-----:R-:W-:Y:S02]  /*3b9d0*/  PRMT R4, R20, 0x4210, R3 ;  /* 0x0000421014047816 */ /* 0x001fe40000000003 */
[----:B------:R-:W-:Y:S02]  /*3b9e0*/  PRMT R5, R21, 0x4210, R2 ;  /* 0x0000421015057816 */ /* 0x000fe40000000002 */
[----:B------:R-:W-:Y:S02]  /*3b9f0*/  PRMT R6, R48, 0x4210, R32 ;  /* 0x0000421030067816 */ /* 0x000fe40000000020 */
[----:B------:R-:W-:Y:S01]  /*3ba00*/  PRMT R7, R49, 0x4210, R33 ;  /* 0x0000421031077816 */ /* 0x000fe20000000021 */
[----:B------:R-:W-:-:S04]  /*3ba10*/  NOP ;  /* 0x0000000000007918 */ /* 0x000fc80000000000 */
[----:B------:R-:W-:Y:S01]  /*3ba20*/  STSM.16.M88.4 [R0], R4 ;  /* 0x0000000400007844 */ /* 0x000fe20000000200 */
[----:B------:R-:W-:-:S03]  /*3ba30*/  NOP ;  /* 0x0000000000007918 */ /* 0x000fc60000000000 */
[----:B------:R-:W0:Y:S01]  /*3ba40*/  LDS.128 R4, [R0] ;  /* 0x0000000000047984 */ /* 0x000e220000000c00 */
[----:B------:R-:W-:-:S03]  /*3ba50*/  LOP3.LUT R34, R29, 0xffff, RZ, 0xc0, !PT ;  /* 0x0000ffff1d227812 */ /* 0x000fc600078ec0ff */
[----:B------:R-:W-:Y:S04]  /*3ba60*/  STL.64 [R1+0xa0], R8 ;  /* 0x0000a00801007387 */ /* 0x000fe80000100a00 */
[----:B------:R-:W-:Y:S04]  /*3ba70*/  STL.64 [R1+0xa8], R10 ;  /* 0x0000a80a01007387 */ /* 0x000fe80000100a00 */
[----:B------:R-:W3:Y:S01]  /*3ba80*/  LDL.LU R29, [R1+0x16c] ;  /* 0x00016c00011d7983 */ /* 0x000ee20000300800 */
[----:B------:R-:W-:-:S03]  /*3ba90*/  LOP3.LUT R48, R14, 0xffff, RZ, 0xc0, !PT ;  /* 0x0000ffff0e307812 */ /* 0x000fc600078ec0ff */
[----:B------:R-:W3:Y:S01]  /*3baa0*/  LDL.LU R14, [R1+0x170] ;  /* 0x00017000010e7983 */ /* 0x000ee20000300800 */
[----:B------:R-:W-:-:S03]  /*3bab0*/  LOP3.LUT R49, R15, 0xffff, RZ, 0xc0, !PT ;  /* 0x0000ffff0f317812 */ /* 0x000fc600078ec0ff */
[----:B------:R-:W3:Y:S04]  /*3bac0*/  LDL.LU R15, [R1+0x168] ;  /* 0x00016800010f7983 */ /* 0x000ee80000300800 */
[----:B0-----:R-:W-:Y:S04]  /*3bad0*/  STL.64 [R1+0x70], R4 ;  /* 0x0000700401007387 */ /* 0x001fe80000100a00 */
[----:B------:R2:W-:Y:S02]  /*3bae0*/  STL.64 [R1+0x78], R6 ;  /* 0x0000780601007387 */ /* 0x0005e40000100a00 */
[----:B--2---:R-:W-:-:S02]  /*3baf0*/  PRMT R6, R27, 0x5210, R32 ;  /* 0x000052101b067816 */ /* 0x004fc40000000020 */
[----:B------:R-:W2:Y:S01]  /*3bb00*/  LDL.LU R27, [R1+0x50c] ;  /* 0x00050c00011b7983 */ /* 0x000ea20000300800 */
[----:B------:R-:W-:Y:S02]  /*3bb10*/  LOP3.LUT R35, R16, 0xffff, RZ, 0xc0, !PT ;  /* 0x0000ffff10237812 */ /* 0x000fe400078ec0ff */
[----:B------:R-:W-:Y:S01]  /*3bb20*/  PRMT R9, R19, 0x4210, R34 ;  /* 0x0000421013097816 */ /* 0x000fe20000000022 */
[----:B------:R-:W2:Y:S01]  /*3bb30*/  LDL.LU R22, [R1+0x508] ;  /* 0x0005080001167983 */ /* 0x000ea20000300800 */
[----:B------:R-:W-:Y:S02]  /*3bb40*/  PRMT R8, R17, 0x4210, R35 ;  /* 0x0000421011087816 */ /* 0x000fe40000000023 */
[----:B------:R-:W-:Y:S01]  /*3bb50*/  PRMT R10, R18, 0x4210, R48 ;  /* 0x00004210120a7816 */ /* 0x000fe20000000030 */
[----:B------:R-:W2:Y:S01]  /*3bb60*/  LDL.LU R23, [R1+0x49c] ;  /* 0x00049c0001177983 */ /* 0x000ea20000300800 */
[----:B------:R-:W-:Y:S01]  /*3bb70*/  PRMT R11, R30, 0x4210, R49 ;  /* 0x000042101e0b7816 */ /* 0x000fe20000000031 */
[----:B------:R-:W-:-:S04]  /*3bb80*/  NOP ;  /* 0x0000000000007918 */ /* 0x000fc80000000000 */
[----:B------:R-:W-:Y:S01]  /*3bb90*/  STSM.16.M88.4 [R0], R8 ;  /* 0x0000000800007844 */ /* 0x000fe20000000200 */
[----:B------:R-:W-:-:S03]  /*3bba0*/  NOP ;  /* 0x0000000000007918 */ /* 0x000fc60000000000 */
[----:B------:R-:W0:Y:S01]  /*3bbb0*/  LDS.128 R8, [R0] ;  /* 0x0000000000087984 */ /* 0x000e220000000c00 */
[----:B------:R-:W-:-:S03]  /*3bbc0*/  PRMT R5, R31, 0x5210, R2 ;  /* 0x000052101f057816 */ /* 0x000fc60000000002 */
[----:B------:R-:W2:Y:S01]  /*3bbd0*/  LDL.LU R18, [R1+0x498] ;  /* 0x0004980001127983 */ /* 0x000ea20000300800 */
[----:B----4-:R-:W-:-:S03]  /*3bbe0*/  PRMT R4, R28, 0x5210, R3 ;  /* 0x000052101c047816 */ /* 0x010fc60000000003 */
[----:B------:R-:W4:Y:S04]  /*3bbf0*/  LDL.LU R30, [R1+0x434] ;  /* 0x00043400011e7983 */ /* 0x000f280000300800 */
[----:B------:R-:W4:Y:S04]  /*3bc00*/  LDL.LU R31, [R1+0x430] ;  /* 0x00043000011f7983 */ /* 0x000f280000300800 */
[----:B------:R-:W4:Y:S01]  /*3bc10*/  LDL.LU R28, [R1+0x42c] ;  /* 0x00042c00011c7983 */ /* 0x000f220000300800 */
[----:B------:R-:W-:Y:S01]  /*3bc20*/  PRMT R7, R57, 0x5210, R33 ;  /* 0x0000521039077816 */ /* 0x000fe20000000021 */
[----:B------:R-:W-:-:S04]  /*3bc30*/  NOP ;  /* 0x0000000000007918 */ /* 0x000fc80000000000 */
[----:B------:R3:W-:Y:S01]  /*3bc40*/  STSM.16.M88.4 [R0], R4 ;  /* 0x0000000400007844 */ /* 0x0007e20000000200 */
[----:B------:R-:W1:Y:S03]  /*3bc50*/  LDC R57, c[0x0][0x3b4] ;  /* 0x0000ed00ff397b82 */ /* 0x000e660000000800 */
[----:B0-----:R-:W-:Y:S04]  /*3bc60*/  STL.64 [R1+0x90], R8 ;  /* 0x0000900801007387 */ /* 0x001fe80000100a00 */
[----:B------:R-:W-:Y:S01]  /*3bc70*/  STL.64 [R1+0x98], R10 ;  /* 0x0000980a01007387 */ /* 0x000fe20000100a00 */
[----:B------:R-:W-:-:S03]  /*3bc80*/  NOP ;  /* 0x0000000000007918 */ /* 0x000fc60000000000 */
[----:B------:R-:W0:Y:S04]  /*3bc90*/  LDS.128 R8, [R0] ;  /* 0x0000000000087984 */ /* 0x000e280000000c00 */
[----:B------:R-:W4:Y:S04]  /*3bca0*/  LDL.LU R20, [R1+0x428] ;  /* 0x0004280001147983 */ /* 0x000f280000300800 */
[----:B------:R-:W4:Y:S04]  /*3bcb0*/  LDL.LU R21, [R1+0x3e0] ;  /* 0x0003e00001157983 */ /* 0x000f280000300800 */
[----:B------:R-:W4:Y:S01]  /*3bcc0*/  LDL.LU R16, [R1+0x3dc] ;  /* 0x0003dc0001107983 */ /* 0x000f220000300800 */
[----:B---3--:R-:W-:-:S03]  /*3bcd0*/  PRMT R5, R29, 0x5210, R34 ;  /* 0x000052101d057816 */ /* 0x008fc60000000022 */
[----:B0-----:R0:W-:Y:S04]  /*3bce0*/  STL.64 [R1+0x60], R8 ;  /* 0x0000600801007387 */ /* 0x0011e80000100a00 */
[----:B------:R-:W-:Y:S04]  /*3bcf0*/  STL.64 [R1+0x68], R10 ;  /* 0x0000680a01007387 */ /* 0x000fe80000100a00 */
[----:B------:R-:W3:Y:S04]  /*3bd00*/  LDL.LU R17, [R1+0x3d4] ;  /* 0x0003d40001117983 */ /* 0x000ee80000300800 */
[----:B------:R-:W3:Y:S01]  /*3bd10*/  LDL.LU R29, [R1+0x3d0] ;  /* 0x0003d000011d7983 */ /* 0x000ee20000300800 */
[----:B------:R-:W-:Y:S01]  /*3bd20*/  PRMT R4, R14, 0x5210, R35 ;  /* 0x000052100e047816 */ /* 0x000fe20000000023 */
[----:B------:R-:W-:Y:S01]  /*3bd30*/  NOP ;  /* 0x0000000000007918 */ /* 0x000fe20000000000 */
[----:B------:R-:W-:-:S02]  /*3bd40*/  PRMT R6, R15, 0x5210, R48 ;  /* 0x000052100f067816 */ /* 0x000fc40000000030 */
[----:B------:R-:W3:Y:S04]  /*3bd50*/  LDL.LU R15, [R1+0x448] ;  /* 0x00044800010f7983 */ /* 0x000ee80000300800 */
[----:B------:R-:W3:Y:S04]  /*3bd60*/  LDL.LU R14, [R1+0x444] ;  /* 0x00044400010e7983 */ /* 0x000ee80000300800 */
[----:B------:R-:W3:Y:S01]  /*3bd70*/  LDL.LU R19, [R1+0x43c] ;  /* 0x00043c0001137983 */ /* 0x000ee20000300800 */
[----:B--2---:R-:W-:-:S03]  /*3bd80*/  LOP3.LUT R2, R27, 0xffff, RZ, 0xc0, !PT ;  /* 0x0000ffff1b027812 */ /* 0x004fc600078ec0ff */
[----:B------:R-:W2:Y:S01]  /*3bd90*/  LDL.LU R27, [R1+0x440] ;  /* 0x00044000011b7983 */ /* 0x000ea20000300800 */
[----:B------:R-:W-:Y:S02]  /*3bda0*/  PRMT R7, R58, 0x5210, R49 ;  /* 0x000052103a077816 */ /* 0x000fe40000000031 */
[----:B0-----:R-:W-:Y:S02]  /*3bdb0*/  LOP3.LUT R8, R22, 0xffff, RZ, 0xc0, !PT ;  /* 0x0000ffff16087812 */ /* 0x001fe400078ec0ff */
[----:B------:R-:W-:Y:S01]  /*3bdc0*/  LOP3.LUT R3, R23, 0xffff, RZ, 0xc0, !PT ;  /* 0x0000ffff17037812 */ /* 0x000fe200078ec0ff */
[----:B------:R4:W-:Y:S01]  /*3bdd0*/  STSM.16.M88.4 [R0], R4 ;  /* 0x0000000400007844 */ /* 0x0009e20000000200 */
[----:B------:R-:W-:-:S03]  /*3bde0*/  NOP ;  /* 0x0000000000007918 */ /* 0x000fc60000000000 */
[----:B------:R-:W0:Y:S01]  /*3bdf0*/  LDS.128 R32, [R0] ;  /* 0x0000000000207984 */ /* 0x000e220000000c00 */
[----:B------:R-:W-:-:S03]  /*3be00*/  LOP3.LUT R9, R18, 0xffff, RZ, 0xc0, !PT ;  /* 0x0000ffff12097812 */ /* 0x000fc600078ec0ff */
[----:B------:R-:W2:Y:S01]  /*3be10*/  LDL.LU R18, [R1+0x174] ;  /* 0x0001740001127983 */ /* 0x000ea20000300800 */
[----:B----4-:R-:W-:-:S03]  /*3be20*/  PRMT R4, R30, 0x4210, R2 ;  /* 0x000042101e047816 */ /* 0x010fc60000000002 */
[----:B------:R-:W4:Y:S01]  /*3be30*/  LDL R10, [R1+0xb78] ;  /* 0x000b7800010a7983 */ /* 0x000f220000100800 */
[----:B------:R-:W-:-:S03]  /*3be40*/  PRMT R5, R31, 0x4210, R8 ;  /* 0x000042101f057816 */ /* 0x000fc60000000008 */
[----:B------:R-:W4:Y:S01]  /*3be50*/  LDL.LU R30, [R1+0x17c] ;  /* 0x00017c00011e7983 */ /* 0x000f220000300800 */
[----:B------:R-:W-:-:S03]  /*3be60*/  PRMT R6, R28, 0x4210, R3 ;  /* 0x000042101c067816 */ /* 0x000fc60000000003 */
[----:B------:R-:W4:Y:S04]  /*3be70*/  LDL.LU R31, [R1+0x178] ;  /* 0x00017800011f7983 */ /* 0x000f280000300800 */
[----:B------:R-:W4:Y:S04]  /*3be80*/  LDL.LU R28, [R1+0x148] ;  /* 0x00014800011c7983 */ /* 0x000f280000300800 */
[----:B0-----:R-:W-:Y:S04]  /*3be90*/  STL.64 [R1+0x1680], R32 ;  /* 0x0016802001007387 */ /* 0x001fe80000100a00 */
[----:B------:R-:W-:Y:S01]  /*3bea0*/  STL.64 [R1+0x1678], R34 ;  /* 0x0016782201007387 */ /* 0x000fe20000100a00 */
[----:B------:R-:W-:-:S02]  /*3beb0*/  LOP3.LUT R52, R21, 0xffff, RZ, 0xc0, !PT ;  /* 0x0000ffff15347812 */ /* 0x000fc400078ec0ff */
[----:B------:R-:W-:Y:S02]  /*3bec0*/  LOP3.LUT R53, R16, 0xffff, RZ, 0xc0, !PT ;  /* 0x0000ffff10357812 */ /* 0x000fe400078ec0ff */
[----:B---3--:R-:W-:Y:S02]  /*3bed0*/  LOP3.LUT R56, R29, 0xffff, RZ, 0xc0, !PT ;  /* 0x0000ffff1d387812 */ /* 0x008fe400078ec0ff */
[----:B------:R-:W-:Y:S02]  /*3bee0*/  PRMT R48, R15, 0x4210, R52 ;  /* 0x000042100f307816 */ /* 0x000fe40000000034 */
[----:B------:R-:W3:Y:S01]  /*3bef0*/  LDL.LU R15, [R1+0x184] ;  /* 0x00018400010f7983 */ /* 0x000ee20000300800 */
[----:B------:R-:W-:-:S03]  /*3bf00*/  PRMT R49, R14, 0x4210, R53 ;  /* 0x000042100e317816 */ /* 0x000fc60000000035 */
[----:B------:R-:W3:Y:S04]  /*3bf10*/  LDL.LU R29, [R1+0x188] ;  /* 0x00018800011d7983 */ /* 0x000ee80000300800 */
[----:B------:R-:W3:Y:S01]  /*3bf20*/  LDL.LU R14, [R1+0x180] ;  /* 0x00018000010e7983 */ /* 0x000ee20000300800 */
[----:B--2---:R-:W-:-:S03]  /*3bf30*/  PRMT R51, R27, 0x4210, R56 ;  /* 0x000042101b337816 */ /* 0x004fc60000000038 */
[----:B------:R-:W2:Y:S01]  /*3bf40*/  LDL.LU R27, [R1+0x150] ;  /* 0x00015000011b7983 */ /* 0x000ea20000300800 */
[----:B------:R-:W-:Y:S01]  /*3bf50*/  PRMT R7, R20, 0x4210, R9 ;  /* 0x0000421014077816 */ /* 0x000fe20000000009 */
[----:B------:R-:W-:-:S04]  /*3bf60*/  NOP ;  /* 0x0000000000007918 */ /* 0x000fc80000000000 */
[----:B------:R-:W-:Y:S01]  /*3bf70*/  STSM.16.M88.4 [R0], R4 ;  /* 0x0000000400007844 */ /* 0x000fe20000000200 */
[----:B------:R-:W-:-:S03]  /*3bf80*/  NOP ;  /* 0x0000000000007918 */ /* 0x000fc60000000000 */
[----:B------:R-:W0:Y:S01]  /*3bf90*/  LDS.128 R4, [R0] ;  /* 0x0000000000047984 */ /* 0x000e220000000c00 */
[----:B------:R-:W-:Y:S02]  /*3bfa0*/  LOP3.LUT R55, R17, 0xffff, RZ, 0xc0, !PT ;  /* 0x0000ffff11377812 */ /* 0x000fe400078ec0ff */
[----:B------:R-:W1:Y:S02]  /*3bfb0*/  LDC R17, c[0x0][0x3b4] ;  /* 0x0000ed00ff117b82 */ /* 0x000e640000000800 */
[----:B------:R-:W-:Y:S01]  /*3bfc0*/  PRMT R50, R19, 0x4210, R55 ;  /* 0x0000421013327816 */ /* 0x000fe20000000037 */
[----:B------:R-:W-:-:S04]  /*3bfd0*/  NOP ;  /* 0x0000000000007918 */ /* 0x000fc80000000000 */
[----:B------:R-:W-:Y:S01]  /*3bfe0*/  STSM.16.M88.4 [R0], R48 ;  /* 0x0000003000007844 */ /* 0x000fe20000000200 */
[----:B----4-:R-:W-:Y:S01]  /*3bff0*/  IMAD R54, R10, UR30, RZ ;  /* 0x0000001e0a367c24 */ /* 0x010fe2000f8e02ff */
[----:B------:R-:W4:Y:S02]  /*3c000*/  LDCU.64 UR30, c[0x0][0x390] ;  /* 0x00007200ff1e77ac */ /* 0x000f240008000a00 */
[----:B0-----:R0:W-:Y:S04]  /*3c010*/  STL.64 [R1+0x50], R4 ;  /* 0x0000500401007387 */ /* 0x0011e80000100a00 */
[----:B------:R1:W-:Y:S01]  /*3c020*/  STL.64 [R1+0x58], R6 ;  /* 0x0000580601007387 */ /* 0x0003e20000100a00 */
[----:B0-----:R-:W-:Y:S02]  /*3c030*/  PRMT R5, R31, 0x5210, R8 ;  /* 0x000052101f057816 */ /* 0x001fe40000000008 */
[----:B-1----:R-:W-:Y:S01]  /*3c040*/  PRMT R7, R28, 0x5210, R9 ;  /* 0x000052101c077816 */ /* 0x002fe20000000009 */
[----:B------:R-:W-:Y:S01]  /*3c050*/  NOP ;  /* 0x0000000000007918 */ /* 0x000fe20000000000 */
[----:B------:R-:W0:Y:S01]  /*3c060*/  LDS.128 R8, [R0] ;  /* 0x0000000000087984 */ /* 0x000e220000000c00 */
[----:B------:R-:W-:-:S02]  /*3c070*/  PRMT R4, R18, 0x5210, R2 ;  /* 0x0000521012047816 */ /* 0x000fc40000000002 */
[----:B------:R-:W-:Y:S01]  /*3c080*/  PRMT R6, R30, 0x5210, R3 ;  /* 0x000052101e067816 */ /* 0x000fe20000000003 */
[----:B------:R-:W-:-:S04]  /*3c090*/  NOP ;  /* 0x0000000000007918 */ /* 0x000fc80000000000 */
[----:B------:R-:W-:Y:S01]  /*3c0a0*/  STSM.16.M88.4 [R0], R4 ;  /* 0x0000000400007844 */ /* 0x000fe20000000200 */
[----:B------:R-:W-:-:S03]  /*3c0b0*/  NOP ;  /* 0x0000000000007918 */ /* 0x000fc60000000000 */
[----:B------:R-:W1:Y:S04]  /*3c0c0*/  LDS.128 R4, [R0] ;  /* 0x0000000000047984 */ /* 0x000e680000000c00 */
[----:B0-----:R-:W-:Y:S04]  /*3c0d0*/  STL.64 [R1+0x1670], R8 ;  /* 0x0016700801007387 */ /* 0x001fe80000100a00 */
[----:B------:R0:W-:Y:S01]  /*3c0e0*/  STL [R1+0x1660], R10 ;  /* 0x0016600a01007387 */ /* 0x0001e20000100800 */
[----:B---3--:R-:W-:-:S03]  /*3c0f0*/  PRMT R48, R15, 0x5210, R52 ;  /* 0x000052100f307816 */ /* 0x008fc60000000034 */
[----:B0-----:R-:W3:Y:S01]  /*3c100*/  LDL.LU R10, [R1+0x874] ;  /* 0x00087400010a7983 */ /* 0x001ee20000300800 */
[----:B--2---:R-:W-:-:S03]  /*3c110*/  PRMT R51, R27, 0x5210, R56 ;  /* 0x000052101b337816 */ /* 0x004fc60000000038 */
[----:B------:R0:W-:Y:S01]  /*3c120*/  STL [R1+0x165c], R11 ;  /* 0x00165c0b01007387 */ /* 0x0001e20000100800 */
[----:B------:R-:W-:Y:S01]  /*3c130*/  IMAD.MOV.U32 R27, RZ, RZ, R26 ;  /* 0x000000ffff1b7224 */ /* 0x000fe200078e001a */
[----:B------:R-:W-:Y:S01]  /*3c140*/  PRMT R50, R14, 0x5210, R55 ;  /* 0x000052100e327816 */ /* 0x000fe20000000037 */
[----:B------:R-:W2:Y:S01]  /*3c150*/  LDC R56, c[0x0][0x3b4] ;  /* 0x0000ed00ff387b82 */ /* 0x000ea20000000800 */
[----:B0-----:R-:W4:Y:S07]  /*3c160*/  LDL.LU R11, [R1+0xb78] ;  /* 0x000b7800010b7983 */ /* 0x001f2e0000300800 */
[----:B------:R-:W0:Y:S01]  /*3c170*/  LDC R55, c[0x0][0x3b4] ;  /* 0x0000ed00ff377b82 */ /* 0x000e220000000800 */
[----:B------:R-:W4:Y:S04]  /*3c180*/  LDL.LU R15, [R1+0x40] ;  /* 0x00004000010f7983 */ /* 0x000f280000300800 */
[----:B------:R-:W4:Y:S01]  /*3c190*/  LDL R26, [R1+0xb80] ;  /* 0x000b8000011a7983 */ /* 0x000f220000100800 */
[----:B------:R-:W-:-:S02]  /*3c1a0*/  IADD3 R2, P2, PT, R54, UR28, RZ ;  /* 0x0000001c36027c10 */ /* 0x000fc4000ff5e0ff */
[----:B------:R-:W0:Y:S01]  /*3c1b0*/  LDC R9, c[0x0][0x3b4] ;  /* 0x0000ed00ff097b82 */ /* 0x000e220000000800 */
[----:B------:R-:W4:Y:S04]  /*3c1c0*/  LDL R18, [R1+0xb8c] ;  /* 0x000b8c0001127983 */ /* 0x000f280000100800 */
[----:B------:R-:W4:Y:S01]  /*3c1d0*/  LDL R19, [R1+0xb90] ;  /* 0x000b900001137983 */ /* 0x000f220000100800 */
[----:B------:R-:W-:Y:S01]  /*3c1e0*/  PRMT R49, R29, 0x5210, R53 ;  /* 0x000052101d317816 */ /* 0x000fe20000000035 */
[----:B------:R-:W-:Y:S02]  /*3c1f0*/  NOP ;  /* 0x0000000000007918 */ /* 0x000fe40000000000 */
[----:B-1----:R1:W-:Y:S01]  /*3c200*/  STL [R1+0x1718], R6 ;  /* 0x0017180601007387 */ /* 0x0023e20000100800 */
[----:B------:R-:W2:Y:S03]  /*3c210*/  LDC R8, c[0x0][0x3b4] ;  /* 0x0000ed00ff087b82 */ /* 0x000ea60000000800 */
[----:B-1----:R-:W4:Y:S04]  /*3c220*/  LDL R6, [R1+0xb84] ;  /* 0x000b840001067983 */ /* 0x002f280000100800 */
[----:B------:R-:W-:Y:S04]  /*3c230*/  STL.64 [R1+0x1668], R4 ;  /* 0x0016680401007387 */ /* 0x000fe80000100a00 */
[----:B------:R1:W-:Y:S04]  /*3c240*/  STL [R1+0x1658], R7 ;  /* 0x0016580701007387 */ /* 0x0003e80000100800 */
[----:B-1----:R-:W4:Y:S01]  /*3c250*/  LDL.LU R7, [R1+0xb94] ;  /* 0x000b940001077983 */ /* 0x002f220000300800 */
[----:B------:R-:W-:Y:S01]  /*3c260*/  LEA.HI.X.SX32 R3, R54, UR29, 0x1, P2 ;  /* 0x0000001d36037c11 */ /* 0x000fe200090f0eff */
[----:B------:R-:W1:Y:S02]  /*3c270*/  LDCU.64 UR28, c[0x0][0x390] ;  /* 0x00007200ff1c77ac */ /* 0x000e640008000a00 */
[----:B------:R-:W-:Y:S04]  /*3c280*/  STSM.16.M88.4 [R0], R48 ;  /* 0x0000003000007844 */ /* 0x000fe80000000200 */
[----:B------:R0:W-:Y:S04]  /*3c290*/  STL [R1+0x1750], R0 ;  /* 0x0017500001007387 */ /* 0x0001e80000100800 */
[----:B0-----:R-:W4:Y:S01]  /*3c2a0*/  LDL R0, [R1+0xb88] ;  /* 0x000b880001007983 */ /* 0x001f220000100800 */
[----:B------:R-:W-:-:S04]  /*3c2b0*/  IMAD R49, R55, 0x20, R54 ;  /* 0x0000002037317824 */ /* 0x000fc800078e0236 */
[----:B--2---:R-:W-:Y:S02]  /*3c2c0*/  IMAD R56, R56, 0x20, R49 ;  /* 0x0000002038387824 */ /* 0x004fe400078e0231 */
[----:B---3--:R-:W-:Y:S01]  /*3c2d0*/  IMAD R16, R10, UR34, RZ ;  /* 0x000000220a107c24 */ /* 0x008fe2000f8e02ff */
[----:B------:R-:W0:Y:S04]  /*3c2e0*/  LDCU.64 UR34, c[0x0][0x390] ;  /* 0x00007200ff2277ac */ /* 0x000e280008000a00 */
[----:B------:R-:W-:Y:S02]  /*3c2f0*/  SHF.R.S32.HI R14, RZ, 0x1f, R16 ;  /* 0x0000001fff0e7819 */ /* 0x000fe40000011410 */
[----:B------:R-:W-:-:S05]  /*3c300*/  IADD3 R52, P3, PT, R16, R2, RZ ;  /* 0x0000000210347210 */ /* 0x000fca0007f7e0ff */
[----:B------:R-:W-:Y:S01]  /*3c310*/  IMAD.X R53, R14, 0x1, R3, P3 ;  /* 0x000000010e357824 */ /* 0x000fe200018e0603 */
[----:B----4-:R-:W-:-:S04]  /*3c320*/  ISETP.GE.AND P2, PT, R11, UR32, PT ;  /* 0x000000200b007c0c */ /* 0x010fc8000bf46270 */
[----:B------:R-:W-:Y:S01]  /*3c330*/  ISETP.LT.AND P2, PT, R10, UR47, !P2 ;  /* 0x0000002f0a007c0c */ /* 0x000fe2000d741270 */
[----:B------:R-:W2:Y:S01]  /*3c340*/  LDCU UR47, c[0x0][0x3b8] ;  /* 0x00007700ff2f77ac */ /* 0x000ea20008000800 */
[----:B------:R-:W-:Y:S01]  /*3c350*/  PRMT R48, R15, 0x7770, RZ ;  /* 0x000077700f307816 */ /* 0x000fe200000000ff */
[----:B------:R-:W-:-:S10]  /*3c360*/  NOP ;  /* 0x0000000000007918 */ /* 0x000fd40000000000 */
[----:B------:R3:W-:Y:S01]  /*3c370*/  @P2 STG.E.U8 desc[UR44][R52.64], R48 ;  /* 0x0000003034002986 */ /* 0x0007e2000c10112c */
[----:B------:R-:W-:Y:S01]  /*3c380*/  ISETP.GE.AND P2, PT, R10, UR33, PT ;  /* 0x000000210a007c0c */ /* 0x000fe2000bf46270 */
[----:B------:R-:W4:Y:S01]  /*3c390*/  LDCU.64 UR32, c[0x0][0x390] ;  /* 0x00007200ff2077ac */ /* 0x000f220008000a00 */
[----:B---3--:R-:W-:-:S04]  /*3c3a0*/  IADD3 R48, P4, PT, R49, UR30, RZ ;  /* 0x0000001e31307c10 */ /* 0x008fc8000ff9e0ff */
[----:B------:R-:W-:Y:S01]  /*3c3b0*/  LEA.HI.X.SX32 R49, R49, UR31, 0x1, P4 ;  /* 0x0000001f31317c11 */ /* 0x000fe2000a0f0eff */
[----:B------:R-:W3:Y:S01]  /*3c3c0*/  LDCU.64 UR30, c[0x0][0x390] ;  /* 0x00007200ff1e77ac */ /* 0x000ee20008000a00 */
[----:B------:R-:W-:Y:S02]  /*3c3d0*/  IADD3 R54, P6, PT, R16, R48, RZ ;  /* 0x0000003010367210 */ /* 0x000fe40007fde0ff */
[----:B------:R-:W-:-:S03]  /*3c3e0*/  PRMT R53, R15, 0x7771, RZ ;  /* 0x000077710f357816 */ /* 0x000fc600000000ff */
[----:B------:R-:W-:Y:S01]  /*3c3f0*/  IMAD.X R55, R14, 0x1, R49, P6 ;  /* 0x000000010e377824 */ /* 0x000fe200030e0631 */
[----:B------:R-:W-:Y:S01]  /*3c400*/  ISETP.LT.AND P3, PT, R7, UR42, !P2 ;  /* 0x0000002a07007c0c */ /* 0x000fe2000d761270 */
[----:B------:R-:W0:Y:S01]  /*3c410*/  LDCU UR42, c[0x0][0x3b8] ;  /* 0x00007700ff2a77ac */ /* 0x000e220008000800 */
[----:B------:R-:W-:-:S11]  /*3c420*/  PRMT R61, R15, 0x7773, RZ ;  /* 0x000077730f3d7816 */ /* 0x000fd600000000ff */
[----:B------:R0:W-:Y:S02]  /*3c430*/  @P3 STG.E.U8 desc[UR44][R54.64], R53 ;  /* 0x0000003536003986 */ /* 0x0001e4000c10112c */
[----:B0-----:R-:W-:Y:S01]  /*3c440*/  PRMT R55, R15, 0x7772, RZ ;  /* 0x000077720f377816 */ /* 0x001fe200000000ff */
[----:B------:R-:W-:Y:S02]  /*3c450*/  IMAD.MOV.U32 R15, RZ, RZ, R27 ;  /* 0x000000ffff0f7224 */ /* 0x000fe400078e001b */
[----:B------:R-:W2:Y:S04]  /*3c460*/  LDL R27, [R1+0xb7c] ;  /* 0x000b7c00011b7983 */ /* 0x000ea80000100800 */
[----:B------:R-:W2:Y:S01]  /*3c470*/  LDL.LU R29, [R1+0x80] ;  /* 0x00008000011d7983 */ /* 0x000ea20000300800 */
[----:B-1----:R-:W-:-:S02]  /*3c480*/  IADD3 R50, P5, PT, R56, UR28, RZ ;  /* 0x0000001c38327c10 */ /* 0x002fc4000ffbe0ff */
[----:B------:R-:W-:Y:S01]  /*3c490*/  ISETP.LT.AND P4, PT, R19, UR40, !P2 ;  /* 0x0000002813007c0c */ /* 0x000fe2000d781270 */
[----:B------:R-:W-:Y:S01]  /*3c4a0*/  IMAD R54, R57, 0x20, R56 ;  /* 0x0000002039367824 */ /* 0x000fe200078e0238 */
[----:B------:R-:W-:Y:S01]  /*3c4b0*/  LEA.HI.X.SX32 R51, R56, UR29, 0x1, P5 ;  /* 0x0000001d38337c11 */ /* 0x000fe2000a8f0eff */
[----:B------:R-:W0:Y:S01]  /*3c4c0*/  LDCU.64 UR28, c[0x0][0x398] ;  /* 0x00007300ff1c77ac */ /* 0x000e220008000a00 */
[----:B------:R-:W-:Y:S01]  /*3c4d0*/  IADD3 R52, P5, PT, R16, R50, RZ ;  /* 0x0000003210347210 */ /* 0x000fe20007fbe0ff */
[----:B------:R-:W-:Y:S01]  /*3c4e0*/  IMAD R60, R60, 0x20, R54 ;  /* 0x000000203c3c7824 */ /* 0x000fe200078e0236 */
[----:B------:R-:W-:Y:S01]  /*3c4f0*/  ISETP.LT.AND P3, PT, R18, UR38, !P2 ;  /* 0x0000002612007c0c */ /* 0x000fe2000d761270 */
[----:B------:R-:W1:Y:S02]  /*3c500*/  LDCU UR40, c[0x0][0x3b8] ;  /* 0x00007700ff2877ac */ /* 0x000e640008000800 */
[----:B------:R-:W-:Y:S01]  /*3c510*/  IMAD.X R53, R14, 0x1, R51, P5 ;  /* 0x000000010e357824 */ /* 0x000fe200028e0633 */
[----:B------:R-:W-:Y:S01]  /*3c520*/  PRMT R4, R12, 0x7770, RZ ;  /* 0x000077700c047816 */ /* 0x000fe200000000ff */
[----:B------:R-:W0:Y:S03]  /*3c530*/  LDCU UR38, c[0x0][0x3b8] ;  /* 0x00007700ff2677ac */ /* 0x000e260008000800 */
[----:B------:R1:W-:Y:S02]  /*3c540*/  @P4 STG.E.U8 desc[UR44][R52.64], R55 ;  /* 0x0000003734004986 */ /* 0x0003e4000c10112c */
[----:B-1----:R-:W-:-:S02]  /*3c550*/  IADD3 R52, P4, PT, R54, UR34, RZ ;  /* 0x0000002236347c10 */ /* 0x002fc4000ff9e0ff */
[----:B----4-:R-:W-:Y:S02]  /*3c560*/  IADD3 R53, P5, PT, R60, UR32, RZ ;  /* 0x000000203c357c10 */ /* 0x010fe4000ffbe0ff */
[----:B------:R-:W-:Y:S01]  /*3c570*/  LEA.HI.X.SX32 R54, R54, UR35, 0x1, P4 ;  /* 0x0000002336367c11 */ /* 0x000fe2000a0f0eff */
[----:B------:R-:W1:Y:S01]  /*3c580*/  LDCU.64 UR34, c[0x0][0x398] ;  /* 0x00007300ff2277ac */ /* 0x000e620008000a00 */
[----:B------:R-:W-:Y:S02]  /*3c590*/  IADD3 R58, P4, PT, R16, R52, RZ ;  /* 0x00000034103a7210 */ /* 0x000fe40007f9e0ff */
[----:B------:R-:W-:Y:S01]  /*3c5a0*/  LEA.HI.X.SX32 R55, R60, UR33, 0x1, P5 ;  /* 0x000000213c377c11 */ /* 0x000fe2000a8f0eff */
[----:B------:R-:W2:Y:S01]  /*3c5b0*/  LDCU.64 UR32, c[0x0][0x398] ;  /* 0x00007300ff2077ac */ /* 0x000ea20008000a00 */
[----:B------:R-:W-:Y:S01]  /*3c5c0*/  ISETP.LT.AND P5, PT, R0, UR36, !P2 ;  /* 0x0000002400007c0c */ /* 0x000fe2000d7a1270 */
[----:B------:R-:W-:Y:S01]  /*3c5d0*/  IMAD.X R59, R14, 0x1, R54, P4 ;  /* 0x000000010e3b7824 */ /* 0x000fe200020e0636 */
[----:B------:R-:W-:Y:S01]  /*3c5e0*/  IADD3 R56, P4, PT, R16, R53, RZ ;  /* 0x0000003510387210 */ /* 0x000fe20007f9e0ff */
[----:B------:R-:W4:Y:S03]  /*3c5f0*/  LDCU UR36, c[0x0][0x3b8] ;  /* 0x00007700ff2477ac */ /* 0x000f260008000800 */
[----:B------:R1:W-:Y:S01]  /*3c600*/  @P3 STG.E.U8 desc[UR44][R58.64], R61 ;  /* 0x0000003d3a003986 */ /* 0x0003e2000c10112c */
[----:B------:R-:W-:Y:S01]  /*3c610*/  IMAD.X R57, R14, 0x1, R55, P4 ;  /* 0x000000010e397824 */ /* 0x000fe200020e0637 */
[----:B0-----:R-:W-:Y:S01]  /*3c620*/  ISETP.LT.AND P4, PT, R6, UR28, !P2 ;  /* 0x0000001c06007c0c */ /* 0x001fe2000d781270 */
[----:B------:R-:W0:Y:S04]  /*3c630*/  LDCU UR28, c[0x0][0x3b8] ;  /* 0x00007700ff1c77ac */ /* 0x000e280008000800 */
[----:B------:R3:W-:Y:S01]  /*3c640*/  @P5 STG.E.U8 desc[UR44][R56.64], R4 ;  /* 0x0000000438005986 */ /* 0x0007e2000c10112c */
[----:B-1----:R-:W-:-:S05]  /*3c650*/  IMAD R58, R9, 0x20, R60 ;  /* 0x00000020093a7824 */ /* 0x002fca00078e023c */
[----:B---3--:R-:W-:Y:S01]  /*3c660*/  IADD3 R56, P3, PT, R58, UR30, RZ ;  /* 0x0000001e3a387c10 */ /* 0x008fe2000ff7e0ff */
[----:B------:R-:W-:-:S03]  /*3c670*/  IMAD R4, R8, 0x20, R58 ;  /* 0x0000002008047824 */ /* 0x000fc600078e023a */
[----:B------:R-:W-:Y:S01]  /*3c680*/  LEA.HI.X.SX32 R57, R58, UR31, 0x1, P3 ;  /* 0x0000001f3a397c11 */ /* 0x000fe200098f0eff */
[----:B------:R-:W1:Y:S01]  /*3c690*/  LDCU.64 UR30, c[0x0][0x398] ;  /* 0x00007300ff1e77ac */ /* 0x000e620008000a00 */
[----:B------:R-:W-:Y:S02]  /*3c6a0*/  IADD3 R60, P6, PT, R16, R56, RZ ;  /* 0x00000038103c7210 */ /* 0x000fe40007fde0ff */
[----:B------:R-:W-:Y:S02]  /*3c6b0*/  IADD3 R58, P5, PT, R4, UR48, RZ ;  /* 0x00000030043a7c10 */ /* 0x000fe4000ffbe0ff */
[----:B------:R-:W-:Y:S01]  /*3c6c0*/  PRMT R5, R12, 0x7771, RZ ;  /* 0x000077710c057816 */ /* 0x000fe200000000ff */
[----:B------:R-:W-:Y:S01]  /*3c6d0*/  IMAD.X R61, R14, 0x1, R57, P6 ;  /* 0x000000010e3d7824 */ /* 0x000fe200030e0639 */
[----:B------:R-:W-:Y:S01]  /*3c6e0*/  ISETP.LT.AND P3, PT, R26, UR34, !P2 ;  /* 0x000000221a007c0c */ /* 0x000fe2000d761270 */
[----:B------:R-:W3:Y:S01]  /*3c6f0*/  LDCU UR34, c[0x0][0x3b8] ;  /* 0x00007700ff2277ac */ /* 0x000ee20008000800 */
[----:B------:R-:W-:-:S02]  /*3c700*/  LEA.HI.X.SX32 R59, R4, UR49, 0x1, P5 ;  /* 0x00000031043b7c11 */ /* 0x000fc4000a8f0eff */
[----:B------:R-:W-:Y:S01]  /*3c710*/  IADD3 R8, P5, PT, R16, R58, RZ ;  /* 0x0000003a10087210 */ /* 0x000fe20007fbe0ff */
[----:B------:R0:W-:Y:S01]  /*3c720*/  @P4 STG.E.U8 desc[UR44][R60.64], R5 ;  /* 0x000000053c004986 */ /* 0x0001e2000c10112c */
[----:B------:R-:W1:Y:S03]  /*3c730*/  LDCU.64 UR48, c[0x0][0x398] ;  /* 0x00007300ff3077ac */ /* 0x000e660008000a00 */
[----:B------:R-:W-:Y:S02]  /*3c740*/  IMAD.X R9, R14, 0x1, R59, P5 ;  /* 0x000000010e097824 */ /* 0x000fe400028e063b */
[----:B0-----:R-:W-:Y:S01]  /*3c750*/  IMAD R61, R17, 0x20, R4 ;  /* 0x00000020113d7824 */ /* 0x001fe200078e0204 */
[----:B------:R-:W-:-:S04]  /*3c760*/  PRMT R4, R12, 0x7772, RZ ;  /* 0x000077720c047816 */ /* 0x000fc800000000ff */
[C---:B------:R-:W-:Y:S01]  /*3c770*/  IADD3 R60, P4, PT, R61.reuse, UR52, RZ ;  /* 0x000000343d3c7c10 */ /* 0x040fe2000ff9e0ff */
[----:B------:R0:W-:Y:S01]  /*3c780*/  @P3 STG.E.U8 desc[UR44][R8.64], R4 ;  /* 0x0000000408003986 */ /* 0x0001e2000c10112c */
[C---:B------:R-:W-:Y:S02]  /*3c790*/  VIADD R5, R16.reuse, UR62 ;  /* 0x0000003e10057c36 */ /* 0x040fe40008000000 */
[----:B------:R-:W-:Y:S01]  /*3c7a0*/  LEA.HI.X.SX32 R61, R61, UR53, 0x1, P4 ;  /* 0x000000353d3d7c11 */ /* 0x000fe2000a0f0eff */
[----:B------:R-:W3:Y:S01]  /*3c7b0*/  LDCU.64 UR52, c[0x0][0x398] ;  /* 0x00007300ff3477ac */ /* 0x000ee20008000a00 */
[----:B-1----:R-:W-:Y:S02]  /*3c7c0*/  ISETP.LT.AND P3, PT, R11, UR30, !P1 ;  /* 0x0000001e0b007c0c */ /* 0x002fe4000cf61270 */
[----:B------:R-:W-:Y:S01]  /*3c7d0*/  IADD3 R20, P5, PT, R5, R2, RZ ;  /* 0x0000000205147210 */ /* 0x000fe20007fbe0ff */
[----:B------:R-:W1:Y:S01]  /*3c7e0*/  LDCU UR62, c[0x0][0x3b8] ;  /* 0x00007700ff3e77ac */ /* 0x000e620008000800 */
[----:B0-----:R-:W-:Y:S01]  /*3c7f0*/  IADD3 R8, P4, PT, R16, R60, RZ ;  /* 0x0000003c10087210 */ /* 0x001fe20007f9e0ff */
[----:B------:R-:W0:Y:S01]  /*3c800*/  LDCU UR30, c[0x0][0x3b8] ;  /* 0x00007700ff1e77ac */ /* 0x000e220008000800 */
[----:B------:R-:W-:-:S02]  /*3c810*/  PRMT R4, R12, 0x7773, RZ ;  /* 0x000077730c047816 */ /* 0x000fc400000000ff */
[----:B------:R-:W-:Y:S01]  /*3c820*/  SHF.R.S32.HI R12, RZ, 0x1f, R5 ;  /* 0x0000001fff0c7819 */ /* 0x000fe20000011405 */
[----:B------:R-:W-:Y:S01]  /*3c830*/  IMAD.X R9, R14, 0x1, R61, P4 ;  /* 0x000000010e097824 */ /* 0x000fe200020e063d */
[----:B------:R-:W-:Y:S01]  /*3c840*/  ISETP.LT.AND P4, PT, R7, UR50, !P1 ;  /* 0x0000003207007c0c */ /* 0x000fe2000cf81270 */
[----:B------:R-:W0:Y:S02]  /*3c850*/  LDCU UR50, c[0x0][0x39c] ;  /* 0x00007380ff3277ac */ /* 0x000e240008000800 */
[----:B------:R-:W-:Y:S01]  /*3c860*/  IMAD.X R21, R12, 0x1, R3, P5 ;  /* 0x000000010c157824 */ /* 0x000fe200028e0603 */
[----:B------:R-:W-:-:S05]  /*3c870*/  IADD3 R16, P5, PT, R5, R48, RZ ;  /* 0x0000003005107210 */ /* 0x000fca0007fbe0ff */
[----:B------:R-:W-:Y:S01]  /*3c880*/  IMAD.X R17, R12, 0x1, R49, P5 ;  /* 0x000000010c117824 */ /* 0x000fe200028e0631 */
[----:B---3--:R-:W-:Y:S01]  /*3c890*/  ISETP.LT.AND P6, PT, R18, UR52, !P1 ;  /* 0x0000003412007c0c */ /* 0x008fe2000cfc1270 */
[----:B------:R-:W3:Y:S01]  /*3c8a0*/  LDCU UR52, c[0x0][0x3b8] ;  /* 0x00007700ff3477ac */ /* 0x000ee20008000800 */
[----:B--2---:R-:W-:Y:S01]  /*3c8b0*/  ISETP.LT.AND P2, PT, R27, UR32, !P2 ;  /* 0x000000201b007c0c */ /* 0x004fe2000d741270 */
[----:B------:R-:W2:-:S12]  /*3c8c0*/  LDCU UR32, c[0x0][0x3b8] ;  /* 0x00007700ff2077ac */ /* 0x000e980008000800 */
[----:B------:R0:W-:Y:S01]  /*3c8d0*/  @P2 STG.E.U8 desc[UR44][R8.64], R4 ;  /* 0x0000000408002986 */ /* 0x0001e2000c10112c */
[----:B------:R-:W-:Y:S01]  /*3c8e0*/  ISETP.LT.AND P2, PT, R19, UR48, !P1 ;  /* 0x0000003013007c0c */ /* 0x000fe2000cf41270 */
[----:B------:R-:W1:Y:S01]  /*3c8f0*/  LDCU UR48, c[0x0][0x3b8] ;  /* 0x00007700ff3077ac */ /* 0x000e620008000800 */
[C---:B0-----:R-:W-:Y:S02]  /*3c900*/  PRMT R8, R24.reuse, 0x7770, RZ ;  /* 0x0000777018087816 */ /* 0x041fe400000000ff */
[----:B------:R-:W-:-:S03]  /*3c910*/  PRMT R4, R24, 0x7771, RZ ;  /* 0x0000777118047816 */ /* 0x000fc600000000ff */
[----:B------:R0:W-:Y:S04]  /*3c920*/  @P3 STG.E.U8 desc[UR44][R20.64], R8 ;  /* 0x0000000814003986 */ /* 0x0001e8000c10112c */
[----:B------:R1:W-:Y:S01]  /*3c930*/  @P4 STG.E.U8 desc[UR44][R16.64], R4 ;  /* 0x0000000410004986 */ /* 0x0003e2000c10112c */
[----:B0-----:R-:W-:Y:S02]  /*3c940*/  IADD3 R8, P3, PT, R5, R50, RZ ;  /* 0x0000003205087210 */ /* 0x001fe40007f7e0ff */
[----:B-1----:R-:W-:-:S03]  /*3c950*/  PRMT R4, R24, 0x7772, RZ ;  /* 0x0000777218047816 */ /* 0x002fc600000000ff */
[----:B------:R-:W-:Y:S01]  /*3c960*/  IMAD.X R9, R12, 0x1, R51, P3 ;  /* 0x000000010c097824 */ /* 0x000fe200018e0633 */
[C---:B------:R-:W-:Y:S02]  /*3c970*/  IADD3 R16, P3, PT, R5.reuse, R52, RZ ;  /* 0x0000003405107210 */ /* 0x040fe40007f7e0ff */
[----:B------:R-:W-:Y:S01]  /*3c980*/  ISETP.LT.AND P4, PT, R0, UR46, !P1 ;  /* 0x0000002e00007c0c */ /* 0x000fe2000cf81270 */
[----:B------:R-:W0:Y:S01]  /*3c990*/  LDCU UR46, c[0x0][0x3b8] ;  /* 0x00007700ff2e77ac */ /* 0x000e220008000800 */
[----:B------:R1:W-:Y:S01]  /*3c9a0*/  @P2 STG.E.U8 desc[UR44][R8.64], R4 ;  /* 0x0000000408002986 */ /* 0x0003e2000c10112c */
[----:B------:R-:W-:Y:S01]  /*3c9b0*/  IMAD.X R17, R12, 0x1, R54, P3 ;  /* 0x000000010c117824 */ /* 0x000fe200018e0636 */
[----:B------:R-:W-:Y:S02]  /*3c9c0*/  PRMT R24, R24, 0x7773, RZ ;  /* 0x0000777318187816 */ /* 0x000fe400000000ff */
[----:B------:R-:W-:Y:S01]  /*3c9d0*/  ISETP.LT.AND P2, PT, R6, UR4, !P1 ;  /* 0x0000000406007c0c */ /* 0x000fe2000cf41270 */
[----:B------:R-:W0:Y:S02]  /*3c9e0*/  LDCU UR4, c[0x0][0x3b8] ;  /* 0x00007700ff0477ac */ /* 0x000e240008000800 */
[----:B------:R2:W-:Y:S01]  /*3c9f0*/  @P6 STG.E.U8 desc[UR44][R16.64], R24 ;  /* 0x0000001810006986 */ /* 0x0005e2000c10112c */
[----:B-1----:R-:W-:-:S02]  /*3ca00*/  IADD3 R8, P5, PT, R5, R53, RZ ;  /* 0x0000003505087210 */ /* 0x002fc40007fbe0ff */
[----:B------:R-:W-:-:S03]  /*3ca10*/  PRMT R4, R29, 0x7770, RZ ;  /* 0x000077701d047816 */ /* 0x000fc600000000ff */
[----:B------:R-:W-:Y:S01]  /*3ca20*/  IMAD.X R9, R12, 0x1, R55, P5 ;  /* 0x000000010c097824 */ /* 0x000fe200028e0637 */
[----:B--2---:R-:W-:-:S04]  /*3ca30*/  IADD3 R16, P5, PT, R5, R56, RZ ;  /* 0x0000003805107210 */ /* 0x004fc80007fbe0ff */
[----:B------:R1:W-:Y:S01]  /*3ca40*/  @P4 STG.E.U8 desc[UR44][R8.64], R4 ;  /* 0x0000000408004986 */ /* 0x0003e2000c10112c */
[----:B------:R-:W-:Y:S01]  /*3ca50*/  IMAD.X R17, R12, 0x1, R57, P5 ;  /* 0x000000010c117824 */ /* 0x000fe200028e0639 */
[----:B-1----:R-:W-:-:S05]  /*3ca60*/  PRMT R4, R29, 0x7771, RZ ;  /* 0x000077711d047816 */ /* 0x002fca00000000ff */
[----:B------:R1:W-:Y:S04]  /*3ca70*/  @P2 STG.E.U8 desc[UR44][R16.64], R4 ;  /* 0x0000000410002986 */ /* 0x0003e8000c10112c */
[----:B-1----:R-:W2:Y:S01]  /*3ca80*/  LDL.LU R16, [R1+0x44] ;  /* 0x0000440001107983 */ /* 0x002ea20000300800 */
[C---:B------:R-:W-:Y:S01]  /*3ca90*/  VIADD R24, R5.reuse, UR62 ;  /* 0x0000003e05187c36 */ /* 0x040fe20008000000 */
[----:B------:R-:W1:Y:S01]  /*3caa0*/  LDCU UR62, c[0x0][0x3b8] ;  /* 0x00007700ff3e77ac */ /* 0x000e620008000800 */
[----:B------:R-:W-:-:S05]  /*3cab0*/  IADD3 R8, P4, PT, R5, R58, RZ ;  /* 0x0000003a05087210 */ /* 0x000fca0007f9e0ff */
[----:B------:R-:W-:Y:S01]  /*3cac0*/  IMAD.X R9, R12, 0x1, R59, P4 ;  /* 0x000000010c097824 */ /* 0x000fe200020e063b */
[----:B------:R-:W-:-:S05]  /*3cad0*/  IADD3 R20, P4, PT, R5, R60, RZ ;  /* 0x0000003c05147210 */ /* 0x000fca0007f9e0ff */
[----:B------:R-:W-:Y:S02]  /*3cae0*/  IMAD.X R21, R12, 0x1, R61, P4 ;  /* 0x000000010c157824 */ /* 0x000fe400020e063d */
[----:B-1----:R-:W-:Y:S01]  /*3caf0*/  VIADD R12, R24, UR62 ;  /* 0x0000003e180c7c36 */ /* 0x002fe20008000000 */
[----:B------:R-:W1:Y:S03]  /*3cb00*/  LDCU UR62, c[0x0][0x3b8] ;  /* 0x00007700ff3e77ac */ /* 0x000e660008000800 */
[----:B---3--:R-:W-:Y:S01]  /*3cb10*/  VIADD R33, R12, UR52 ;  /* 0x000000340c217c36 */ /* 0x008fe20008000000 */
[----:B------:R-:W-:Y:S01]  /*3cb20*/  ISETP.LT.AND P3, PT, R26, UR5, !P1 ;  /* 0x000000051a007c0c */ /* 0x000fe2000cf61270 */
[----:B------:R-:W3:Y:S02]  /*3cb30*/  LDCU UR52, c[0x0][0x39c] ;  /* 0x00007380ff3477ac */ /* 0x000ee40008000800 */
[----:B-1----:R-:W-:Y:S01]  /*3cb40*/  VIADD R43, R33, UR62 ;  /* 0x0000003e212b7c36 */ /* 0x002fe20008000000 */
[----:B------:R-:W-:Y:S01]  /*3cb50*/  PRMT R4, R29, 0x7772, RZ ;  /* 0x000077721d047816 */ /* 0x000fe200000000ff */
[----:B------:R-:W1:Y:S02]  /*3cb60*/  LDCU UR62, c[0x0][0x39c] ;  /* 0x00007380ff3e77ac */ /* 0x000e640008000800 */
[----:B------:R-:W-:Y:S01]  /*3cb70*/  VIADD R34, R43, UR77 ;  /* 0x0000004d2b227c36 */ /* 0x000fe20008000000 */
[----:B------:R-:W-:-:S05]  /*3cb80*/  ISETP.LT.AND P1, PT, R27, UR6, !P1 ;  /* 0x000000061b007c0c */ /* 0x000fca000cf21270 */
[----:B------:R0:W-:Y:S01]  /*3cb90*/  @P3 STG.E.U8 desc[UR44][R8.64], R4 ;  /* 0x0000000408003986 */ /* 0x0001e2000c10112c */
[----:B------:R-:W-:Y:S01]  /*3cba0*/  ISETP.LT.AND P6, PT, R11, UR7, !P0 ;  /* 0x000000070b007c0c */ /* 0x000fe2000c7c1270 */
[----:B------:R-:W-:Y:S01]  /*3cbb0*/  VIADD R35, R34, UR76 ;  /* 0x0000004c22237c36 */ /* 0x000fe20008000000 */
[----:B------:R-:W-:Y:S01]  /*3cbc0*/  SHF.R.S32.HI R22, RZ, 0x1f, R24 ;  /* 0x0000001fff167819 */ /* 0x000fe20000011418 */
[----:B------:R-:W1:Y:S02]  /*3cbd0*/  LDCU UR5, c[0x0][0x3b8] ;  /* 0x00007700ff0577ac */ /* 0x000e640008000800 */
[----:B------:R-:W-:Y:S01]  /*3cbe0*/  VIADD R5, R35, UR75 ;  /* 0x0000004b23057c36 */ /* 0x000fe20008000000 */
[----:B------:R-:W-:Y:S01]  /*3cbf0*/  ISETP.LT.AND P2, PT, R7, UR8, !P0 ;  /* 0x0000000807007c0c */ /* 0x000fe2000c741270 */
[----:B------:R-:W1:Y:S02]  /*3cc00*/  LDCU UR6, c[0x0][0x3b8] ;  /* 0x00007700ff0677ac */ /* 0x000e640008000800 */
[----:B------:R-:W-:Y:S01]  /*3cc10*/  VIADD R40, R5, UR74 ;  /* 0x0000004a05287c36 */ /* 0x000fe20008000000 */
[----:B0-----:R-:W-:Y:S01]  /*3cc20*/  PRMT R4, R29, 0x7773, RZ ;  /* 0x000077731d047816 */ /* 0x001fe200000000ff */
[----:B------:R-:W-:Y:S02]  /*3cc30*/  STL.64 [R1+0x1820], R34 ;  /* 0x0018202201007387 */ /* 0x000fe40000100a00 */
[----:B------:R-:W-:Y:S01]  /*3cc40*/  VIADD R14, R40, UR73 ;  /* 0x00000049280e7c36 */ /* 0x000fe20008000000 */
[----:B------:R-:W-:Y:S01]  /*3cc50*/  ISETP.LT.AND P5, PT, R19, UR9, !P0 ;  /* 0x0000000913007c0c */ /* 0x000fe2000c7a1270 */
[----:B------:R-:W0:Y:S02]  /*3cc60*/  LDCU UR7, c[0x0][0x3b8] ;  /* 0x00007700ff0777ac */ /* 0x000e240008000800 */
[----:B------:R-:W-:Y:S01]  /*3cc70*/  VIADD R31, R14, UR72 ;  /* 0x000000480e1f7c36 */ /* 0x000fe20008000000 */
[----:B------:R1:W-:Y:S01]  /*3cc80*/  @P1 STG.E.U8 desc[UR44][R20.64], R4 ;  /* 0x0000000414001986 */ /* 0x0003e2000c10112c */
[----:B------:R-:W-:Y:S01]  /*3cc90*/  ISETP.LT.AND P3, PT, R18, UR10, !P0 ;  /* 0x0000000a12007c0c */ /* 0x000fe2000c761270 */
[----:B------:R-:W0:Y:S01]  /*3cca0*/  LDCU UR8, c[0x0][0x3b8] ;  /* 0x00007700ff0877ac */ /* 0x000e220008000800 */
[----:B------:R-:W-:Y:S01]  /*3ccb0*/  VIADD R9, R31, UR71 ;  /* 0x000000471f097c36 */ /* 0x000fe20008000000 */
[----:B------:R-:W-:Y:S01]  /*3ccc0*/  ISETP.LT.AND P4, PT, R0, UR11, !P0 ;  /* 0x0000000b00007c0c */ /* 0x000fe2000c781270 */
[----:B------:R-:W0:Y:S02]  /*3ccd0*/  LDCU UR9, c[0x0][0x3b8] ;  /* 0x00007700ff0977ac */ /* 0x000e240008000800 */
[----:B------:R-:W-:Y:S01]  /*3cce0*/  VIADD R47, R9, UR70 ;  /* 0x00000046092f7c36 */ /* 0x000fe20008000000 */
[----:B------:R-:W0:Y:S03]  /*3ccf0*/  LDCU UR10, c[0x0][0x3b8] ;  /* 0x00007700ff0a77ac */ /* 0x000e260008000800 */
[----:B------:R-:W-:Y:S01]  /*3cd00*/  VIADD R29, R47, UR69 ;  /* 0x000000452f1d7c36 */ /* 0x000fe20008000000 */
[----:B-1----:R-:W-:Y:S01]  /*3cd10*/  IADD3 R20, P1, PT, R24, R2, RZ ;  /* 0x0000000218147210 */ /* 0x002fe20007f3e0ff */
[----:B------:R-:W1:Y:S02]  /*3cd20*/  LDCU UR11, c[0x0][0x3b8] ;  /* 0x00007700ff0b77ac */ /* 0x000e640008000800 */
[----:B------:R-:W-:-:S02]  /*3cd30*/  VIADD R30, R29, UR68 ;  /* 0x000000441d1e7c36 */ /* 0x000fc40008000000 */
[----:B------:R-:W-:Y:S01]  /*3cd40*/  IMAD.X R21, R22, 0x1, R3, P1 ;  /* 0x0000000116157824 */ /* 0x000fe200008e0603 */
[----:B------:R-:W0:Y:S01]  /*3cd50*/  LDCU UR77, c[0x0][0x39c] ;  /* 0x00007380ff4d77ac */ /* 0x000e220008000800 */
[----:B------:R-:W-:Y:S01]  /*3cd60*/  VIADD R8, R30, UR67 ;  /* 0x000000431e087c36 */ /* 0x000fe20008000000 */
[----:B------:R-:W0:Y:S03]  /*3cd70*/  LDCU UR76, c[0x0][0x39c] ;  /* 0x00007380ff4c77ac */ /* 0x000e260008000800 */
[----:B------:R-:W-:Y:S01]  /*3cd80*/  VIADD R46, R8, UR66 ;  /* 0x00000042082e7c36 */ /* 0x000fe20008000000 */
[----:B------:R-:W0:Y:S03]  /*3cd90*/  LDCU UR75, c[0x0][0x39c] ;  /* 0x00007380ff4b77ac */ /* 0x000e260008000800 */
[----:B------:R-:W-:Y:S01]  /*3cda0*/  VIADD R28, R46, UR65 ;  /* 0x000000412e1c7c36 */ /* 0x000fe20008000000 */
[----:B------:R-:W0:Y:S03]  /*3cdb0*/  LDCU UR74, c[0x0][0x39c] ;  /* 0x00007380ff4a77ac */ /* 0x000e260008000800 */
[----:B------:R-:W-:Y:S01]  /*3cdc0*/  VIADD R17, R28, UR64 ;  /* 0x000000401c117c36 */ /* 0x000fe20008000000 */
[----:B------:R1:W-:Y:S01]  /*3cdd0*/  STL.64 [R1+0x1800], R28 ;  /* 0x0018001c01007387 */ /* 0x0003e20000100a00 */
[----:B------:R-:W0:Y:S01]  /*3cde0*/  LDCU UR73, c[0x0][0x39c] ;  /* 0x00007380ff4977ac */ /* 0x000e220008000800 */
[----:B------:R-:W0:Y:S01]  /*3cdf0*/  LDCU UR72, c[0x0][0x39c] ;  /* 0x00007380ff4877ac */ /* 0x000e220008000800 */
[----:B------:R-:W0:Y:S01]  /*3ce00*/  LDCU UR71, c[0x0][0x39c] ;  /* 0x00007380ff4777ac */ /* 0x000e220008000800 */
[----:B-1----:R-:W-:Y:S01]  /*3ce10*/  VIADD R29, R17, UR12 ;  /* 0x0000000c111d7c36 */ /* 0x002fe20008000000 */
[----:B------:R-:W1:Y:S01]  /*3ce20*/  LDCU UR70, c[0x0][0x39c] ;  /* 0x00007380ff4677ac */ /* 0x000e620008000800 */
[----:B------:R-:W0:Y:S01]  /*3ce30*/  LDCU UR69, c[0x0][0x39c] ;  /* 0x00007380ff4577ac */ /* 0x000e220008000800 */
[----:B------:R-:W0:Y:S01]  /*3ce40*/  LDCU UR68, c[0x0][0x39c] ;  /* 0x00007380ff4477ac */ /* 0x000e220008000800 */
[----:B------:R-:W0:Y:S01]  /*3ce50*/  LDCU UR67, c[0x0][0x39c] ;  /* 0x00007380ff4377ac */ /* 0x000e220008000800 */
[----:B------:R-:W0:Y:S01]  /*3ce60*/  LDCU UR66, c[0x0][0x39c] ;  /* 0x00007380ff4277ac */ /* 0x000e220008000800 */
[----:B------:R-:W0:Y:S01]  /*3ce70*/  LDCU UR65, c[0x0][0x39c] ;  /* 0x00007380ff4177ac */ /* 0x000e220008000800 */
[----:B------:R-:W0:Y:S01]  /*3ce80*/  LDCU UR64, c[0x0][0x39c] ;  /* 0x00007380ff4077ac */ /* 0x000e220008000800 */
[----:B------:R-:W0:Y:S01]  /*3ce90*/  LDCU UR12, c[0x0][0x39c] ;  /* 0x00007380ff0c77ac */ /* 0x000e220008000800 */
[----:B--2---:R-:W-:-:S05]  /*3cea0*/  PRMT R4, R16, 0x7770, RZ ;  /* 0x0000777010047816 */ /* 0x004fca00000000ff */
[----:B------:R2:W-:Y:S01]  /*3ceb0*/  @P6 STG.E.U8 desc[UR44][R20.64], R4 ;  /* 0x0000000414006986 */ /* 0x0005e2000c10112c */
[----:B------:R-:W-:-:S05]  /*3cec0*/  IADD3 R34, P6, PT, R24, R48, RZ ;  /* 0x0000003018227210 */ /* 0x000fca0007fde0ff */
[----:B------:R-:W-:Y:S02]  /*3ced0*/  IMAD.X R35, R22, 0x1, R49, P6 ;  /* 0x0000000116237824 */ /* 0x000fe400030e0631 */
[----:B--2---:R-:W-:Y:S01]  /*3cee0*/  VIADD R4, R10, 0x3 ;  /* 0x000000030a047836 */ /* 0x004fe20000000000 */
[----:B------:R-:W-:-:S04]  /*3cef0*/  PRMT R20, R16, 0x7771, RZ ;  /* 0x0000777110147816 */ /* 0x000fc800000000ff */
[----:B------:R-:W-:Y:S01]  /*3cf00*/  ISETP.GE.AND P1, PT, R4, UR50, PT ;  /* 0x0000003204007c0c */ /* 0x000fe2000bf26270 */
[----:B------:R-:W-:Y:S01]  /*3cf10*/  VIADD R4, R10, 0x4 ;  /* 0x000000040a047836 */ /* 0x000fe20000000000 */
[----:B------:R2:W-:Y:S01]  /*3cf20*/  @P2 STG.E.U8 desc[UR44][R34.64], R20 ;  /* 0x0000001422002986 */ /* 0x0005e2000c10112c */
[----:B------:R-:W-:Y:S01]  /*3cf30*/  PRMT R23, R16, 0x7772, RZ ;  /* 0x0000777210177816 */ /* 0x000fe200000000ff */
[----:B------:R-:W0:Y:S02]  /*3cf40*/  LDCU UR50, c[0x0][0x39c] ;  /* 0x00007380ff3277ac */ /* 0x000e240008000800 */
[----:B---3--:R-:W-:Y:S01]  /*3cf50*/  ISETP.GE.AND P2, PT, R4, UR52, PT ;  /* 0x0000003404007c0c */ /* 0x008fe2000bf46270 */
[----:B------:R-:W-:Y:S01]  /*3cf60*/  VIADD R4, R29, UR13 ;  /* 0x0000000d1d047c36 */ /* 0x000fe20008000000 */
[----:B------:R-:W3:Y:S01]  /*3cf70*/  LDCU UR52, c[0x0][0x398] ;  /* 0x00007300ff3477ac */ /* 0x000ee20008000800 */
[----:B--2---:R-:W-:Y:S02]  /*3cf80*/  IADD3 R34, P6, PT, R24, R50, RZ ;  /* 0x0000003218227210 */ /* 0x004fe40007fde0ff */
[----:B------:R-:W-:Y:S01]  /*3cf90*/  VIADD R21, R4, UR14 ;  /* 0x0000000e04157c36 */ /* 0x000fe20008000000 */
[----:B------:R-:W2:Y:S02]  /*3cfa0*/  LDCU UR14, c[0x0][0x398] ;  /* 0x00007300ff0e77ac */ /* 0x000ea40008000800 */
[----:B------:R-:W-:Y:S01]  /*3cfb0*/  IMAD.X R35, R22, 0x1, R51, P6 ;  /* 0x0000000116237824 */ /* 0x000fe200030e0633 */
[----:B------:R-:W-:Y:S01]  /*3cfc0*/  IADD3 R36, P6, PT, R24, R52, RZ ;  /* 0x0000003418247210 */ /* 0x000fe20007fde0ff */
[----:B------:R-:W-:Y:S01]  /*3cfd0*/  VIADD R32, R21, UR15 ;  /* 0x0000000f15207c36 */ /* 0x000fe20008000000 */
[----:B------:R-:W0:Y:S02]  /*3cfe0*/  LDCU UR13, c[0x0][0x39c] ;  /* 0x00007380ff0d77ac */ /* 0x000e240008000800 */
[----:B------:R1:W-:Y:S01]  /*3cff0*/  @P5 STG.E.U8 desc[UR44][R34.64], R23 ;  /* 0x0000001722005986 */ /* 0x0003e2000c10112c */
[----:B------:R-:W-:Y:S01]  /*3d000*/  VIADD R20, R10, 0x5 ;  /* 0x000000050a147836 */ /* 0x000fe20000000000 */
[----:B------:R-:W0:Y:S01]  /*3d010*/  LDCU UR15, c[0x0][0x39c] ;  /* 0x00007380ff0f77ac */ /* 0x000e220008000800 */
[----:B------:R-:W-:-:S03]  /*3d020*/  IMAD.X R37, R22, 0x1, R54, P6 ;  /* 0x0000000116257824 */ /* 0x000fc600030e0636 */
[----:B------:R-:W-:Y:S01]  /*3d030*/  ISETP.GE.AND P5, PT, R20, UR62, PT ;  /* 0x0000003e14007c0c */ /* 0x000fe2000bfa6270 */
[----:B------:R-:W0:Y:S01]  /*3d040*/  LDCU UR62, c[0x0][0x39c] ;  /* 0x00007380ff3e77ac */ /* 0x000e220008000800 */
[----:B-1----:R-:W-:Y:S01]  /*3d050*/  PRMT R23, R16, 0x7773, RZ ;  /* 0x0000777310177816 */ /* 0x002fe200000000ff */
[----:B------:R-:W-:Y:S01]  /*3d060*/  VIADD R16, R32, UR16 ;  /* 0x0000001020107c36 */ /* 0x000fe20008000000 */
[----:B------:R-:W-:Y:S01]  /*3d070*/  IADD3 R34, P6, PT, R24, R53, RZ ;  /* 0x0000003518227210 */ /* 0x000fe20007fde0ff */
[----:B------:R-:W1:Y:S02]  /*3d080*/  LDCU UR16, c[0x0][0x398] ;  /* 0x00007300ff1077ac */ /* 0x000e640008000800 */
[----:B------:R-:W-:Y:S01]  /*3d090*/  VIADD R28, R16, UR17 ;  /* 0x00000011101c7c36 */ /* 0x000fe20008000000 */
[----:B------:R-:W-:Y:S01]  /*3d0a0*/  PRMT R20, R13, 0x7770, RZ ;  /* 0x000077700d147816 */ /* 0x000fe200000000ff */
[----:B------:R-:W-:Y:S01]  /*3d0b0*/  IMAD.X R35, R22, 0x1, R55, P6 ;  /* 0x0000000116237824 */ /* 0x000fe200030e0637 */
[----:B------:R0:W-:Y:S01]  /*3d0c0*/  @P3 STG.E.U8 desc[UR44][R36.64], R23 ;  /* 0x0000001724003986 */ /* 0x0001e2000c10112c */
[----:B------:R-:W1:Y:S03]  /*3d0d0*/  LDCU UR17, c[0x0][0x39c] ;  /* 0x00007380ff1177ac */ /* 0x000e660008000800 */
[----:B------:R2:W-:Y:S01]  /*3d0e0*/  @P4 STG.E.U8 desc[UR44][R34.64], R20 ;  /* 0x0000001422004986 */ /* 0x0005e2000c10112c */
[----:B0-----:R-:W-:-:S03]  /*3d0f0*/  VIADD R23, R28, UR18 ;  /* 0x000000121c177c36 */ /* 0x001fc60008000000 */
[----:B------:R0:W-:Y:S01]  /*3d100*/  STL.64 [R1+0x1808], R16 ;  /* 0x0018081001007387 */ /* 0x0001e20000100a00 */
[----:B------:R-:W-:Y:S01]  /*3d110*/  IADD3 R36, P6, PT, R24, R56, RZ ;  /* 0x0000003818247210 */ /* 0x000fe20007fde0ff */
[----:B------:R-:W4:Y:S01]  /*3d120*/  LDCU UR18, c[0x0][0x398] ;  /* 0x00007300ff1277ac */ /* 0x000f220008000800 */
[----:B--2---:R-:W-:Y:S01]  /*3d130*/  VIADD R20, R23, UR19 ;  /* 0x0000001317147c36 */ /* 0x004fe20008000000 */
[----:B------:R-:W-:Y:S01]  /*3d140*/  ISETP.LT.AND P4, PT, R6, UR14, !P0 ;  /* 0x0000000e06007c0c */ /* 0x000fe2000c781270 */
[----:B------:R-:W2:Y:S03]  /*3d150*/  LDCU UR14, c[0x0][0x398] ;  /* 0x00007300ff0e77ac */ /* 0x000ea60008000800 */
[----:B------:R-:W-:Y:S01]  /*3d160*/  STL [R1+0x17b0], R20 ;  /* 0x0017b01401007387 */ /* 0x000fe20000100800 */
[----:B---3--:R-:W-:Y:S01]  /*3d170*/  ISETP.LT.AND P3, PT, R26, UR52, !P0 ;  /* 0x000000341a007c0c */ /* 0x008fe2000c761270 */
[----:B------:R-:W-:Y:S01]  /*3d180*/  IMAD.X R37, R22, 0x1, R57, P6 ;  /* 0x0000000116257824 */ /* 0x000fe200030e0639 */
[----:B------:R-:W3:Y:S01]  /*3d190*/  LDCU UR19, c[0x0][0x398] ;  /* 0x00007300ff1377ac */ /* 0x000ee20008000800 */
[----:B------:R-:W3:Y:S01]  /*3d1a0*/  LDL.LU R42, [R1+0x84] ;  /* 0x00008400012a7983 */ /* 0x000ee20000300800 */
[----:B------:R-:W-:-:S02]  /*3d1b0*/  IADD3 R34, P6, PT, R24, R58, RZ ;  /* 0x0000003a18227210 */ /* 0x000fc40007fde0ff */
[C---:B0-----:R-:W-:Y:S02]  /*3d1c0*/  PRMT R17, R13.reuse, 0x7771, RZ ;  /* 0x000077710d117816 */ /* 0x041fe400000000ff */
[----:B------:R-:W-:Y:S01]  /*3d1d0*/  PRMT R16, R13, 0x7772, RZ ;  /* 0x000077720d107816 */ /* 0x000fe200000000ff */
[----:B------:R-:W-:Y:S01]  /*3d1e0*/  IMAD.X R35, R22, 0x1, R59, P6 ;  /* 0x0000000116237824 */ /* 0x000fe200030e063b */
[----:B-1----:R-:W-:Y:S01]  /*3d1f0*/  ISETP.LT.AND P0, PT, R27, UR16, !P0 ;  /* 0x000000101b007c0c */ /* 0x002fe2000c701270 */
[----:B------:R0:W-:Y:S01]  /*3d200*/  @P4 STG.E.U8 desc[UR44][R36.64], R17 ;  /* 0x0000001124004986 */ /* 0x0001e2000c10112c */
[----:B------:R-:W1:Y:S03]  /*3d210*/  LDCU UR16, c[0x0][0x398] ;  /* 0x00007300ff1077ac */ /* 0x000e660008000800 */
[----:B------:R4:W-:Y:S01]  /*3d220*/  @P3 STG.E.U8 desc[UR44][R34.64], R16 ;  /* 0x0000001022003986 */ /* 0x0009e2000c10112c */
[----:B--2---:R-:W-:Y:S01]  /*3d230*/  ISETP.LT.AND P4, PT, R11, UR14, !P1 ;  /* 0x0000000e0b007c0c */ /* 0x004fe2000cf81270 */
[----:B------:R-:W-:Y:S01]  /*3d240*/  VIADD R45, R20, UR20 ;  /* 0x00000014142d7c36 */ /* 0x000fe20008000000 */
[----:B------:R-:W2:Y:S01]  /*3d250*/  LDCU UR52, c[0x0][0x39c] ;  /* 0x00007380ff3477ac */ /* 0x000ea20008000800 */
[----:B0-----:R-:W-:Y:S01]  /*3d260*/  IADD3 R36, P3, PT, R24, R60, RZ ;  /* 0x0000003c18247210 */ /* 0x001fe20007f7e0ff */
[----:B------:R-:W0:Y:S01]  /*3d270*/  LDCU UR14, c[0x0][0x39c] ;  /* 0x00007380ff0e77ac */ /* 0x000e220008000800 */
[----:B------:R-:W-:-:S02]  /*3d280*/  PRMT R24, R13, 0x7773, RZ ;  /* 0x000077730d187816 */ /* 0x000fc400000000ff */
[----:B----4-:R-:W-:Y:S01]  /*3d290*/  SHF.R.S32.HI R16, RZ, 0x1f, R12 ;  /* 0x0000001fff107819 */ /* 0x010fe2000001140c */
[----:B------:R-:W-:Y:S01]  /*3d2a0*/  IMAD.X R37, R22, 0x1, R61, P3 ;  /* 0x0000000116257824 */ /* 0x000fe200018e063d */
[----:B------:R-:W-:Y:S01]  /*3d2b0*/  IADD3 R34, P3, PT, R12, R2, RZ ;  /* 0x000000020c227210 */ /* 0x000fe20007f7e0ff */
[----:B------:R-:W4:Y:S01]  /*3d2c0*/  LDCU UR20, c[0x0][0x39c] ;  /* 0x00007380ff1477ac */ /* 0x000f220008000800 */
[----:B------:R-:W-:-:S03]  /*3d2d0*/  PRMT R13, R25, 0x7770, RZ ;  /* 0x00007770190d7816 */ /* 0x000fc600000000ff */
[----:B------:R-:W-:Y:S01]  /*3d2e0*/  IMAD.X R35, R16, 0x1, R3, P3 ;  /* 0x0000000110237824 */ /* 0x000fe200018e0603 */
[----:B------:R0:W-:Y:S01]  /*3d2f0*/  @P0 STG.E.U8 desc[UR44][R36.64], R24 ;  /* 0x0000001824000986 */ /* 0x0001e2000c10112c */
[----:B------:R-:W-:Y:S02]  /*3d300*/  IADD3 R38, P0, PT, R12, R48, RZ ;  /* 0x000000300c267210 */ /* 0x000fe40007f1e0ff */
[----:B------:R-:W-:Y:S01]  /*3d310*/  ISETP.LT.AND P3, PT, R7, UR18, !P1 ;  /* 0x0000001207007c0c */ /* 0x000fe2000cf61270 */
[----:B------:R2:W-:Y:S01]  /*3d320*/  @P4 STG.E.U8 desc[UR44][R34.64], R13 ;  /* 0x0000000d22004986 */ /* 0x0005e2000c10112c */
[----:B-1----:R-:W-:Y:S01]  /*3d330*/  ISETP.LT.AND P4, PT, R19, UR16, !P1 ;  /* 0x0000001013007c0c */ /* 0x002fe2000cf81270 */
[----:B------:R-:W-:Y:S01]  /*3d340*/  IMAD.X R39, R16, 0x1, R49, P0 ;  /* 0x0000000110277824 */ /* 0x000fe200000e0631 */
[----:B------:R-:W1:Y:S01]  /*3d350*/  LDCU UR18, c[0x0][0x398] ;  /* 0x00007300ff1277ac */ /* 0x000e620008000800 */
[----:B------:R-:W-:Y:S01]  /*3d360*/  VIADD R41, R45, UR21 ;  /* 0x000000152d297c36 */ /* 0x000fe20008000000 */
[----:B------:R-:W1:Y:S01]  /*3d370*/  LDCU UR21, c[0x0][0x398] ;  /* 0x00007300ff1577ac */ /* 0x000e620008000800 */
[----:B0-----:R-:W-:-:S02]  /*3d380*/  PRMT R24, R25, 0x7771, RZ ;  /* 0x0000777119187816 */ /* 0x001fc400000000ff */
[C---:B------:R-:W-:Y:S01]  /*3d390*/  PRMT R17, R25.reuse, 0x7773, RZ ;  /* 0x0000777319117816 */ /* 0x040fe200000000ff */
[----:B------:R-:W-:Y:S01]  /*3d3a0*/  IMAD.MOV.U32 R37, RZ, RZ, R15 ;  /* 0x000000ffff257224 */ /* 0x000fe200078e000f */
[----:B--2---:R-:W-:Y:S02]  /*3d3b0*/  IADD3 R34, P0, PT, R12, R50, RZ ;  /* 0x000000320c227210 */ /* 0x004fe40007f1e0ff */
[----:B------:R-:W-:Y:S01]  /*3d3c0*/  PRMT R13, R25, 0x7772, RZ ;  /* 0x00007772190d7816 */ /* 0x000fe200000000ff */
[----:B------:R-:W0:Y:S02]  /*3d3d0*/  LDCU UR16, c[0x0][0x39c] ;  /* 0x00007380ff1077ac */ /* 0x000e240008000800 */
[----:B------:R-:W-:Y:S01]  /*3d3e0*/  IMAD.X R35, R16, 0x1, R51, P0 ;  /* 0x0000000110237824 */ /* 0x000fe200000e0633 */
[----:B------:R-:W-:Y:S01]  /*3d3f0*/  @P3 STG.E.U8 desc[UR44][R38.64], R24 ;  /* 0x0000001826003986 */ /* 0x000fe2000c10112c */
[----:B------:R-:W-:Y:S01]  /*3d400*/  VIADD R36, R41, UR22 ;  /* 0x0000001629247c36 */ /* 0x000fe20008000000 */
[----:B---3--:R-:W-:Y:S01]  /*3d410*/  ISETP.LT.AND P3, PT, R18, UR19, !P1 ;  /* 0x0000001312007c0c */ /* 0x008fe2000cf61270 */
[----:B------:R-:W2:Y:S01]  /*3d420*/  LDCU UR19, c[0x0][0x398] ;  /* 0x00007300ff1377ac */ /* 0x000ea20008000800 */
[----:B------:R3:W-:Y:S01]  /*3d430*/  @P4 STG.E.U8 desc[UR44][R34.64], R13 ;  /* 0x0000000d22004986 */ /* 0x0007e2000c10112c */
[----:B------:R-:W-:Y:S01]  /*3d440*/  VIADD R22, R36, UR23 ;  /* 0x0000001724167c36 */ /* 0x000fe20008000000 */
[----:B------:R-:W0:Y:S01]  /*3d450*/  LDCU UR22, c[0x0][0x39c] ;  /* 0x00007380ff1677ac */ /* 0x000e220008000800 */
[----:B---3--:R-:W-:-:S02]  /*3d460*/  IADD3 R34, P0, PT, R12, R52, RZ ;  /* 0x000000340c227210 */ /* 0x008fc40007f1e0ff */
[----:B------:R-:W-:Y:S01]  /*3d470*/  VIADD R39, R22, UR24 ;  /* 0x0000001816277c36 */ /* 0x000fe20008000000 */
[----:B------:R3:W-:Y:S01]  /*3d480*/  STL.64 [R1+0x17b8], R22 ;  /* 0x0017b81601007387 */ /* 0x0007e20000100a00 */
[----:B-1----:R-:W-:Y:S01]  /*3d490*/  ISETP.LT.AND P4, PT, R0, UR18, !P1 ;  /* 0x0000001200007c0c */ /* 0x002fe2000cf81270 */
[----:B------:R-:W1:Y:S01]  /*3d4a0*/  LDCU UR23, c[0x0][0x398] ;  /* 0x00007300ff1777ac */ /* 0x000e620008000800 */
[----:B------:R-:W-:Y:S02]  /*3d4b0*/  IMAD.X R35, R16, 0x1, R54, P0 ;  /* 0x0000000110237824 */ /* 0x000fe400000e0636 */
[----:B------:R-:W-:Y:S01]  /*3d4c0*/  VIADD R44, R39, UR25 ;  /* 0x00000019272c7c36 */ /* 0x000fe20008000000 */
[----:B------:R-:W0:Y:S01]  /*3d4d0*/  LDCU UR24, c[0x0][0x39c] ;  /* 0x00007380ff1877ac */ /* 0x000e220008000800 */
[----:B---3--:R-:W-:Y:S01]  /*3d4e0*/  IMAD.MOV.U32 R22, RZ, RZ, R34 ;  /* 0x000000ffff167224 */ /* 0x008fe200078e0022 */
[----:B------:R-:W-:Y:S01]  /*3d4f0*/  IADD3 R24, P0, PT, R12, R53, RZ ;  /* 0x000000350c187210 */ /* 0x000fe20007f1e0ff */
[----:B------:R-:W-:Y:S01]  /*3d500*/  IMAD.MOV.U32 R23, RZ, RZ, R35 ;  /* 0x000000ffff177224 */ /* 0x000fe200078e0023 */
[----:B------:R-:W3:Y:S01]  /*3d510*/  LDCU UR25, c[0x0][0x398] ;  /* 0x00007300ff1977ac */ /* 0x000ee20008000800 */
[----:B------:R-:W4:Y:S01]  /*3d520*/  LDL.LU.64 R34, [R1+0x1820] ;  /* 0x0018200001227983 */ /* 0x000f220000300a00 */
[----:B------:R-:W0:Y:S03]  /*3d530*/  LDCU UR18, c[0x0][0x39c] ;  /* 0x00007380ff1277ac */ /* 0x000e260008000800 */
[----:B------:R-:W4:Y:S01]  /*3d540*/  LDL.LU R20, [R1+0x48] ;  /* 0x0000480001147983 */ /* 0x000f220000300800 */
[----:B------:R-:W-:-:S03]  /*3d550*/  IMAD.X R25, R16, 0x1, R55, P0 ;  /* 0x0000000110197824 */ /* 0x000fc600000e0637 */
[----:B------:R0:W-:Y:S01]  /*3d560*/  @P3 STG.E.U8 desc[UR44][R22.64], R17 ;  /* 0x0000001116003986 */ /* 0x0001e2000c10112c */
[----:B------:R-:W-:Y:S01]  /*3d570*/  ISETP.LT.AND P3, PT, R6, UR21, !P1 ;  /* 0x0000001506007c0c */ /* 0x000fe2000cf61270 */
[----:B------:R-:W1:Y:S01]  /*3d580*/  LDCU UR21, c[0x0][0x398] ;  /* 0x00007300ff1577ac */ /* 0x000e620008000800 */
[----:B0-----:R-:W-:Y:S01]  /*3d590*/  IMAD.MOV.U32 R17, RZ, RZ, R14 ;  /* 0x000000ffff117224 */ /* 0x001fe200078e000e */
[----:B------:R-:W-:Y:S01]  /*3d5a0*/  IADD3 R14, P0, PT, R12, R56, RZ ;  /* 0x000000380c0e7210 */ /* 0x000fe20007f1e0ff */
[----:B------:R-:W-:Y:S04]  /*3d5b0*/  STL [R1+0x1774], R44 ;  /* 0x0017742c01007387 */ /* 0x000fe80000100800 */
[----:B------:R-:W-:Y:S01]  /*3d5c0*/  IMAD.X R15, R16, 0x1, R57, P0 ;  /* 0x00000001100f7824 */ /* 0x000fe200000e0639 */
[----:B------:R-:W-:Y:S01]  /*3d5d0*/  STL [R1+0x17c0], R45 ;  /* 0x0017c02d01007387 */ /* 0x000fe20000100800 */
[----:B------:R-:W-:-:S02]  /*3d5e0*/  PRMT R13, R42, 0x7770, RZ ;  /* 0x000077702a0d7816 */ /* 0x000fc400000000ff */
[----:B------:R-:W-:-:S03]  /*3d5f0*/  PRMT R22, R42, 0x7771, RZ ;  /* 0x000077712a167816 */ /* 0x000fc600000000ff */
[----:B------:R-:W-:Y:S04]  /*3d600*/  @P4 STG.E.U8 desc[UR44][R24.64], R13 ;  /* 0x0000000d18004986 */ /* 0x000fe8000c10112c */
[----:B------:R0:W-:Y:S04]  /*3d610*/  @P3 STG.E.U8 desc[UR44][R14.64], R22 ;  /* 0x000000160e003986 */ /* 0x0001e8000c10112c */
[----:B0-----:R-:W4:Y:S01]  /*3d620*/  LDL.LU.64 R14, [R1+0x1818] ;  /* 0x00181800010e7983 */ /* 0x001f220000300a00 */
[----:B--2---:R-:W-:Y:S01]  /*3d630*/  ISETP.LT.AND P4, PT, R26, UR19, !P1 ;  /* 0x000000131a007c0c */ /* 0x004fe2000cf81270 */
[----:B------:R-:W-:Y:S01]  /*3d640*/  VIADD R38, R44, UR26 ;  /* 0x0000001a2c267c36 */ /* 0x000fe20008000000 */
[----:B------:R-:W-:Y:S01]  /*3d650*/  IADD3 R24, P0, PT, R12, R58, RZ ;  /* 0x0000003a0c187210 */ /* 0x000fe20007f1e0ff */
[----:B------:R-:W-:Y:S01]  /*3d660*/  IMAD.MOV.U32 R23, RZ, RZ, R43 ;  /* 0x000000ffff177224 */ /* 0x000fe200078e002b */
[----:B------:R-:W-:Y:S01]  /*3d670*/  PRMT R13, R42, 0x7772, RZ ;  /* 0x000077722a0d7816 */ /* 0x000fe200000000ff */
[----:B------:R-:W0:Y:S02]  /*3d680*/  LDCU UR19, c[0x0][0x39c] ;  /* 0x00007380ff1377ac */ /* 0x000e240008000800 */
[----:B------:R-:W-:Y:S01]  /*3d690*/  IMAD.X R25, R16, 0x1, R59, P0 ;  /* 0x0000000110197824 */ /* 0x000fe200000e063b */
[----:B-1----:R-:W-:Y:S01]  /*3d6a0*/  ISETP.LT.AND P1, PT, R27, UR23, !P1 ;  /* 0x000000171b007c0c */ /* 0x002fe2000cf21270 */
[----:B------:R-:W1:Y:S01]  /*3d6b0*/  LDCU UR23, c[0x0][0x398] ;  /* 0x00007300ff1777ac */ /* 0x000e620008000800 */
[----:B------:R-:W-:-:S03]  /*3d6c0*/  SHF.R.S32.HI R22, RZ, 0x1f, R33 ;  /* 0x0000001fff167819 */ /* 0x000fc60000011421 */
[----:B------:R2:W-:Y:S01]  /*3d6d0*/  @P4 STG.E.U8 desc[UR44][R24.64], R13 ;  /* 0x0000000d18004986 */ /* 0x0005e2000c10112c */
[----:B------:R-:W-:Y:S01]  /*3d6e0*/  ISETP.LT.AND P4, PT, R11, UR21, !P2 ;  /* 0x000000150b007c0c */ /* 0x000fe2000d781270 */
[----:B------:R-:W-:Y:S01]  /*3d6f0*/  VIADD R43, R38, UR27 ;  /* 0x0000001b262b7c36 */ /* 0x000fe20008000000 */
[----:B------:R-:W0:Y:S01]  /*3d700*/  LDCU UR27, c[0x0][0x398] ;  /* 0x00007300ff1b77ac */ /* 0x000e220008000800 */
[----:B------:R1:W-:Y:S01]  /*3d710*/  STL.64 [R1+0x1778], R38 ;  /* 0x0017782601007387 */ /* 0x0003e20000100a00 */
[----:B------:R-:W0:Y:S01]  /*3d720*/  LDCU UR26, c[0x0][0x39c] ;  /* 0x00007380ff1a77ac */ /* 0x000e220008000800 */
[----:B------:R-:W0:Y:S01]  /*3d730*/  LDCU UR21, c[0x0][0x39c] ;  /* 0x00007380ff1577ac */ /* 0x000e220008000800 */
[----:B--2---:R-:W-:Y:S02]  /*3d740*/  IADD3 R24, P0, PT, R12, R60, RZ ;  /* 0x0000003c0c187210 */ /* 0x004fe40007f1e0ff */
[----:B------:R-:W-:Y:S02]  /*3d750*/  IADD3 R12, P3, PT, R33, R2, RZ ;  /* 0x00000002210c7210 */ /* 0x000fe40007f7e0ff */
[----:B-1----:R-:W-:Y:S01]  /*3d760*/  PRMT R38, R42, 0x7773, RZ ;  /* 0x000077732a267816 */ /* 0x002fe200000000ff */
[----:B------:R-:W-:-:S02]  /*3d770*/  IMAD.X R25, R16, 0x1, R61, P0 ;  /* 0x0000000110197824 */ /* 0x000fc400000e063d */
[C---:B------:R-:W-:Y:S01]  /*3d780*/  IMAD.X R13, R22.reuse, 0x1, R3, P3 ;  /* 0x00000001160d7824 */ /* 0x040fe200018e0603 */
[----:B---3--:R-:W-:Y:S01]  /*3d790*/  ISETP.LT.AND P3, PT, R7, UR25, !P2 ;  /* 0x0000001907007c0c */ /* 0x008fe2000d761270 */
[----:B------:R-:W1:Y:S01]  /*3d7a0*/  LDCU UR25, c[0x0][0x398] ;  /* 0x00007300ff1977ac */ /* 0x000e620008000800 */
[----:B------:R-:W-:Y:S01]  /*3d7b0*/  VIADD R42, R43, UR54 ;  /* 0x000000362b2a7c36 */ /* 0x000fe20008000000 */
[----:B------:R2:W-:Y:S01]  /*3d7c0*/  @P1 STG.E.U8 desc[UR44][R24.64], R38 ;  /* 0x0000002618001986 */ /* 0x0005e2000c10112c */
[----:B------:R-:W-:Y:S01]  /*3d7d0*/  IADD3 R44, P0, PT, R33, R48, RZ ;  /* 0x00000030212c7210 */ /* 0x000fe20007f1e0ff */
[----:B------:R-:W3:Y:S02]  /*3d7e0*/  LDCU UR54, c[0x0][0x39c] ;  /* 0x00007380ff3677ac */ /* 0x000ee40008000800 */
[----:B------:R-:W-:Y:S02]  /*3d7f0*/  STL [R1+0x1790], R39 ;  /* 0x0017902701007387 */ /* 0x000fe40000100800 */
[----:B------:R-:W-:-:S02]  /*3d800*/  IMAD.X R45, R22, 0x1, R49, P0 ;  /* 0x00000001162d7824 */ /* 0x000fc400000e0631 */
[----:B------:R-:W-:Y:S04]  /*3d810*/  STL [R1+0x17a0], R39 ;  /* 0x0017a02701007387 */ /* 0x000fe80000100800 */
[----:B------:R-:W-:Y:S01]  /*3d820*/  STL.64 [R1+0x1780], R42 ;  /* 0x0017802a01007387 */ /* 0x000fe20000100a00 */
[----:B----4-:R-:W-:-:S05]  /*3d830*/  PRMT R16, R20, 0x7770, RZ ;  /* 0x0000777014107816 */ /* 0x010fca00000000ff */
[----:B------:R4:W-:Y:S01]  /*3d840*/  @P4 STG.E.U8 desc[UR44][R12.64], R16 ;  /* 0x000000100c004986 */ /* 0x0009e2000c10112c */
[----:B------:R-:W-:Y:S01]  /*3d850*/  ISETP.LT.AND P4, PT, R19, UR23, !P2 ;  /* 0x0000001713007c0c */ /* 0x000fe2000d781270 */
[----:B------:R-:W1:Y:S01]  /*3d860*/  LDCU UR23, c[0x0][0x39c] ;  /* 0x00007380ff1777ac */ /* 0x000e620008000800 */
[----:B--2---:R-:W-:Y:S02]  /*3d870*/  PRMT R38, R20, 0x7771, RZ ;  /* 0x0000777114267816 */ /* 0x004fe400000000ff */
[----:B----4-:R-:W-:Y:S01]  /*3d880*/  IADD3 R12, P1, PT, R33, R50, RZ ;  /* 0x00000032210c7210 */ /* 0x010fe20007f3e0ff */
[----:B------:R-:W-:Y:S02]  /*3d890*/  IMAD.MOV.U32 R16, RZ, RZ, R40 ;  /* 0x000000ffff107224 */ /* 0x000fe400078e0028 */
[----:B------:R-:W-:Y:S01]  /*3d8a0*/  VIADD R40, R42, UR55 ;  /* 0x000000372a287c36 */ /* 0x000fe20008000000 */
[----:B------:R2:W-:Y:S01]  /*3d8b0*/  @P3 STG.E.U8 desc[UR44][R44.64], R38 ;  /* 0x000000262c003986 */ /* 0x0005e2000c10112c */
[----:B------:R-:W-:Y:S01]  /*3d8c0*/  IMAD.X R13, R22, 0x1, R51, P1 ;  /* 0x00000001160d7824 */ /* 0x000fe200008e0633 */
[----:B0-----:R-:W-:Y:S01]  /*3d8d0*/  ISETP.LT.AND P1, PT, R18, UR27, !P2 ;  /* 0x0000001b12007c0c */ /* 0x001fe2000d721270 */
[----:B------:R-:W-:Y:S01]  /*3d8e0*/  VIADD R25, R40, UR56 ;  /* 0x0000003828197c36 */ /* 0x000fe20008000000 */
[----:B------:R0:W-:Y:S01]  /*3d8f0*/  STL.64 [R1+0x1788], R40 ;  /* 0x0017882801007387 */ /* 0x0001e20000100a00 */
[----:B------:R-:W4:Y:S01]  /*3d900*/  LDCU UR27, c[0x0][0x398] ;  /* 0x00007300ff1b77ac */ /* 0x000f220008000800 */
[----:B-1----:R-:W-:-:S02]  /*3d910*/  ISETP.LT.AND P3, PT, R0, UR25, !P2 ;  /* 0x0000001900007c0c */ /* 0x002fc4000d761270 */
[----:B------:R-:W-:Y:S01]  /*3d920*/  PRMT R24, R20, 0x7772, RZ ;  /* 0x0000777214187816 */ /* 0x000fe200000000ff */
[----:B------:R-:W1:Y:S01]  /*3d930*/  LDCU UR55, c[0x0][0x398] ;  /* 0x00007300ff3777ac */ /* 0x000e620008000800 */
[----:B--2---:R-:W-:Y:S01]  /*3d940*/  IMAD.MOV.U32 R44, RZ, RZ, R46 ;  /* 0x000000ffff2c7224 */ /* 0x004fe200078e002e */
[----:B------:R-:W2:Y:S01]  /*3d950*/  LDCU UR56, c[0x0][0x39c] ;  /* 0x00007380ff3877ac */ /* 0x000ea20008000800 */
[C---:B0-----:R-:W-:Y:S01]  /*3d960*/  IADD3 R40, P0, PT, R33.reuse, R52, RZ ;  /* 0x0000003421287210 */ /* 0x041fe20007f1e0ff */
[----:B------:R-:W-:Y:S01]  /*3d970*/  IMAD.MOV.U32 R45, RZ, RZ, R47 ;  /* 0x000000ffff2d7224 */ /* 0x000fe200078e002f */
[----:B------:R-:W0:Y:S03]  /*3d980*/  LDCU UR25, c[0x0][0x39c] ;  /* 0x00007380ff1977ac */ /* 0x000e260008000800 */
[----:B------:R-:W-:Y:S01]  /*3d990*/  IMAD.X R41, R22, 0x1, R54, P0 ;  /* 0x0000000116297824 */ /* 0x000fe200000e0636 */
[----:B------:R-:W-:Y:S01]  /*3d9a0*/  IADD3 R38, P0, PT, R33, R53, RZ ;  /* 0x0000003521267210 */ /* 0x000fe20007f1e0ff */
[----:B------:R1:W-:Y:S01]  /*3d9b0*/  @P4 STG.E.U8 desc[UR44][R12.64], R24 ;  /* 0x000000180c004986 */ /* 0x0003e2000c10112c */
[----:B------:R-:W-:-:S03]  /*3d9c0*/  PRMT R20, R20, 0x7773, RZ ;  /* 0x0000777314147816 */ /* 0x000fc600000000ff */
[----:B------:R-:W-:Y:S02]  /*3d9d0*/  IMAD.X R39, R22, 0x1, R55, P0 ;  /* 0x0000000116277824 */ /* 0x000fe400000e0637 */
[----:B------:R0:W-:Y:S01]  /*3d9e0*/  @P1 STG.E.U8 desc[UR44][R40.64], R20 ;  /* 0x0000001428001986 */ /* 0x0001e2000c10112c */
[----:B-1----:R-:W-:Y:S01]  /*3d9f0*/  VIADD R24, R25, UR57 ;  /* 0x0000003919187c36 */ /* 0x002fe20008000000 */
[----:B------:R-:W1:Y:S04]  /*3da00*/  LDCU UR57, c[0x0][0x398] ;  /* 0x00007300ff3977ac */ /* 0x000e680008000800 */
[----:B------:R-:W-:Y:S04]  /*3da10*/  STL.64 [R1+0x1798], R24 ;  /* 0x0017981801007387 */ /* 0x000fe80000100a00 */
[----:B------:R-:W-:Y:S01]  /*3da20*/  STL [R1+0x17f8], R25 ;  /* 0x0017f81901007387 */ /* 0x000fe20000100800 */
[----:B------:R-:W-:Y:S01]  /*3da30*/  VIADD R13, R24, UR58 ;  /* 0x0000003a180d7c36 */ /* 0x000fe20008000000 */
[----:B------:R-:W-:Y:S01]  /*3da40*/  ISETP.LT.AND P1, PT, R6, UR55, !P2 ;  /* 0x0000003706007c0c */ /* 0x000fe2000d721270 */
[----:B------:R-:W0:Y:S01]  /*3da50*/  LDCU UR55, c[0x0][0x398] ;  /* 0x00007300ff3777ac */ /* 0x000e220008000800 */
[----:B------:R-:W-:Y:S01]  /*3da60*/  PRMT R12, R14, 0x7770, RZ ;  /* 0x000077700e0c7816 */ /* 0x000fe200000000ff */
[----:B0-----:R-:W-:Y:S01]  /*3da70*/  IMAD.MOV.U32 R20, RZ, RZ, R16 ;  /* 0x000000ffff147224 */ /* 0x001fe200078e0010 */
[----:B------:R-:W-:Y:S01]  /*3da80*/  IADD3 R40, P0, PT, R33, R56, RZ ;  /* 0x0000003821287210 */ /* 0x000fe20007f1e0ff */
[----:B------:R-:W-:Y:S01]  /*3da90*/  IMAD.MOV.U32 R43, RZ, RZ, R45 ;  /* 0x000000ffff2b7224 */ /* 0x000fe200078e002d */
[----:B------:R-:W0:Y:S01]  /*3daa0*/  LDCU UR58, c[0x0][0x39c] ;  /* 0x00007380ff3a77ac */ /* 0x000e220008000800 */
[----:B------:R2:W-:Y:S01]  /*3dab0*/  @P3 STG.E.U8 desc[UR44][R38.64], R12 ;  /* 0x0000000c26003986 */ /* 0x0005e2000c10112c */
[----:B----4-:R-:W-:-:S03]  /*3dac0*/  ISETP.LT.AND P3, PT, R26, UR27, !P2 ;  /* 0x0000001b1a007c0c */ /* 0x010fc6000d761270 */
[----:B------:R-:W4:Y:S01]  /*3dad0*/  LDL.LU R26, [R1+0x1814] ;  /* 0x00181400011a7983 */ /* 0x000f220000300800 */
[----:B-1----:R-:W-:Y:S01]  /*3dae0*/  ISETP.LT.AND P2, PT, R27, UR57, !P2 ;  /* 0x000000391b007c0c */ /* 0x002fe2000d741270 */
[----:B------:R-:W-:Y:S02]  /*3daf0*/  IMAD.X R41, R22, 0x1, R57, P0 ;  /* 0x0000000116297824 */ /* 0x000fe400000e0639 */
[----:B--2---:R-:W-:Y:S01]  /*3db00*/  VIADD R12, R13, UR59 ;  /* 0x0000003b0d0c7c36 */ /* 0x004fe20008000000 */
[----:B------:R-:W-:Y:S01]  /*3db10*/  IADD3 R24, P0, PT, R33, R58, RZ ;  /* 0x0000003a21187210 */ /* 0x000fe20007f1e0ff */
[----:B------:R-:W-:Y:S01]  /*3db20*/  IMAD.MOV.U32 R16, RZ, RZ, R17 ;  /* 0x000000ffff107224 */ /* 0x000fe200078e0011 */
[----:B------:R-:W-:Y:S01]  /*3db30*/  PRMT R38, R14, 0x7771, RZ ;  /* 0x000077710e267816 */ /* 0x000fe200000000ff */
[----:B------:R-:W1:Y:S01]  /*3db40*/  LDCU UR59, c[0x0][0x398] ;  /* 0x00007300ff3b77ac */ /* 0x000e620008000800 */
[----:B------:R2:W-:Y:S01]  /*3db50*/  STL.64 [R1+0x17a8], R12 ;  /* 0x0017a80c01007387 */ /* 0x0005e20000100a00 */
[----:B------:R-:W0:Y:S03]  /*3db60*/  LDCU UR57, c[0x0][0x398] ;  /* 0x00007300ff3977ac */ /* 0x000e260008000800 */
[----:B------:R-:W3:Y:S01]  /*3db70*/  LDL.LU R27, [R1+0x1810] ;  /* 0x00181000011b7983 */ /* 0x000ee20000300800 */
[----:B------:R-:W-:-:S02]  /*3db80*/  IMAD.MOV.U32 R17, RZ, RZ, R35 ;  /* 0x000000ffff117224 */ /* 0x000fc400078e0023 */
[----:B------:R-:W-:Y:S01]  /*3db90*/  VIADD R35, R12, UR60 ;  /* 0x0000003c0c237c36 */ /* 0x000fe20008000000 */
[----:B------:R-:W0:Y:S01]  /*3dba0*/  LDCU UR27, c[0x0][0x39c] ;  /* 0x00007380ff1b77ac */ /* 0x000e220008000800 */
[----:B------:R-:W-:Y:S01]  /*3dbb0*/  IMAD.X R25, R22, 0x1, R59, P0 ;  /* 0x0000000116197824 */ /* 0x000fe200000e063b */
[----:B--2---:R-:W-:Y:S01]  /*3dbc0*/  PRMT R12, R14, 0x7772, RZ ;  /* 0x000077720e0c7816 */ /* 0x004fe200000000ff */
[----:B------:R-:W-:Y:S01]  /*3dbd0*/  @P1 STG.E.U8 desc[UR44][R40.64], R38 ;  /* 0x0000002628001986 */ /* 0x000fe2000c10112c */
[----:B------:R-:W-:Y:S01]  /*3dbe0*/  IMAD.MOV.U32 R42, RZ, RZ, R16 ;  /* 0x000000ffff2a7224 */ /* 0x000fe200078e0010 */
[----:B------:R-:W2:Y:S02]  /*3dbf0*/  LDCU UR60, c[0x0][0x39c] ;  /* 0x00007380ff3c77ac */ /* 0x000ea40008000800 */
[----:B------:R0:W-:Y:S01]  /*3dc00*/  @P3 STG.E.U8 desc[UR44][R24.64], R12 ;  /* 0x0000000c18003986 */ /* 0x0001e2000c10112c */
[----:B------:R-:W-:Y:S01]  /*3dc10*/  ISETP.LT.AND P3, PT, R11, UR55, !P5 ;  /* 0x000000370b007c0c */ /* 0x000fe2000ef61270 */
[----:B------:R-:W-:Y:S01]  /*3dc20*/  IMAD.MOV.U32 R45, RZ, RZ, R44 ;  /* 0x000000ffff2d7224 */ /* 0x000fe200078e002c */
[----:B------:R-:W1:Y:S01]  /*3dc30*/  LDCU UR55, c[0x0][0x39c] ;  /* 0x00007380ff3777ac */ /* 0x000e620008000800 */
[----:B------:R2:W-:Y:S01]  /*3dc40*/  STL.64 [R1+0x17c8], R10 ;  /* 0x0017c80a01007387 */ /* 0x0005e20000100a00 */
[----:B0-----:R-:W-:Y:S01]  /*3dc50*/  IADD3 R24, P0, PT, R33, R60, RZ ;  /* 0x0000003c21187210 */ /* 0x001fe20007f1e0ff */
[----:B--2---:R-:W-:-:S04]  /*3dc60*/  IMAD.MOV.U32 R11, RZ, RZ, R23 ;  /* 0x000000ffff0b7224 */ /* 0x004fc800078e0017 */
[----:B------:R-:W-:Y:S01]  /*3dc70*/  IMAD.X R25, R22, 0x1, R61, P0 ;  /* 0x0000000116197824 */ /* 0x000fe200000e063d */
[----:B------:R-:W-:Y:S02]  /*3dc80*/  SHF.R.S32.HI R10, RZ, 0x1f, R11 ;  /* 0x0000001fff0a7819 */ /* 0x000fe4000001140b */
[----:B------:R-:W-:Y:S02]  /*3dc90*/  IADD3 R12, P1, PT, R11, R2, RZ ;  /* 0x000000020b0c7210 */ /* 0x000fe40007f3e0ff */
[----:B------:R-:W-:-:S03]  /*3dca0*/  PRMT R22, R14, 0x7773, RZ ;  /* 0x000077730e167816 */ /* 0x000fc600000000ff */
[C---:B------:R-:W-:Y:S02]  /*3dcb0*/  IMAD.X R13, R10.reuse, 0x1, R3, P1 ;  /* 0x000000010a0d7824 */ /* 0x040fe400008e0603 */
[----:B------:R0:W-:Y:S01]  /*3dcc0*/  @P2 STG.E.U8 desc[UR44][R24.64], R22 ;  /* 0x0000001618002986 */ /* 0x0001e2000c10112c */
[----:B-1----:R-:W-:Y:S01]  /*3dcd0*/  ISETP.LT.AND P2, PT, R7, UR59, !P5 ;  /* 0x0000003b07007c0c */ /* 0x002fe2000ef41270 */
[----:B------:R-:W-:Y:S01]  /*3dce0*/  VIADD R33, R35, UR61 ;  /* 0x0000003d23217c36 */ /* 0x000fe20008000000 */
[----:B------:R-:W-:Y:S01]  /*3dcf0*/  IADD3 R38, P0, PT, R11, R48, RZ ;  /* 0x000000300b267210 */ /* 0x000fe20007f1e0ff */
[----:B------:R-:W-:Y:S01]  /*3dd00*/  IMAD.MOV.U32 R23, RZ, RZ, R5 ;  /* 0x000000ffff177224 */ /* 0x000fe200078e0005 */
[----:B------:R-:W-:Y:S01]  /*3dd10*/  STL.64 [R1+0x17f0], R60 ;  /* 0x0017f03c01007387 */ /* 0x000fe20000100a00 */
[----:B------:R-:W-:Y:S01]  /*3dd20*/  VIADD R5, R33, UR47 ;  /* 0x0000002f21057c36 */ /* 0x000fe20008000000 */
[----:B------:R-:W1:Y:S01]  /*3dd30*/  LDCU UR61, c[0x0][0x39c] ;  /* 0x00007380ff3d77ac */ /* 0x000e620008000800 */
[----:B------:R-:W-:Y:S01]  /*3dd40*/  IMAD.X R39, R10, 0x1, R49, P0 ;  /* 0x000000010a277824 */ /* 0x000fe200000e0631 */
[----:B------:R2:W-:Y:S01]  /*3dd50*/  STL.64 [R1+0x17d0], R6 ;  /* 0x0017d00601007387 */ /* 0x0005e20000100a00 */
[----:B------:R-:W-:Y:S01]  /*3dd60*/  IMAD.MOV.U32 R44, RZ, RZ, R29 ;  /* 0x000000ffff2c7224 */ /* 0x000fe200078e001d */
[----:B------:R-:W1:Y:S01]  /*3dd70*/  LDCU UR47, c[0x0][0x39c] ;  /* 0x00007380ff2f77ac */ /* 0x000e620008000800 */
[----:B0-----:R-:W-:Y:S01]  /*3dd80*/  IADD3 R24, P1, PT, R11, R50, RZ ;  /* 0x000000320b187210 */ /* 0x001fe20007f3e0ff */
[----:B------:R-:W-:Y:S01]  /*3dd90*/  STL.64 [R1+0x17d8], R18 ;  /* 0x0017d81201007387 */ /* 0x000fe20000100a00 */
[----:B----4-:R-:W-:Y:S01]  /*3dda0*/  PRMT R14, R26, 0x7770, RZ ;  /* 0x000077701a0e7816 */ /* 0x010fe200000000ff */
[----:B------:R-:W-:Y:S01]  /*3ddb0*/  IMAD.MOV.U32 R22, RZ, RZ, R32 ;  /* 0x000000ffff167224 */ /* 0x000fe200078e0020 */
[----:B------:R-:W0:Y:S03]  /*3ddc0*/  LDCU UR59, c[0x0][0x39c] ;  /* 0x00007380ff3b77ac */ /* 0x000e260008000800 */
[----:B------:R4:W-:Y:S01]  /*3ddd0*/  @P3 STG.E.U8 desc[UR44][R12.64], R14 ;  /* 0x0000000e0c003986 */ /* 0x0009e2000c10112c */
[----:B------:R-:W-:Y:S01]  /*3dde0*/  ISETP.LT.AND P3, PT, R19, UR57, !P5 ;  /* 0x0000003913007c0c */ /* 0x000fe2000ef61270 */
[----:B------:R-:W-:Y:S01]  /*3ddf0*/  IMAD.X R25, R10, 0x1, R51, P1 ;  /* 0x000000010a197824 */ /* 0x000fe200008e0633 */
[C---:B--2---:R-:W-:Y:S01]  /*3de00*/  PRMT R7, R26.reuse, 0x7771, RZ ;  /* 0x000077711a077816 */ /* 0x044fe200000000ff */
[----:B------:R-:W-:Y:S01]  /*3de10*/  IMAD.MOV.U32 R6, RZ, RZ, R34 ;  /* 0x000000ffff067224 */ /* 0x000fe200078e0022 */
[----:B------:R-:W2:Y:S01]  /*3de20*/  LDCU UR57, c[0x0][0x39c] ;  /* 0x00007380ff3977ac */ /* 0x000ea20008000800 */
[----:B----4-:R-:W-:Y:S01]  /*3de30*/  IMAD.MOV.U32 R12, RZ, RZ, R17 ;  /* 0x000000ffff0c7224 */ /* 0x010fe200078e0011 */
[----:B------:R-:W-:Y:S01]  /*3de40*/  PRMT R14, R26, 0x7772, RZ ;  /* 0x000077721a0e7816 */ /* 0x000fe200000000ff */
[----:B------:R-:W-:-:S02]  /*3de50*/  IMAD.MOV.U32 R17, RZ, RZ, R4 ;  /* 0x000000ffff117224 */ /* 0x000fc400078e0004 */
[----:B------:R-:W-:Y:S01]  /*3de60*/  VIADD R4, R5, UR63 ;  /* 0x0000003f05047c36 */ /* 0x000fe20008000000 */
[----:B------:R4:W-:Y:S01]  /*3de70*/  @P2 STG.E.U8 desc[UR44][R38.64], R7 ;  /* 0x0000000726002986 */ /* 0x0009e2000c10112c */
[----:B------:R-:W-:Y:S01]  /*3de80*/  SHF.R.S32.HI R18, RZ, 0x1f, R6 ;  /* 0x0000001fff127819 */ /* 0x000fe20000011406 */
[----:B------:R-:W-:Y:S01]  /*3de90*/  IMAD.MOV.U32 R13, RZ, RZ, R23 ;  /* 0x000000ffff0d7224 */ /* 0x000fe200078e0017 */
[----:B------:R-:W0:Y:S01]  /*3dea0*/  LDCU UR63, c[0x0][0x398] ;  /* 0x00007300ff3f77ac */ /* 0x000e220008000800 */
[----:B------:R-:W-:Y:S04]  /*3deb0*/  STL.64 [R1+0x17e0], R4 ;  /* 0x0017e00401007387 */ /* 0x000fe80000100a00 */
[----:B------:R1:W-:Y:S04]  /*3dec0*/  @P3 STG.E.U8 desc[UR44][R24.64], R14 ;  /* 0x0000000e18003986 */ /* 0x0003e8000c10112c */
[----:B---3--:R3:W-:Y:S01]  /*3ded0*/  STL.64 [R1+0x17e8], R26 ;  /* 0x0017e81a01007387 */ /* 0x0087e20000100a00 */
[----:B----4-:R-:W-:-:S02]  /*3dee0*/  IMAD.MOV.U32 R39, RZ, RZ, R20 ;  /* 0x000000ffff277224 */ /* 0x010fc400078e0014 */
[----:B------:R-:W-:Y:S01]  /*3def0*/  IMAD.MOV.U32 R20, RZ, RZ, R8 ;  /* 0x000000ffff147224 */ /* 0x000fe200078e0008 */
[----:B------:R-:W-:Y:S02]  /*3df00*/  IADD3 R8, P4, PT, R11, R53, RZ ;  /* 0x000000350b087210 */ /* 0x000fe40007f9e0ff */
[C---:B-1----:R-:W-:Y:S02]  /*3df10*/  IADD3 R24, P0, PT, R6.reuse, R2, RZ ;  /* 0x0000000206187210 */ /* 0x042fe40007f1e0ff */
[----:B---3--:R-:W-:-:S03]  /*3df20*/  IADD3 R26, P1, PT, R6, R48, RZ ;  /* 0x00000030061a7210 */ /* 0x008fc60007f3e0ff */
[C---:B------:R-:W-:Y:S01]  /*3df30*/  IMAD.X R25, R18.reuse, 0x1, R3, P0 ;  /* 0x0000000112197824 */ /* 0x040fe200000e0603 */
[----:B------:R-:W-:Y:S01]  /*3df40*/  IADD3 R46, P3, PT, R11, R52, RZ ;  /* 0x000000340b2e7210 */ /* 0x000fe20007f7e0ff */
[----:B------:R-:W-:Y:S02]  /*3df50*/  IMAD.MOV.U32 R23, RZ, RZ, R9 ;  /* 0x000000ffff177224 */ /* 0x000fe400078e0009 */
[----:B------:R-:W-:Y:S01]  /*3df60*/  IMAD.X R27, R18, 0x1, R49, P1 ;  /* 0x00000001121b7824 */ /* 0x000fe200008e0631 */
[----:B------:R-:W-:Y:S01]  /*3df70*/  IADD3 R60, P2, PT, R6, R50, RZ ;  /* 0x00000032063c7210 */ /* 0x000fe20007f5e0ff */
[----:B------:R-:W-:Y:S01]  /*3df80*/  VIADD R34, R4, UR40 ;  /* 0x0000002804227c36 */ /* 0x000fe20008000000 */
[----:B------:R1:W-:Y:S01]  /*3df90*/  STL.64 [R1+0xab0], R24 ;  /* 0x000ab01801007387 */ /* 0x0003e20000100a00 */
[----:B------:R-:W-:Y:S01]  /*3dfa0*/  IMAD.X R9, R10, 0x1, R55, P4 ;  /* 0x000000010a097824 */ /* 0x000fe200020e0637 */
[----:B------:R-:W-:Y:S01]  /*3dfb0*/  IADD3 R4, P4, PT, R6, R53, RZ ;  /* 0x0000003506047210 */ /* 0x000fe20007f9e0ff */
[----:B------:R-:W-:Y:S01]  /*3dfc0*/  IMAD.X R47, R10, 0x1, R54, P3 ;  /* 0x000000010a2f7824 */ /* 0x000fe200018e0636 */
[----:B------:R-:W-:Y:S01]  /*3dfd0*/  IADD3 R40, P3, PT, R6, R52, RZ ;  /* 0x0000003406287210 */ /* 0x000fe20007f7e0ff */
[----:B------:R3:W-:Y:S01]  /*3dfe0*/  STL.64 [R1+0xaa8], R26 ;  /* 0x000aa81a01007387 */ /* 0x0007e20000100a00 */
[C---:B------:R-:W-:Y:S01]  /*3dff0*/  IMAD.X R61, R18.reuse, 0x1, R51, P2 ;  /* 0x00000001123d7824 */ /* 0x040fe200010e0633 */
[----:B------:R-:W-:Y:S01]  /*3e000*/  SHF.R.S32.HI R7, RZ, 0x1f, R12 ;  /* 0x0000001fff077819 */ /* 0x000fe2000001140c */
[----:B------:R-:W-:-:S02]  /*3e010*/  IMAD.X R5, R18, 0x1, R55, P4 ;  /* 0x0000000112057824 */ /* 0x000fc400020e0637 */
[----:B------:R-:W-:Y:S01]  /*3e020*/  IMAD.MOV.U32 R38, RZ, RZ, R17 ;  /* 0x000000ffff267224 */ /* 0x000fe200078e0011 */
[----:B------:R-:W-:Y:S01]  /*3e030*/  SHF.R.S32.HI R14, RZ, 0x1f, R13 ;  /* 0x0000001fff0e7819 */ /* 0x000fe2000001140d */
[----:B------:R-:W-:Y:S01]  /*3e040*/  IMAD.MOV.U32 R19, RZ, RZ, R39 ;  /* 0x000000ffff137224 */ /* 0x000fe200078e0027 */
[-C--:B-1----:R-:W-:Y:S01]  /*3e050*/  IADD3 R24, P0, PT, R11, R56.reuse, RZ ;  /* 0x000000380b187210 */ /* 0x082fe20007f1e0ff */
[----:B------:R-:W-:Y:S01]  /*3e060*/  IMAD.X R41, R18, 0x1, R54, P3 ;  /* 0x0000000112297824 */ /* 0x000fe200018e0636 */
[----:B------:R-:W1:Y:S01]  /*3e070*/  LDCU UR40, c[0x0][0x39c] ;  /* 0x00007380ff2877ac */ /* 0x000e620008000800 */
[----:B---3--:R-:W-:Y:S02]  /*3e080*/  IADD3 R26, P1, PT, R6, R56, RZ ;  /* 0x00000038061a7210 */ /* 0x008fe40007f3e0ff */
[--C-:B------:R-:W-:Y:S01]  /*3e090*/  IMAD.X R25, R10, 0x1, R57.reuse, P0 ;  /* 0x000000010a197824 */ /* 0x100fe200000e0639 */
[----:B------:R-:W-:Y:S01]  /*3e0a0*/  IADD3 R16, P2, PT, R12, R2, RZ ;  /* 0x000000020c107210 */ /* 0x000fe20007f5e0ff */
[----:B------:R3:W-:Y:S01]  /*3e0b0*/  STL.64 [R1+0xaa0], R60 ;  /* 0x000aa03c01007387 */ /* 0x0007e20000100a00 */
[----:B------:R-:W-:-:S03]  /*3e0c0*/  IMAD.X R27, R18, 0x1, R57, P1 ;  /* 0x00000001121b7824 */ /* 0x000fc600008e0639 */
[----:B------:R4:W-:Y:S01]  /*3e0d0*/  STL.64 [R1+0xa90], R4 ;  /* 0x000a900401007387 */ /* 0x0009e20000100a00 */
[----:B------:R-:W-:-:S03]  /*3e0e0*/  IMAD.X R17, R7, 0x1, R3, P2 ;  /* 0x0000000107117824 */ /* 0x000fc600010e0603 */
[----:B------:R0:W-:Y:S01]  /*3e0f0*/  STL.64 [R1+0xa98], R40 ;  /* 0x000a982801007387 */ /* 0x0001e20000100a00 */
[----:B---3--:R-:W-:-:S03]  /*3e100*/  IADD3 R60, P3, PT, R12, R48, RZ ;  /* 0x000000300c3c7210 */ /* 0x008fc60007f7e0ff */
[----:B------:R3:W-:Y:S01]  /*3e110*/  STL.64 [R1+0xac0], R24 ;  /* 0x000ac01801007387 */ /* 0x0007e20000100a00 */
[----:B----4-:R-:W-:-:S03]  /*3e120*/  IADD3 R4, P4, PT, R12, R50, RZ ;  /* 0x000000320c047210 */ /* 0x010fc60007f9e0ff */
[----:B------:R4:W-:Y:S01]  /*3e130*/  STL.64 [R1+0xa88], R26 ;  /* 0x000a881a01007387 */ /* 0x0009e20000100a00 */
[----:B0-----:R-:W-:Y:S02]  /*3e140*/  IMAD.MOV.U32 R40, RZ, RZ, R23 ;  /* 0x000000ffff287224 */ /* 0x001fe400078e0017 */
[----:B------:R-:W-:Y:S02]  /*3e150*/  IMAD.MOV.U32 R23, RZ, RZ, R20 ;  /* 0x000000ffff177224 */ /* 0x000fe400078e0014 */
[----:B------:R-:W-:Y:S01]  /*3e160*/  IMAD.MOV.U32 R20, RZ, RZ, R28 ;  /* 0x000000ffff147224 */ /* 0x000fe200078e001c */
[C---:B---3--:R-:W-:Y:S01]  /*3e170*/  IADD3 R24, P0, PT, R12.reuse, R52, RZ ;  /* 0x000000340c187210 */ /* 0x048fe20007f1e0ff */
[C---:B------:R-:W-:Y:S01]  /*3e180*/  IMAD.X R61, R7.reuse, 0x1, R49, P3 ;  /* 0x00000001073d7824 */ /* 0x040fe200018e0631 */
[C---:B------:R-:W-:Y:S02]  /*3e190*/  IADD3 R28, P2, PT, R12.reuse, R56, RZ ;  /* 0x000000380c1c7210 */ /* 0x040fe40007f5e0ff */
[----:B----4-:R-:W-:Y:S01]  /*3e1a0*/  IADD3 R26, P1, PT, R12, R53, RZ ;  /* 0x000000350c1a7210 */ /* 0x010fe20007f3e0ff */
[C---:B------:R-:W-:Y:S01]  /*3e1b0*/  IMAD.X R5, R7.reuse, 0x1, R51, P4 ;  /* 0x0000000107057824 */ /* 0x040fe200020e0633 */
[----:B------:R0:W-:Y:S01]  /*3e1c0*/  STL.64 [R1+0xa78], R16 ;  /* 0x000a781001007387 */ /* 0x0001e20000100a00 */
[----:B------:R-:W-:-:S02]  /*3e1d0*/  IMAD.X R25, R7, 0x1, R54, P0 ;  /* 0x0000000107197824 */ /* 0x000fc400000e0636 */
[C---:B------:R-:W-:Y:S02]  /*3e1e0*/  IMAD.X R27, R7.reuse, 0x1, R55, P1 ;  /* 0x00000001071b7824 */ /* 0x040fe400008e0637 */
[----:B------:R-:W-:Y:S01]  /*3e1f0*/  IMAD.X R29, R7, 0x1, R57, P2 ;  /* 0x00000001071d7824 */ /* 0x000fe200010e0639 */
[----:B0-----:R-:W3:Y:S04]  /*3e200*/  LDL.LU.64 R16, [R1+0x1808] ;  /* 0x0018080001107983 */ /* 0x001ee80000300a00 */
[----:B------:R-:W-:Y:S04]  /*3e210*/  STL.64 [R1+0xa70], R60 ;  /* 0x000a703c01007387 */ /* 0x000fe80000100a00 */
[----:B------:R-:W-:Y:S04]  /*3e220*/  STL.64 [R1+0xa68], R4 ;  /* 0x000a680401007387 */ /* 0x000fe80000100a00 */
[----:B------:R-:W-:Y:S04]  /*3e230*/  STL.64 [R1+0xa60], R24 ;  /* 0x000a601801007387 */ /* 0x000fe80000100a00 */
[----:B------:R-:W-:Y:S04]  /*3e240*/  STL.64 [R1+0xa58], R26 ;  /* 0x000a581a01007387 */ /* 0x000fe80000100a00 */
[----:B------:R0:W-:Y:S04]  /*3e250*/  STL.64 [R1+0xa50], R28 ;  /* 0x000a501c01007387 */ /* 0x0001e80000100a00 */
[----:B0-----:R-:W4:Y:S01]  /*3e260*/  LDL.LU.64 R28, [R1+0x1800] ;  /* 0x00180000011c7983 */ /* 0x001f220000300a00 */
[----:B------:R-:W-:-:S02]  /*3e270*/  IADD3 R60, P3, PT, R11, R58, RZ ;  /* 0x0000003a0b3c7210 */ /* 0x000fc40007f7e0ff */
[-C--:B------:R-:W-:Y:S02]  /*3e280*/  IADD3 R4, P4, PT, R6, R58.reuse, RZ ;  /* 0x0000003a06047210 */ /* 0x080fe40007f9e0ff */
[----:B------:R-:W-:Y:S01]  /*3e290*/  IADD3 R24, P0, PT, R12, R58, RZ ;  /* 0x0000003a0c187210 */ /* 0x000fe20007f1e0ff */
[--C-:B------:R-:W-:Y:S01]  /*3e2a0*/  IMAD.X R61, R10, 0x1, R59.reuse, P3 ;  /* 0x000000010a3d7824 */ /* 0x100fe200018e063b */
[----:B------:R-:W-:Y:S01]  /*3e2b0*/  IADD3 R26, P1, PT, R13, R2, RZ ;  /* 0x000000020d1a7210 */ /* 0x000fe20007f3e0ff */
[--C-:B------:R-:W-:Y:S02]  /*3e2c0*/  IMAD.X R5, R18, 0x1, R59.reuse, P4 ;  /* 0x0000000112057824 */ /* 0x100fe400020e063b */
[----:B------:R-:W-:Y:S01]  /*3e2d0*/  IMAD.X R25, R7, 0x1, R59, P0 ;  /* 0x0000000107197824 */ /* 0x000fe200000e063b */
[----:B------:R0:W-:Y:S01]  /*3e2e0*/  STL.64 [R1+0xab8], R60 ;  /* 0x000ab83c01007387 */ /* 0x0001e20000100a00 */
[----:B------:R-:W-:Y:S02]  /*3e2f0*/  IMAD.MOV.U32 R41, RZ, RZ, R42 ;  /* 0x000000ffff297224 */ /* 0x000fe400078e002a */
[----:B------:R-:W-:Y:S01]  /*3e300*/  IMAD.X R27, R14, 0x1, R3, P1 ;  /* 0x000000010e1b7824 */ /* 0x000fe200008e0603 */
[----:B------:R-:W-:Y:S04]  /*3e310*/  STL.64 [R1+0xa80], R4 ;  /* 0x000a800401007387 */ /* 0x000fe80000100a00 */
[----:B------:R1:W-:Y:S01]  /*3e320*/  STL.64 [R1+0xa48], R24 ;  /* 0x000a481801007387 */ /* 0x0003e20000100a00 */
[----:B0-----:R-:W-:-:S05]  /*3e330*/  IADD3 R60, P3, PT, R13, R50, RZ ;  /* 0x000000320d3c7210 */ /* 0x001fca0007f7e0ff */
[----:B------:R-:W-:Y:S01]  /*3e340*/  IMAD.X R61, R14, 0x1, R51, P3 ;  /* 0x000000010e3d7824 */ /* 0x000fe200018e0633 */
[C---:B-1----:R-:W-:Y:S01]  /*3e350*/  IADD3 R24, P0, PT, R13.reuse, R53, RZ ;  /* 0x000000350d187210 */ /* 0x042fe20007f1e0ff */
[----:B------:R-:W2:Y:S04]  /*3e360*/  LDL.LU R25, [R1+0x17f8] ;  /* 0x0017f80001197983 */ /* 0x000ea80000300800 */
[----:B------:R-:W-:Y:S04]  /*3e370*/  STL.64 [R1+0xa40], R26 ;  /* 0x000a401a01007387 */ /* 0x000fe80000100a00 */
[----:B------:R-:W-:Y:S01]  /*3e380*/  STL [R1+0xa20], R24 ;  /* 0x000a201801007387 */ /* 0x000fe20000100800 */
[----:B----4-:R-:W-:Y:S01]  /*3e390*/  IMAD.MOV.U32 R39, RZ, RZ, R28 ;  /* 0x000000ffff277224 */ /* 0x010fe200078e001c */
[----:B------:R-:W-:Y:S01]  /*3e3a0*/  IADD3 R28, P2, PT, R13, R48, RZ ;  /* 0x000000300d1c7210 */ /* 0x000fe20007f5e0ff */
[----:B------:R-:W-:-:S04]  /*3e3b0*/  IMAD.MOV.U32 R42, RZ, RZ, R29 ;  /* 0x000000ffff2a7224 */ /* 0x000fc800078e001d */
[----:B------:R-:W-:-:S05]  /*3e3c0*/  IMAD.X R29, R14, 0x1, R49, P2 ;  /* 0x000000010e1d7824 */ /* 0x000fca00010e0631 */
[----:B------:R-:W-:Y:S04]  /*3e3d0*/  STL.64 [R1+0x1760], R28 ;  /* 0x0017601c01007387 */ /* 0x000fe80000100a00 */
[----:B------:R0:W-:Y:S04]  /*3e3e0*/  STL.64 [R1+0xa30], R60 ;  /* 0x000a303c01007387 */ /* 0x0001e80000100a00 */
[----:B0-----:R-:W4:Y:S01]  /*3e3f0*/  LDL.LU.64 R60, [R1+0x17f0] ;  /* 0x0017f000013c7983 */ /* 0x001f220000300a00 */
[C---:B------:R-:W-:Y:S01]  /*3e400*/  IADD3 R4, P4, PT, R13.reuse, R52, RZ ;  /* 0x000000340d047210 */ /* 0x040fe20007f9e0ff */
[----:B------:R-:W-:Y:S01]  /*3e410*/  IMAD.MOV.U32 R5, RZ, RZ, R10 ;  /* 0x000000ffff057224 */ /* 0x000fe200078e000a */
[C---:B------:R-:W-:Y:S01]  /*3e420*/  IADD3 R26, P1, PT, R13.reuse, R56, RZ ;  /* 0x000000380d1a7210 */ /* 0x040fe20007f3e0ff */
[----:B------:R-:W-:Y:S01]  /*3e430*/  IMAD.MOV.U32 R28, RZ, RZ, R24 ;  /* 0x000000ffff1c7224 */ /* 0x000fe200078e0018 */
[----:B------:R-:W-:Y:S01]  /*3e440*/  IADD3 R24, P2, PT, R13, R58, RZ ;  /* 0x0000003a0d187210 */ /* 0x000fe20007f5e0ff */
[----:B--2---:R-:W-:-:S02]  /*3e450*/  IMAD.MOV.U32 R29, RZ, RZ, R25 ;  /* 0x000000ffff1d7224 */ /* 0x004fc400078e0019 */
[C---:B------:R-:W-:Y:S02]  /*3e460*/  IMAD.X R29, R14.reuse, 0x1, R55, P0 ;  /* 0x000000010e1d7824 */ /* 0x040fe400000e0637 */
[C---:B------:R-:W-:Y:S02]  /*3e470*/  IMAD.X R27, R14.reuse, 0x1, R57, P1 ;  /* 0x000000010e1b7824 */ /* 0x040fe400008e0639 */
[C---:B------:R-:W-:Y:S01]  /*3e480*/  IMAD.X R25, R14.reuse, 0x1, R59, P2 ;  /* 0x000000010e197824 */ /* 0x040fe200010e063b */
[-C--:B----4-:R-:W-:Y:S01]  /*3e490*/  IADD3 R10, P3, PT, R11, R60.reuse, RZ ;  /* 0x0000003c0b0a7210 */ /* 0x090fe20007f7e0ff */
[----:B------:R-:W-:Y:S02]  /*3e4a0*/  IMAD.MOV.U32 R11, RZ, RZ, R5 ;  /* 0x000000ffff0b7224 */ /* 0x000fe400078e0005 */
[----:B------:R-:W-:Y:S01]  /*3e4b0*/  IMAD.X R5, R14, 0x1, R54, P4 ;  /* 0x000000010e057824 */ /* 0x000fe200020e0636 */
[----:B------:R-:W-:-:S04]  /*3e4c0*/  IADD3 R28, P0, PT, R12, R60, RZ ;  /* 0x0000003c0c1c7210 */ /* 0x000fc80007f1e0ff */
[----:B------:R0:W-:Y:S01]  /*3e4d0*/  STL.64 [R1+0xa28], R4 ;  /* 0x000a280401007387 */ /* 0x0001e20000100a00 */
[----:B------:R-:W-:Y:S01]  /*3e4e0*/  IMAD.X R11, R11, 0x1, R61, P3 ;  /* 0x000000010b0b7824 */ /* 0x000fe200018e063d */
[-C--:B------:R-:W-:Y:S02]  /*3e4f0*/  IADD3 R12, P1, PT, R13, R60.reuse, RZ ;  /* 0x0000003c0d0c7210 */ /* 0x080fe40007f3e0ff */
[----:B------:R1:W-:Y:S01]  /*3e500*/  STL [R1+0xa24], R29 ;  /* 0x000a241d01007387 */ /* 0x0003e20000100800 */
[----:B0-----:R-:W-:-:S03]  /*3e510*/  IADD3 R4, P4, PT, R6, R60, RZ ;  /* 0x0000003c06047210 */ /* 0x001fc60007f9e0ff */
[----:B------:R0:W-:Y:S01]  /*3e520*/  STL.64 [R1+0xa18], R26 ;  /* 0x000a181a01007387 */ /* 0x0001e20000100a00 */
[----:B-1----:R-:W-:Y:S01]  /*3e530*/  IMAD.X R29, R7, 0x1, R61, P0 ;  /* 0x00000001071d7824 */ /* 0x002fe200000e063d */
[----:B------:R-:W-:Y:S01]  /*3e540*/  SHF.R.S32.HI R6, RZ, 0x1f, R19 ;  /* 0x0000001fff067819 */ /* 0x000fe20000011413 */
[--C-:B------:R-:W-:Y:S02]  /*3e550*/  IMAD.X R5, R18, 0x1, R61.reuse, P4 ;  /* 0x0000000112057824 */ /* 0x100fe400020e063d */
[----:B------:R-:W-:Y:S01]  /*3e560*/  IMAD.X R13, R14, 0x1, R61, P1 ;  /* 0x000000010e0d7824 */ /* 0x000fe200008e063d */
[----:B0-----:R-:W2:Y:S04]  /*3e570*/  LDL.LU.64 R26, [R1+0x17e8] ;  /* 0x0017e800011a7983 */ /* 0x001ea80000300a00 */
[----:B------:R0:W-:Y:S04]  /*3e580*/  STL.64 [R1+0xa10], R24 ;  /* 0x000a101801007387 */ /* 0x0001e80000100a00 */
[----:B------:R1:W-:Y:S04]  /*3e590*/  STL.64 [R1+0xa08], R10 ;  /* 0x000a080a01007387 */ /* 0x0003e80000100a00 */
[----:B------:R4:W-:Y:S01]  /*3e5a0*/  STL.64 [R1+0x9f0], R4 ;  /* 0x0009f00401007387 */ /* 0x0009e20000100a00 */
[----:B0-----:R-:W-:-:S03]  /*3e5b0*/  IADD3 R24, P2, PT, R19, R2, RZ ;  /* 0x0000000213187210 */ /* 0x001fc60007f5e0ff */
[----:B------:R0:W-:Y:S01]  /*3e5c0*/  STL.64 [R1+0x1768], R28 ;  /* 0x0017681c01007387 */ /* 0x0001e20000100a00 */
[----:B-1----:R-:W-:-:S03]  /*3e5d0*/  IADD3 R10, P3, PT, R19, R48, RZ ;  /* 0x00000030130a7210 */ /* 0x002fc60007f7e0ff */
[----:B------:R1:W-:Y:S01]  /*3e5e0*/  STL.64 [R1+0x9d0], R12 ;  /* 0x0009d00c01007387 */ /* 0x0003e20000100a00 */
[C---:B----4-:R-:W-:Y:S01]  /*3e5f0*/  IADD3 R4, P4, PT, R19.reuse, R50, RZ ;  /* 0x0000003213047210 */ /* 0x050fe20007f9e0ff */
[----:B0-----:R-:W-:Y:S01]  /*3e600*/  IMAD.MOV.U32 R29, RZ, RZ, R6 ;  /* 0x000000ffff1d7224 */ /* 0x001fe200078e0006 */
[----:B------:R-:W-:-:S03]  /*3e610*/  IADD3 R6, P0, PT, R19, R52, RZ ;  /* 0x0000003413067210 */ /* 0x000fc60007f1e0ff */
[----:B------:R-:W-:Y:S01]  /*3e620*/  IMAD.X R25, R29, 0x1, R3, P2 ;  /* 0x000000011d197824 */ /* 0x000fe200010e0603 */
[----:B-1----:R-:W-:Y:S01]  /*3e630*/  IADD3 R12, P1, PT, R19, R53, RZ ;  /* 0x00000035130c7210 */ /* 0x002fe20007f3e0ff */
[C---:B------:R-:W-:Y:S02]  /*3e640*/  IMAD.X R11, R29.reuse, 0x1, R49, P3 ;  /* 0x000000011d0b7824 */ /* 0x040fe400018e0631 */
[C---:B------:R-:W-:Y:S01]  /*3e650*/  IMAD.X R5, R29.reuse, 0x1, R51, P4 ;  /* 0x000000011d057824 */ /* 0x040fe200020e0633 */
[----:B------:R0:W-:Y:S01]  /*3e660*/  STL.64 [R1+0x9c8], R24 ;  /* 0x0009c81801007387 */ /* 0x0001e20000100a00 */
[C---:B------:R-:W-:Y:S02]  /*3e670*/  IMAD.X R7, R29.reuse, 0x1, R54, P0 ;  /* 0x000000011d077824 */ /* 0x040fe400000e0636 */
[----:B------:R-:W-:Y:S01]  /*3e680*/  IMAD.X R13, R29, 0x1, R55, P1 ;  /* 0x000000011d0d7824 */ /* 0x000fe200008e0637 */
[----:B------:R1:W-:Y:S01]  /*3e690*/  STL.64 [R1+0x9b0], R10 ;  /* 0x0009b00a01007387 */ /* 0x0003e20000100a00 */
[----:B------:R-:W-:-:S03]  /*3e6a0*/  IADD3 R18, P4, PT, R19, R60, RZ ;  /* 0x0000003c13127210 */ /* 0x000fc60007f9e0ff */
[----:B------:R4:W-:Y:S01]  /*3e6b0*/  STL.64 [R1+0x9a0], R4 ;  /* 0x0009a00401007387 */ /* 0x0009e20000100a00 */
[C---:B0-----:R-:W-:Y:S02]  /*3e6c0*/  IADD3 R24, P2, PT, R19.reuse, R56, RZ ;  /* 0x0000003813187210 */ /* 0x041fe40007f5e0ff */
[----:B-1----:R-:W-:-:S03]  /*3e6d0*/  IADD3 R10, P3, PT, R19, R58, RZ ;  /* 0x0000003a130a7210 */ /* 0x002fc60007f7e0ff */
[C---:B------:R-:W-:Y:S01]  /*3e6e0*/  IMAD.X R25, R29.reuse, 0x1, R57, P2 ;  /* 0x000000011d197824 */ /* 0x040fe200010e0639 */
[----:B------:R-:W-:Y:S01]  /*3e6f0*/  SHF.R.S32.HI R14, RZ, 0x1f, R41 ;  /* 0x0000001fff0e7819 */ /* 0x000fe20000011429 */
[----:B----4-:R-:W4:Y:S01]  /*3e700*/  LDL.LU.64 R4, [R1+0x17e0] ;  /* 0x0017e00001047983 */ /* 0x010f220000300a00 */
[----:B------:R-:W-:-:S03]  /*3e710*/  IMAD.X R11, R29, 0x1, R59, P3 ;  /* 0x000000011d0b7824 */ /* 0x000fc600018e063b */
[----:B------:R0:W-:Y:S01]  /*3e720*/  STL.64 [R1+0x998], R6 ;  /* 0x0009980601007387 */ /* 0x0001e20000100a00 */
[----:B------:R-:W-:-:S03]  /*3e730*/  IMAD.X R19, R29, 0x1, R61, P4 ;  /* 0x000000011d137824 */ /* 0x000fc600020e063d */
[----:B------:R1:W-:Y:S01]  /*3e740*/  STL.64 [R1+0x980], R12 ;  /* 0x0009800c01007387 */ /* 0x0003e20000100a00 */
[C---:B0-----:R-:W-:Y:S02]  /*3e750*/  IADD3 R6, P0, PT, R41.reuse, R2, RZ ;  /* 0x0000000229067210 */ /* 0x041fe40007f1e0ff */
[----:B-1----:R-:W-:-:S03]  /*3e760*/  IADD3 R12, P1, PT, R41, R48, RZ ;  /* 0x00000030290c7210 */ /* 0x002fc60007f3e0ff */
[C---:B------:R-:W-:Y:S01]  /*3e770*/  IMAD.X R7, R14.reuse, 0x1, R3, P0 ;  /* 0x000000010e077824 */ /* 0x040fe200000e0603 */
[----:B------:R0:W-:Y:S01]  /*3e780*/  STL.64 [R1+0x978], R24 ;  /* 0x0009781801007387 */ /* 0x0001e20000100a00 */
[----:B------:R-:W-:-:S03]  /*3e790*/  IMAD.X R13, R14, 0x1, R49, P1 ;  /* 0x000000010e0d7824 */ /* 0x000fc600008e0631 */
[----:B------:R1:W-:Y:S04]  /*3e7a0*/  STL.64 [R1+0x970], R10 ;  /* 0x0009700a01007387 */ /* 0x0003e80000100a00 */
[----:B------:R3:W-:Y:S01]  /*3e7b0*/  STL.64 [R1+0x968], R18 ;  /* 0x0009681201007387 */ /* 0x0007e20000100a00 */
[----:B0-----:R-:W-:-:S03]  /*3e7c0*/  IADD3 R24, P2, PT, R41, R50, RZ ;  /* 0x0000003229187210 */ /* 0x001fc60007f5e0ff */
[----:B------:R0:W-:Y:S01]  /*3e7d0*/  STL.64 [R1+0x960], R6 ;  /* 0x0009600601007387 */ /* 0x0001e20000100a00 */
[----:B-1----:R-:W-:-:S03]  /*3e7e0*/  IADD3 R10, P3, PT, R41, R52, RZ ;  /* 0x00000034290a7210 */ /* 0x002fc60007f7e0ff */
[----:B------:R1:W-:Y:S01]  /*3e7f0*/  STL.64 [R1+0x958], R12 ;  /* 0x0009580c01007387 */ /* 0x0003e20000100a00 */
[C---:B---3--:R-:W-:Y:S01]  /*3e800*/  IADD3 R18, P4, PT, R41.reuse, R53, RZ ;  /* 0x0000003529127210 */ /* 0x048fe20007f9e0ff */
[C---:B------:R-:W-:Y:S02]  /*3e810*/  IMAD.X R25, R14.reuse, 0x1, R51, P2 ;  /* 0x000000010e197824 */ /* 0x040fe400010e0633 */
[C---:B------:R-:W-:Y:S01]  /*3e820*/  IMAD.X R11, R14.reuse, 0x1, R54, P3 ;  /* 0x000000010e0b7824 */ /* 0x040fe200018e0636 */
[C---:B0-----:R-:W-:Y:S01]  /*3e830*/  IADD3 R6, P0, PT, R41.reuse, R56, RZ ;  /* 0x0000003829067210 */ /* 0x041fe20007f1e0ff */
[----:B------:R-:W-:Y:S01]  /*3e840*/  IMAD.X R19, R14, 0x1, R55, P4 ;  /* 0x000000010e137824 */ /* 0x000fe200020e0637 */
[----:B-1----:R-:W-:-:S03]  /*3e850*/  IADD3 R12, P1, PT, R41, R58, RZ ;  /* 0x0000003a290c7210 */ /* 0x002fc60007f3e0ff */
[C---:B------:R-:W-:Y:S01]  /*3e860*/  IMAD.X R7, R14.reuse, 0x1, R57, P0 ;  /* 0x000000010e077824 */ /* 0x040fe200000e0639 */
[----:B------:R0:W-:Y:S01]  /*3e870*/  STL.64 [R1+0x950], R24 ;  /* 0x0009501801007387 */ /* 0x0001e20000100a00 */
[----:B------:R-:W-:Y:S01]  /*3e880*/  IADD3 R28, P2, PT, R41, R60, RZ ;  /* 0x0000003c291c7210 */ /* 0x000fe20007f5e0ff */
[----:B------:R-:W-:Y:S02]  /*3e890*/  IMAD.X R13, R14, 0x1, R59, P1 ;  /* 0x000000010e0d7824 */ /* 0x000fe400008e063b */
[----:B------:R1:W-:Y:S04]  /*3e8a0*/  STL.64 [R1+0x948], R10 ;  /* 0x0009480a01007387 */ /* 0x0003e80000100a00 */
[----:B------:R3:W-:Y:S01]  /*3e8b0*/  STL.64 [R1+0x930], R18 ;  /* 0x0009301201007387 */ /* 0x0007e20000100a00 */
[----:B0-----:R-:W-:-:S03]  /*3e8c0*/  SHF.R.S32.HI R24, RZ, 0x1f, R31 ;  /* 0x0000001fff187819 */ /* 0x001fc6000001141f */
[----:B------:R0:W-:Y:S01]  /*3e8d0*/  STL.64 [R1+0x928], R6 ;  /* 0x0009280601007387 */ /* 0x0001e20000100a00 */
[----:B-1----:R-:W-:-:S03]  /*3e8e0*/  IADD3 R10, P3, PT, R31, R2, RZ ;  /* 0x000000021f0a7210 */ /* 0x002fc60007f7e0ff */
[----:B------:R1:W-:Y:S01]  /*3e8f0*/  STL.64 [R1+0x920], R12 ;  /* 0x0009200c01007387 */ /* 0x0003e20000100a00 */
[C---:B---3--:R-:W-:Y:S01]  /*3e900*/  IADD3 R18, P4, PT, R31.reuse, R48, RZ ;  /* 0x000000301f127210 */ /* 0x048fe20007f9e0ff */
[----:B------:R-:W-:Y:S02]  /*3e910*/  IMAD.X R29, R14, 0x1, R61, P2 ;  /* 0x000000010e1d7824 */ /* 0x000fe400010e063d */
[C---:B------:R-:W-:Y:S01]  /*3e920*/  IMAD.X R11, R24.reuse, 0x1, R3, P3 ;  /* 0x00000001180b7824 */ /* 0x040fe200018e0603 */
[C---:B0-----:R-:W-:Y:S01]  /*3e930*/  IADD3 R6, P0, PT, R31.reuse, R50, RZ ;  /* 0x000000321f067210 */ /* 0x041fe20007f1e0ff */
[----:B------:R-:W-:Y:S01]  /*3e940*/  IMAD.X R19, R24, 0x1, R49, P4 ;  /* 0x0000000118137824 */ /* 0x000fe200020e0631 */
        /* <DEDUP_REMOVED lines=11> */
[C---:B------:R-:W-:Y:S01]  /*3ea00*/  IMAD.X R29, R24.reuse, 0x1, R55, P2 ;  /* 0x00000001181d7824 */ /* 0x040fe200010e0637 */
[----:B------:R-:W-:Y:S01]  /*3ea10*/  SHF.R.S32.HI R14, RZ, 0x1f, R40 ;  /* 0x0000001fff0e7819 */ /* 0x000fe20000011428 */
[C---:B------:R-:W-:Y:S01]  /*3ea20*/  IMAD.X R11, R24.reuse, 0x1, R57, P3 ;  /* 0x00000001180b7824 */ /* 0x040fe200018e0639 */
[----:B0-----:R-:W-:Y:S01]  /*3ea30*/  IADD3 R6, P0, PT, R31, R60, RZ ;  /* 0x0000003c1f067210 */ /* 0x001fe20007f1e0ff */
[----:B------:R-:W-:Y:S01]  /*3ea40*/  IMAD.X R19, R24, 0x1, R59, P4 ;  /* 0x0000000118137824 */ /* 0x000fe200020e063b */
[----:B-1----:R-:W-:Y:S01]  /*3ea50*/  IADD3 R12, P1, PT, R40, R2, RZ ;  /* 0x00000002280c7210 */ /* 0x002fe20007f3e0ff */
[----:B------:R-:W-:Y:S01]  /*3ea60*/  IMAD.MOV.U32 R41, RZ, RZ, R43 ;  /* 0x000000ffff297224 */ /* 0x000fe200078e002b */
[----:B------:R-:W-:Y:S01]  /*3ea70*/  STL.64 [R1+0x8d8], R28 ;  /* 0x0008d81c01007387 */ /* 0x000fe20000100a00 */
[----:B------:R-:W-:-:S02]  /*3ea80*/  IMAD.MOV.U32 R43, RZ, RZ, R23 ;  /* 0x000000ffff2b7224 */ /* 0x000fc400078e0017 */
[----:B------:R-:W-:Y:S01]  /*3ea90*/  IMAD.X R7, R24, 0x1, R61, P0 ;  /* 0x0000000118077824 */ /* 0x000fe200000e063d */
[----:B------:R0:W-:Y:S01]  /*3eaa0*/  STL.64 [R1+0x8d0], R10 ;  /* 0x0008d00a01007387 */ /* 0x0001e20000100a00 */
[----:B------:R-:W-:Y:S02]  /*3eab0*/  IMAD.MOV.U32 R23, RZ, RZ, R20 ;  /* 0x000000ffff177224 */ /* 0x000fe400078e0014 */
[----:B------:R-:W-:Y:S01]  /*3eac0*/  IMAD.MOV.U32 R20, RZ, RZ, R30 ;  /* 0x000000ffff147224 */ /* 0x000fe200078e001e */
[----:B------:R-:W-:Y:S01]  /*3ead0*/  IADD3 R30, P2, PT, R40, R48, RZ ;  /* 0x00000030281e7210 */ /* 0x000fe20007f5e0ff */
[----:B------:R-:W-:Y:S01]  /*3eae0*/  IMAD.X R13, R14, 0x1, R3, P1 ;  /* 0x000000010e0d7824 */ /* 0x000fe200008e0603 */
[----:B------:R1:W-:Y:S04]  /*3eaf0*/  STL.64 [R1+0x8c8], R18 ;  /* 0x0008c81201007387 */ /* 0x0003e80000100a00 */
[----:B------:R3:W-:Y:S01]  /*3eb00*/  STL.64 [R1+0x8b8], R6 ;  /* 0x0008b80601007387 */ /* 0x0007e20000100a00 */
[----:B0-----:R-:W-:Y:S01]  /*3eb10*/  IADD3 R10, P3, PT, R40, R50, RZ ;  /* 0x00000032280a7210 */ /* 0x001fe20007f7e0ff */
[----:B------:R-:W-:-:S02]  /*3eb20*/  IMAD.X R31, R14, 0x1, R49, P2 ;  /* 0x000000010e1f7824 */ /* 0x000fc400010e0631 */
[----:B------:R0:W-:Y:S01]  /*3eb30*/  STL.64 [R1+0x8b0], R12 ;  /* 0x0008b00c01007387 */ /* 0x0001e20000100a00 */
[----:B-1----:R-:W-:Y:S01]  /*3eb40*/  IADD3 R18, P4, PT, R40, R52, RZ ;  /* 0x0000003428127210 */ /* 0x002fe20007f9e0ff */
[----:B------:R-:W-:Y:S01]  /*3eb50*/  IMAD.X R11, R14, 0x1, R51, P3 ;  /* 0x000000010e0b7824 */ /* 0x000fe200018e0633 */
[----:B---3--:R-:W-:-:S03]  /*3eb60*/  IADD3 R6, P0, PT, R40, R53, RZ ;  /* 0x0000003528067210 */ /* 0x008fc60007f1e0ff */
[----:B------:R-:W-:Y:S01]  /*3eb70*/  IMAD.X R19, R14, 0x1, R54, P4 ;  /* 0x000000010e137824 */ /* 0x000fe200020e0636 */
[C---:B------:R-:W-:Y:S02]  /*3eb80*/  IADD3 R24, P2, PT, R40.reuse, R58, RZ ;  /* 0x0000003a28187210 */ /* 0x040fe40007f5e0ff */
[----:B0-----:R-:W-:Y:S01]  /*3eb90*/  IADD3 R12, P1, PT, R40, R56, RZ ;  /* 0x00000038280c7210 */ /* 0x001fe20007f3e0ff */
[C---:B------:R-:W-:Y:S01]  /*3eba0*/  IMAD.X R7, R14.reuse, 0x1, R55, P0 ;  /* 0x000000010e077824 */ /* 0x040fe200000e0637 */
[----:B------:R0:W-:Y:S01]  /*3ebb0*/  STL.64 [R1+0x8a0], R10 ;  /* 0x0008a00a01007387 */ /* 0x0001e20000100a00 */
[C---:B------:R-:W-:Y:S02]  /*3ebc0*/  IMAD.X R25, R14.reuse, 0x1, R59, P2 ;  /* 0x000000010e197824 */ /* 0x040fe400010e063b */
[----:B------:R-:W-:Y:S01]  /*3ebd0*/  IMAD.X R13, R14, 0x1, R57, P1 ;  /* 0x000000010e0d7824 */ /* 0x000fe200008e0639 */
[----:B------:R1:W-:Y:S01]  /*3ebe0*/  STL.64 [R1+0x898], R18 ;  /* 0x0008981201007387 */ /* 0x0003e20000100a00 */
[----:B------:R-:W-:-:S03]  /*3ebf0*/  SHF.R.S32.HI R28, RZ, 0x1f, R41 ;  /* 0x0000001fff1c7819 */ /* 0x000fc60000011429 */
[----:B------:R3:W-:Y:S01]  /*3ec00*/  STL.64 [R1+0x890], R6 ;  /* 0x0008900601007387 */ /* 0x0007e20000100a00 */
[----:B0-----:R-:W-:-:S03]  /*3ec10*/  IADD3 R10, P3, PT, R40, R60, RZ ;  /* 0x0000003c280a7210 */ /* 0x001fc60007f7e0ff */
[----:B------:R0:W-:Y:S01]  /*3ec20*/  STL.64 [R1+0x888], R12 ;  /* 0x0008880c01007387 */ /* 0x0001e20000100a00 */
[----:B-1----:R-:W-:-:S03]  /*3ec30*/  IADD3 R18, P4, PT, R41, R2, RZ ;  /* 0x0000000229127210 */ /* 0x002fc60007f9e0ff */
[----:B------:R1:W-:Y:S01]  /*3ec40*/  STL.64 [R1+0x880], R24 ;  /* 0x0008801801007387 */ /* 0x0003e20000100a00 */
[----:B------:R-:W-:Y:S01]  /*3ec50*/  IMAD.X R11, R14, 0x1, R61, P3 ;  /* 0x000000010e0b7824 */ /* 0x000fe200018e063d */
[C---:B---3--:R-:W-:Y:S01]  /*3ec60*/  IADD3 R6, P0, PT, R41.reuse, R48, RZ ;  /* 0x0000003029067210 */ /* 0x048fe20007f1e0ff */
[----:B------:R-:W-:Y:S01]  /*3ec70*/  IMAD.X R19, R28, 0x1, R3, P4 ;  /* 0x000000011c137824 */ /* 0x000fe200020e0603 */
[----:B0-----:R-:W-:-:S03]  /*3ec80*/  IADD3 R12, P1, PT, R41, R50, RZ ;  /* 0x00000032290c7210 */ /* 0x001fc60007f3e0ff */
[C---:B------:R-:W-:Y:S01]  /*3ec90*/  IMAD.X R7, R28.reuse, 0x1, R49, P0 ;  /* 0x000000011c077824 */ /* 0x040fe200000e0631 */
[----:B-1----:R-:W-:Y:S01]  /*3eca0*/  IADD3 R24, P2, PT, R41, R52, RZ ;  /* 0x0000003429187210 */ /* 0x002fe20007f5e0ff */
[----:B------:R0:W-:Y:S01]  /*3ecb0*/  STL.64 [R1+0x860], R10 ;  /* 0x0008600a01007387 */ /* 0x0001e20000100a00 */
[----:B------:R-:W-:-:S03]  /*3ecc0*/  IMAD.X R13, R28, 0x1, R51, P1 ;  /* 0x000000011c0d7824 */ /* 0x000fc600008e0633 */
[----:B------:R1:W-:Y:S01]  /*3ecd0*/  STL.64 [R1+0x858], R18 ;  /* 0x0008581201007387 */ /* 0x0003e20000100a00 */
[----:B------:R-:W-:-:S03]  /*3ece0*/  IMAD.X R25, R28, 0x1, R54, P2 ;  /* 0x000000011c197824 */ /* 0x000fc600010e0636 */
[----:B------:R3:W-:Y:S01]  /*3ecf0*/  STL.64 [R1+0x850], R6 ;  /* 0x0008500601007387 */ /* 0x0007e20000100a00 */
[----:B0-----:R-:W-:-:S03]  /*3ed00*/  IADD3 R10, P3, PT, R41, R53, RZ ;  /* 0x00000035290a7210 */ /* 0x001fc60007f7e0ff */
[----:B------:R0:W-:Y:S01]  /*3ed10*/  STL.64 [R1+0x848], R12 ;  /* 0x0008480c01007387 */ /* 0x0001e20000100a00 */
[----:B-1----:R-:W-:-:S03]  /*3ed20*/  IADD3 R18, P4, PT, R41, R56, RZ ;  /* 0x0000003829127210 */ /* 0x002fc60007f9e0ff */
[----:B------:R1:W-:Y:S01]  /*3ed30*/  STL.64 [R1+0x840], R24 ;  /* 0x0008401801007387 */ /* 0x0003e20000100a00 */
[C---:B------:R-:W-:Y:S01]  /*3ed40*/  IMAD.X R11, R28.reuse, 0x1, R55, P3 ;  /* 0x000000011c0b7824 */ /* 0x040fe200018e0637 */
[C---:B---3--:R-:W-:Y:S01]  /*3ed50*/  IADD3 R6, P0, PT, R41.reuse, R58, RZ ;  /* 0x0000003a29067210 */ /* 0x048fe20007f1e0ff */
[C---:B------:R-:W-:Y:S01]  /*3ed60*/  IMAD.X R19, R28.reuse, 0x1, R57, P4 ;  /* 0x000000011c137824 */ /* 0x040fe200020e0639 */
[----:B------:R-:W-:Y:S02]  /*3ed70*/  SHF.R.S32.HI R14, RZ, 0x1f, R42 ;  /* 0x0000001fff0e7819 */ /* 0x000fe4000001142a */
[----:B0-----:R-:W-:Y:S01]  /*3ed80*/  IADD3 R12, P1, PT, R41, R60, RZ ;  /* 0x0000003c290c7210 */ /* 0x001fe20007f3e0ff */
[----:B------:R-:W-:Y:S01]  /*3ed90*/  IMAD.X R7, R28, 0x1, R59, P0 ;  /* 0x000000011c077824 */ /* 0x000fe200000e063b */
[----:B-1----:R-:W-:Y:S01]  /*3eda0*/  IADD3 R24, P2, PT, R42, R2, RZ ;  /* 0x000000022a187210 */ /* 0x002fe20007f5e0ff */
[----:B------:R0:W-:Y:S02]  /*3edb0*/  STL.64 [R1+0x838], R10 ;  /* 0x0008380a01007387 */ /* 0x0001e40000100a00 */
[----:B------:R-:W-:-:S02]  /*3edc0*/  IMAD.X R13, R28, 0x1, R61, P1 ;  /* 0x000000011c0d7824 */ /* 0x000fc400008e063d */
[----:B------:R1:W-:Y:S01]  /*3edd0*/  STL.64 [R1+0x830], R18 ;  /* 0x0008301201007387 */ /* 0x0003e20000100a00 */
[----:B------:R-:W-:-:S03]  /*3ede0*/  IMAD.X R25, R14, 0x1, R3, P2 ;  /* 0x000000010e197824 */ /* 0x000fc600010e0603 */
[----:B------:R3:W-:Y:S01]  /*3edf0*/  STL.64 [R1+0x828], R6 ;  /* 0x0008280601007387 */ /* 0x0007e20000100a00 */
[----:B0-----:R-:W-:-:S03]  /*3ee00*/  IADD3 R10, P3, PT, R42, R48, RZ ;  /* 0x000000302a0a7210 */ /* 0x001fc60007f7e0ff */
[----:B------:R0:W-:Y:S01]  /*3ee10*/  STL.64 [R1+0x810], R12 ;  /* 0x0008100c01007387 */ /* 0x0001e20000100a00 */
[----:B-1----:R-:W-:-:S03]  /*3ee20*/  IADD3 R18, P4, PT, R42, R50, RZ ;  /* 0x000000322a127210 */ /* 0x002fc60007f9e0ff */
[----:B------:R1:W-:Y:S01]  /*3ee30*/  STL.64 [R1+0x808], R24 ;  /* 0x0008081801007387 */ /* 0x0003e20000100a00 */
[----:B------:R-:W-:Y:S01]  /*3ee40*/  IMAD.X R11, R14, 0x1, R49, P3 ;  /* 0x000000010e0b7824 */ /* 0x000fe200018e0631 */
[----:B---3--:R-:W-:Y:S01]  /*3ee50*/  IADD3 R6, P0, PT, R42, R52, RZ ;  /* 0x000000342a067210 */ /* 0x008fe20007f1e0ff */
[----:B------:R-:W-:Y:S01]  /*3ee60*/  IMAD.X R19, R14, 0x1, R51, P4 ;  /* 0x000000010e137824 */ /* 0x000fe200020e0633 */
[----:B0-----:R-:W-:-:S03]  /*3ee70*/  IADD3 R12, P1, PT, R42, R53, RZ ;  /* 0x000000352a0c7210 */ /* 0x001fc60007f3e0ff */
[----:B------:R-:W-:Y:S01]  /*3ee80*/  IMAD.X R7, R14, 0x1, R54, P0 ;  /* 0x000000010e077824 */ /* 0x000fe200000e0636 */
[----:B-1----:R-:W-:Y:S01]  /*3ee90*/  IADD3 R24, P2, PT, R42, R56, RZ ;  /* 0x000000382a187210 */ /* 0x002fe20007f5e0ff */
[----:B------:R0:W-:Y:S01]  /*3eea0*/  STL.64 [R1+0x800], R10 ;  /* 0x0008000a01007387 */ /* 0x0001e20000100a00 */
[----:B------:R-:W-:-:S03]  /*3eeb0*/  IMAD.X R13, R14, 0x1, R55, P1 ;  /* 0x000000010e0d7824 */ /* 0x000fc600008e0637 */
[----:B------:R1:W-:Y:S01]  /*3eec0*/  STL.64 [R1+0x7f8], R18 ;  /* 0x0007f81201007387 */ /* 0x0003e20000100a00 */
[----:B------:R-:W-:Y:S01]  /*3eed0*/  IMAD.X R25, R14, 0x1, R57, P2 ;  /* 0x000000010e197824 */ /* 0x000fe200010e0639 */
[----:B------:R-:W-:Y:S02]  /*3eee0*/  SHF.R.S32.HI R28, RZ, 0x1f, R20 ;  /* 0x0000001fff1c7819 */ /* 0x000fe40000011414 */
        /* <DEDUP_REMOVED lines=27> */
[C---:B------:R-:W-:Y:S01]  /*3f0a0*/  IMAD.X R13, R28.reuse, 0x1, R59, P1 ;  /* 0x000000011c0d7824 */ /* 0x040fe200008e063b */
[----:B------:R-:W-:Y:S01]  /*3f0b0*/  SHF.R.S32.HI R14, RZ, 0x1f, R43 ;  /* 0x0000001fff0e7819 */ /* 0x000fe2000001142b */
[----:B------:R-:W-:Y:S01]  /*3f0c0*/  IMAD.MOV.U32 R20, RZ, RZ, R16 ;  /* 0x000000ffff147224 */ /* 0x000fe200078e0010 */
[----:B------:R1:W-:Y:S01]  /*3f0d0*/  STL.64 [R1+0x790], R18 ;  /* 0x0007901201007387 */ /* 0x0003e20000100a00 */
[----:B------:R-:W-:Y:S01]  /*3f0e0*/  IMAD.X R25, R28, 0x1, R61, P2 ;  /* 0x000000011c197824 */ /* 0x000fe200010e063d */
[C---:B------:R-:W-:Y:S01]  /*3f0f0*/  IADD3 R16, P4, PT, R43.reuse, R48, RZ ;  /* 0x000000302b107210 */ /* 0x040fe20007f9e0ff */
[----:B------:R-:W-:Y:S01]  /*3f100*/  IMAD.MOV.U32 R41, RZ, RZ, R45 ;  /* 0x000000ffff297224 */ /* 0x000fe200078e002d */
[----:B0-----:R-:W-:Y:S01]  /*3f110*/  IADD3 R10, P3, PT, R43, R2, RZ ;  /* 0x000000022b0a7210 */ /* 0x001fe20007f7e0ff */
[----:B-1----:R-:W3:Y:S04]  /*3f120*/  LDL.LU.64 R18, [R1+0x17d8] ;  /* 0x0017d80001127983 */ /* 0x002ee80000300a00 */
[----:B------:R0:W-:Y:S01]  /*3f130*/  STL.64 [R1+0x788], R6 ;  /* 0x0007880601007387 */ /* 0x0001e20000100a00 */
[----:B------:R-:W-:-:S03]  /*3f140*/  IMAD.MOV.U32 R45, RZ, RZ, R17 ;  /* 0x000000ffff2d7224 */ /* 0x000fc600078e0011 */
[----:B------:R1:W-:Y:S01]  /*3f150*/  STL.64 [R1+0x780], R12 ;  /* 0x0007800c01007387 */ /* 0x0003e20000100a00 */
[----:B------:R-:W-:-:S03]  /*3f160*/  IMAD.X R11, R14, 0x1, R3, P3 ;  /* 0x000000010e0b7824 */ /* 0x000fc600018e0603 */
[----:B------:R2:W-:Y:S01]  /*3f170*/  STL.64 [R1+0x768], R24 ;  /* 0x0007681801007387 */ /* 0x0005e20000100a00 */
[C---:B0-----:R-:W-:Y:S01]  /*3f180*/  IADD3 R6, P0, PT, R43.reuse, R50, RZ ;  /* 0x000000322b067210 */ /* 0x041fe20007f1e0ff */
[----:B------:R-:W-:Y:S01]  /*3f190*/  IMAD.X R17, R14, 0x1, R49, P4 ;  /* 0x000000010e117824 */ /* 0x000fe200020e0631 */
[----:B-1----:R-:W-:-:S03]  /*3f1a0*/  IADD3 R12, P1, PT, R43, R52, RZ ;  /* 0x000000342b0c7210 */ /* 0x002fc60007f3e0ff */
[C---:B------:R-:W-:Y:S01]  /*3f1b0*/  IMAD.X R7, R14.reuse, 0x1, R51, P0 ;  /* 0x000000010e077824 */ /* 0x040fe200000e0633 */
[C---:B--2---:R-:W-:Y:S01]  /*3f1c0*/  IADD3 R24, P2, PT, R43.reuse, R53, RZ ;  /* 0x000000352b187210 */ /* 0x044fe20007f5e0ff */
[C---:B------:R-:W-:Y:S01]  /*3f1d0*/  IMAD.X R13, R14.reuse, 0x1, R54, P1 ;  /* 0x000000010e0d7824 */ /* 0x040fe200008e0636 */
[----:B------:R0:W-:Y:S03]  /*3f1e0*/  STL.64 [R1+0x760], R10 ;  /* 0x0007600a01007387 */ /* 0x0001e60000100a00 */
[----:B------:R-:W-:Y:S01]  /*3f1f0*/  IMAD.X R25, R14, 0x1, R55, P2 ;  /* 0x000000010e197824 */ /* 0x000fe200010e0637 */
[----:B------:R1:W-:Y:S01]  /*3f200*/  STL.64 [R1+0x1730], R16 ;  /* 0x0017301001007387 */ /* 0x0003e20000100a00 */
[----:B------:R-:W-:-:S03]  /*3f210*/  IADD3 R28, P4, PT, R43, R58, RZ ;  /* 0x0000003a2b1c7210 */ /* 0x000fc60007f9e0ff */
[----:B------:R2:W-:Y:S01]  /*3f220*/  STL.64 [R1+0x750], R6 ;  /* 0x0007500601007387 */ /* 0x0005e20000100a00 */
[C---:B------:R-:W-:Y:S02]  /*3f230*/  IADD3 R42, P0, PT, R43.reuse, R60, RZ ;  /* 0x0000003c2b2a7210 */ /* 0x040fe40007f1e0ff */
[----:B0-----:R-:W-:Y:S01]  /*3f240*/  IADD3 R10, P3, PT, R43, R56, RZ ;  /* 0x000000382b0a7210 */ /* 0x001fe20007f7e0ff */
[----:B------:R-:W-:Y:S01]  /*3f250*/  IMAD.X R29, R14, 0x1, R59, P4 ;  /* 0x000000010e1d7824 */ /* 0x000fe200020e063b */
[----:B-1----:R-:W-:-:S03]  /*3f260*/  SHF.R.S32.HI R16, RZ, 0x1f, R41 ;  /* 0x0000001fff107819 */ /* 0x002fc60000011429 */
[C---:B------:R-:W-:Y:S01]  /*3f270*/  IMAD.X R11, R14.reuse, 0x1, R57, P3 ;  /* 0x000000010e0b7824 */ /* 0x040fe200018e0639 */
[----:B--2---:R-:W2:Y:S04]  /*3f280*/  LDL.LU.64 R6, [R1+0x17d0] ;  /* 0x0017d00001067983 */ /* 0x004ea80000300a00 */
[----:B------:R0:W-:Y:S04]  /*3f290*/  STL.64 [R1+0x748], R12 ;  /* 0x0007480c01007387 */ /* 0x0001e80000100a00 */
[----:B------:R1:W-:Y:S01]  /*3f2a0*/  STL.64 [R1+0x740], R24 ;  /* 0x0007401801007387 */ /* 0x0003e20000100a00 */
[----:B------:R-:W-:Y:S01]  /*3f2b0*/  IMAD.X R43, R14, 0x1, R61, P0 ;  /* 0x000000010e2b7824 */ /* 0x000fe200000e063d */
[----:B0-----:R-:W-:-:S02]  /*3f2c0*/  IADD3 R12, P1, PT, R41, R2, RZ ;  /* 0x00000002290c7210 */ /* 0x001fc40007f3e0ff */
        /* <DEDUP_REMOVED lines=10> */
[C---:B------:R-:W-:Y:S01]  /*3f370*/  IMAD.X R11, R16.reuse, 0x1, R51, P3 ;  /* 0x00000001100b7824 */ /* 0x040fe200018e0633 */
[C---:B----4-:R-:W-:Y:S01]  /*3f380*/  IADD3 R42, P0, PT, R41.reuse, R53, RZ ;  /* 0x00000035292a7210 */ /* 0x050fe20007f1e0ff */
[----:B------:R-:W-:Y:S01]  /*3f390*/  IMAD.X R29, R16, 0x1, R54, P4 ;  /* 0x00000001101d7824 */ /* 0x000fe200020e0636 */
[----:B0-----:R-:W-:-:S03]  /*3f3a0*/  IADD3 R12, P1, PT, R41, R56, RZ ;  /* 0x00000038290c7210 */ /* 0x001fc60007f3e0ff */
[C---:B------:R-:W-:Y:S01]  /*3f3b0*/  IMAD.X R43, R16.reuse, 0x1, R55, P0 ;  /* 0x00000001102b7824 */ /* 0x040fe200000e0637 */
[C---:B-1----:R-:W-:Y:S01]  /*3f3c0*/  IADD3 R24, P2, PT, R41.reuse, R58, RZ ;  /* 0x0000003a29187210 */ /* 0x042fe20007f5e0ff */
[C---:B------:R-:W-:Y:S01]  /*3f3d0*/  IMAD.X R13, R16.reuse, 0x1, R57, P1 ;  /* 0x00000001100d7824 */ /* 0x040fe200008e0639 */
[----:B------:R0:W-:Y:S01]  /*3f3e0*/  STL.64 [R1+0x700], R10 ;  /* 0x0007000a01007387 */ /* 0x0001e20000100a00 */
[----:B------:R-:W-:Y:S02]  /*3f3f0*/  IADD3 R40, P3, PT, R41, R60, RZ ;  /* 0x0000003c29287210 */ /* 0x000fe40007f7e0ff */
[C---:B------:R-:W-:Y:S01]  /*3f400*/  IMAD.X R25, R16.reuse, 0x1, R59, P2 ;  /* 0x0000000110197824 */ /* 0x040fe200010e063b */
[----:B------:R-:W-:Y:S02]  /*3f410*/  SHF.R.S32.HI R14, RZ, 0x1f, R39 ;  /* 0x0000001fff0e7819 */ /* 0x000fe40000011427 */
[----:B------:R-:W-:Y:S01]  /*3f420*/  IMAD.X R41, R16, 0x1, R61, P3 ;  /* 0x0000000110297824 */ /* 0x000fe200018e063d */
[----:B0-----:R-:W4:Y:S04]  /*3f430*/  LDL.LU.64 R10, [R1+0x17c8] ;  /* 0x0017c800010a7983 */ /* 0x001f280000300a00 */
[----:B------:R0:W-:Y:S04]  /*3f440*/  STL.64 [R1+0x6f8], R28 ;  /* 0x0006f81c01007387 */ /* 0x0001e80000100a00 */
[----:B------:R1:W-:Y:S04]  /*3f450*/  STL.64 [R1+0x6d8], R42 ;  /* 0x0006d82a01007387 */ /* 0x0003e80000100a00 */
[----:B------:R1:W-:Y:S01]  /*3f460*/  STL.64 [R1+0x6d0], R12 ;  /* 0x0006d00c01007387 */ /* 0x0003e20000100a00 */
[----:B0-----:R-:W-:-:S03]  /*3f470*/  IADD3 R28, P4, PT, R39, R2, RZ ;  /* 0x00000002271c7210 */ /* 0x001fc60007f9e0ff */
[----:B------:R0:W-:Y:S01]  /*3f480*/  STL.64 [R1+0x6c8], R24 ;  /* 0x0006c81801007387 */ /* 0x0001e20000100a00 */
[C---:B-1----:R-:W-:Y:S01]  /*3f490*/  IADD3 R42, P0, PT, R39.reuse, R48, RZ ;  /* 0x00000030272a7210 */ /* 0x042fe20007f1e0ff */
[----:B------:R-:W-:Y:S01]  /*3f4a0*/  IMAD.X R29, R14, 0x1, R3, P4 ;  /* 0x000000010e1d7824 */ /* 0x000fe200020e0603 */
[----:B------:R-:W-:-:S03]  /*3f4b0*/  IADD3 R12, P1, PT, R39, R50, RZ ;  /* 0x00000032270c7210 */ /* 0x000fc60007f3e0ff */
[C---:B------:R-:W-:Y:S01]  /*3f4c0*/  IMAD.X R43, R14.reuse, 0x1, R49, P0 ;  /* 0x000000010e2b7824 */ /* 0x040fe200000e0631 */
[----:B0-----:R-:W-:Y:S01]  /*3f4d0*/  IADD3 R24, P2, PT, R39, R52, RZ ;  /* 0x0000003427187210 */ /* 0x001fe20007f5e0ff */
[C---:B------:R-:W-:Y:S01]  /*3f4e0*/  IMAD.X R13, R14.reuse, 0x1, R51, P1 ;  /* 0x000000010e0d7824 */ /* 0x040fe200008e0633 */
[----:B------:R0:W-:Y:S03]  /*3f4f0*/  STL.64 [R1+0x6b8], R40 ;  /* 0x0006b82801007387 */ /* 0x0001e60000100a00 */
        /* <DEDUP_REMOVED lines=8> */
[C---:B------:R-:W-:Y:S01]  /*3f580*/  IADD3 R42, P0, PT, R39.reuse, R58, RZ ;  /* 0x0000003a272a7210 */ /* 0x040fe20007f1e0ff */
[C---:B------:R-:W-:Y:S01]  /*3f590*/  IMAD.X R41, R14.reuse, 0x1, R55, P3 ;  /* 0x000000010e297824 */ /* 0x040fe200018e0637 */
[----:B0-----:R-:W-:Y:S01]  /*3f5a0*/  IADD3 R12, P1, PT, R39, R60, RZ ;  /* 0x0000003c270c7210 */ /* 0x001fe20007f3e0ff */
[C---:B------:R-:W-:Y:S01]  /*3f5b0*/  IMAD.X R29, R14.reuse, 0x1, R57, P4 ;  /* 0x000000010e1d7824 */ /* 0x040fe200020e0639 */
[----:B-1----:R-:W-:Y:S01]  /*3f5c0*/  IADD3 R24, P2, PT, R45, R2, RZ ;  /* 0x000000022d187210 */ /* 0x002fe20007f5e0ff */
[C---:B------:R-:W-:Y:S02]  /*3f5d0*/  IMAD.X R43, R14.reuse, 0x1, R59, P0 ;  /* 0x000000010e2b7824 */ /* 0x040fe400000e063b */
[----:B------:R-:W-:Y:S01]  /*3f5e0*/  IMAD.X R13, R14, 0x1, R61, P1 ;  /* 0x000000010e0d7824 */ /* 0x000fe200008e063d */
        /* <DEDUP_REMOVED lines=8> */
[C---:B------:R-:W-:Y:S01]  /*3f670*/  IADD3 R42, P0, PT, R45.reuse, R52, RZ ;  /* 0x000000342d2a7210 */ /* 0x040fe20007f1e0ff */
[C---:B------:R-:W-:Y:S01]  /*3f680*/  IMAD.X R41, R16.reuse, 0x1, R49, P3 ;  /* 0x0000000110297824 */ /* 0x040fe200018e0631 */
[C---:B0-----:R-:W-:Y:S01]  /*3f690*/  IADD3 R12, P1, PT, R45.reuse, R53, RZ ;  /* 0x000000352d0c7210 */ /* 0x041fe20007f3e0ff */
[C---:B------:R-:W-:Y:S01]  /*3f6a0*/  IMAD.X R29, R16.reuse, 0x1, R51, P4 ;  /* 0x00000001101d7824 */ /* 0x040fe200020e0633 */
[----:B-1----:R-:W-:Y:S01]  /*3f6b0*/  IADD3 R24, P2, PT, R45, R56, RZ ;  /* 0x000000382d187210 */ /* 0x002fe20007f5e0ff */
[C---:B------:R-:W-:Y:S02]  /*3f6c0*/  IMAD.X R43, R16.reuse, 0x1, R54, P0 ;  /* 0x00000001102b7824 */ /* 0x040fe400000e0636 */
[C---:B------:R-:W-:Y:S01]  /*3f6d0*/  IMAD.X R13, R16.reuse, 0x1, R55, P1 ;  /* 0x00000001100d7824 */ /* 0x040fe200008e0637 */
[----:B------:R0:W-:Y:S01]  /*3f6e0*/  STL.64 [R1+0x650], R40 ;  /* 0x0006502801007387 */ /* 0x0001e20000100a00 */
[----:B------:R-:W-:Y:S01]  /*3f6f0*/  IMAD.X R25, R16, 0x1, R57, P2 ;  /* 0x0000000110197824 */ /* 0x000fe200010e0639 */
[----:B------:R-:W-:-:S02]  /*3f700*/  SHF.R.S32.HI R14, RZ, 0x1f, R44 ;  /* 0x0000001fff0e7819 */ /* 0x000fc4000001142c */
[----:B------:R1:W-:Y:S04]  /*3f710*/  STL.64 [R1+0x648], R28 ;  /* 0x0006481c01007387 */ /* 0x0003e80000100a00 */
[----:B------:R1:W-:Y:S01]  /*3f720*/  STL.64 [R1+0x640], R42 ;  /* 0x0006402a01007387 */ /* 0x0003e20000100a00 */
[----:B0-----:R-:W-:-:S03]  /*3f730*/  IADD3 R40, P3, PT, R45, R58, RZ ;  /* 0x0000003a2d287210 */ /* 0x001fc60007f7e0ff */
[----:B------:R0:W-:Y:S01]  /*3f740*/  STL.64 [R1+0x638], R12 ;  /* 0x0006380c01007387 */ /* 0x0001e20000100a00 */
[----:B-1----:R-:W-:-:S03]  /*3f750*/  IADD3 R28, P4, PT, R45, R60, RZ ;  /* 0x0000003c2d1c7210 */ /* 0x002fc60007f9e0ff */
[----:B------:R1:W-:Y:S01]  /*3f760*/  STL.64 [R1+0x630], R24 ;  /* 0x0006301801007387 */ /* 0x0003e20000100a00 */
[----:B------:R-:W-:Y:S01]  /*3f770*/  IADD3 R42, P0, PT, R44, R2, RZ ;  /* 0x000000022c2a7210 */ /* 0x000fe20007f1e0ff */
[----:B------:R-:W-:Y:S01]  /*3f780*/  IMAD.X R41, R16, 0x1, R59, P3 ;  /* 0x0000000110297824 */ /* 0x000fe200018e063b */
[----:B0-----:R-:W-:Y:S01]  /*3f790*/  IADD3 R12, P1, PT, R44, R48, RZ ;  /* 0x000000302c0c7210 */ /* 0x001fe20007f3e0ff */
[----:B------:R-:W-:Y:S01]  /*3f7a0*/  IMAD.X R29, R16, 0x1, R61, P4 ;  /* 0x00000001101d7824 */ /* 0x000fe200020e063d */
[----:B-1----:R-:W-:Y:S01]  /*3f7b0*/  IADD3 R24, P2, PT, R44, R50, RZ ;  /* 0x000000322c187210 */ /* 0x002fe20007f5e0ff */
[C---:B------:R-:W-:Y:S02]  /*3f7c0*/  IMAD.X R43, R14.reuse, 0x1, R3, P0 ;  /* 0x000000010e2b7824 */ /* 0x040fe400000e0603 */
        /* <DEDUP_REMOVED lines=16> */
[----:B------:R-:W-:Y:S01]  /*3f8d0*/  SHF.R.S32.HI R16, RZ, 0x1f, R38 ;  /* 0x0000001fff107819 */ /* 0x000fe20000011426 */
[----:B------:R-:W-:Y:S01]  /*3f8e0*/  IMAD.X R25, R14, 0x1, R61, P2 ;  /* 0x000000010e197824 */ /* 0x000fe200010e063d */
[----:B------:R-:W-:Y:S01]  /*3f8f0*/  IADD3 R44, P3, PT, R38, R2, RZ ;  /* 0x00000002262c7210 */ /* 0x000fe20007f7e0ff */
[----:B------:R-:W-:Y:S04]  /*3f900*/  STL.64 [R1+0x600], R40 ;  /* 0x0006002801007387 */ /* 0x000fe80000100a00 */
[----:B------:R0:W-:Y:S01]  /*3f910*/  STL.64 [R1+0x5e0], R28 ;  /* 0x0005e01c01007387 */ /* 0x0001e20000100a00 */
[----:B------:R-:W-:-:S03]  /*3f920*/  IMAD.X R45, R16, 0x1, R3, P3 ;  /* 0x00000001102d7824 */ /* 0x000fc600018e0603 */
[----:B------:R1:W-:Y:S04]  /*3f930*/  STL.64 [R1+0x5d8], R42 ;  /* 0x0005d82a01007387 */ /* 0x0003e80000100a00 */
[----:B------:R3:W-:Y:S01]  /*3f940*/  STL.64 [R1+0x5d0], R12 ;  /* 0x0005d00c01007387 */ /* 0x0007e20000100a00 */
[----:B0-----:R-:W-:-:S03]  /*3f950*/  IADD3 R28, P4, PT, R38, R48, RZ ;  /* 0x00000030261c7210 */ /* 0x001fc60007f9e0ff */
[----:B------:R0:W-:Y:S01]  /*3f960*/  STL.64 [R1+0x5c8], R24 ;  /* 0x0005c81801007387 */ /* 0x0001e20000100a00 */
[----:B-1----:R-:W-:Y:S01]  /*3f970*/  IADD3 R42, P0, PT, R38, R50, RZ ;  /* 0x00000032262a7210 */ /* 0x002fe20007f1e0ff */
[----:B------:R-:W-:Y:S01]  /*3f980*/  IMAD.X R29, R16, 0x1, R49, P4 ;  /* 0x00000001101d7824 */ /* 0x000fe200020e0631 */
[----:B---3--:R-:W-:-:S03]  /*3f990*/  IADD3 R12, P1, PT, R38, R52, RZ ;  /* 0x00000034260c7210 */ /* 0x008fc60007f3e0ff */
[----:B------:R-:W-:Y:S01]  /*3f9a0*/  IMAD.X R43, R16, 0x1, R51, P0 ;  /* 0x00000001102b7824 */ /* 0x000fe200000e0633 */
[----:B0-----:R-:W-:Y:S01]  /*3f9b0*/  IADD3 R24, P2, PT, R38, R53, RZ ;  /* 0x0000003526187210 */ /* 0x001fe20007f5e0ff */
[----:B------:R-:W-:Y:S01]  /*3f9c0*/  IMAD.X R13, R16, 0x1, R54, P1 ;  /* 0x00000001100d7824 */ /* 0x000fe200008e0636 */
[----:B------:R0:W-:Y:S01]  /*3f9d0*/  STL.64 [R1+0x5c0], R44 ;  /* 0x0005c02c01007387 */ /* 0x0001e20000100a00 */
[----:B------:R-:W-:Y:S01]  /*3f9e0*/  IMAD.MOV.U32 R41, RZ, RZ, R22 ;  /* 0x000000ffff297224 */ /* 0x000fe200078e0016 */
[----:B------:R-:W-:Y:S01]  /*3f9f0*/  IADD3 R22, P3, PT, R38, R56, RZ ;  /* 0x0000003826167210 */ /* 0x000fe20007f7e0ff */
[----:B------:R-:W-:Y:S01]  /*3fa00*/  IMAD.X R25, R16, 0x1, R55, P2 ;  /* 0x0000000110197824 */ /* 0x000fe200010e0637 */
[----:B------:R-:W-:Y:S01]  /*3fa10*/  SHF.R.S32.HI R14, RZ, 0x1f, R21 ;  /* 0x0000001fff0e7819 */ /* 0x000fe20000011415 */
[----:B0-----:R-:W3:Y:S01]  /*3fa20*/  LDL.LU R45, [R1+0x17c0] ;  /* 0x0017c000012d7983 */ /* 0x001ee20000300800 */
[----:B------:R-:W-:-:S03]  /*3fa30*/  IMAD.MOV.U32 R44, RZ, RZ, R23 ;  /* 0x000000ffff2c7224 */ /* 0x000fc600078e0017 */
[----:B------:R0:W-:Y:S01]  /*3fa40*/  STL.64 [R1+0x5b8], R28 ;  /* 0x0005b81c01007387 */ /* 0x0001e20000100a00 */
[----:B------:R-:W-:-:S03]  /*3fa50*/  IMAD.X R23, R16, 0x1, R57, P3 ;  /* 0x0000000110177824 */ /* 0x000fc600018e0639 */
[----:B------:R-:W-:Y:S04]  /*3fa60*/  STL.64 [R1+0x5b0], R42 ;  /* 0x0005b02a01007387 */ /* 0x000fe80000100a00 */
[----:B------:R1:W-:Y:S01]  /*3fa70*/  STL.64 [R1+0x5a8], R12 ;  /* 0x0005a80c01007387 */ /* 0x0003e20000100a00 */
[----:B0-----:R-:W-:-:S03]  /*3fa80*/  IADD3 R28, P4, PT, R38, R58, RZ ;  /* 0x0000003a261c7210 */ /* 0x001fc60007f9e0ff */
[----:B------:R0:W-:Y:S01]  /*3fa90*/  STL.64 [R1+0x5a0], R24 ;  /* 0x0005a01801007387 */ /* 0x0001e20000100a00 */
[----:B------:R-:W-:Y:S01]  /*3faa0*/  IADD3 R38, P0, PT, R38, R60, RZ ;  /* 0x0000003c26267210 */ /* 0x000fe20007f1e0ff */
[----:B------:R-:W-:Y:S01]  /*3fab0*/  IMAD.X R29, R16, 0x1, R59, P4 ;  /* 0x00000001101d7824 */ /* 0x000fe200020e063b */
[----:B-1----:R-:W-:-:S03]  /*3fac0*/  IADD3 R12, P1, PT, R21, R2, RZ ;  /* 0x00000002150c7210 */ /* 0x002fc60007f3e0ff */
[----:B------:R-:W-:Y:S01]  /*3fad0*/  IMAD.X R39, R16, 0x1, R61, P0 ;  /* 0x0000000110277824 */ /* 0x000fe200000e063d */
[----:B0-----:R-:W-:Y:S01]  /*3fae0*/  IADD3 R24, P2, PT, R21, R48, RZ ;  /* 0x0000003015187210 */ /* 0x001fe20007f5e0ff */
[C---:B------:R-:W-:Y:S01]  /*3faf0*/  IMAD.X R13, R14.reuse, 0x1, R3, P1 ;  /* 0x000000010e0d7824 */ /* 0x040fe200008e0603 */
[----:B------:R0:W-:Y:S03]  /*3fb00*/  STL.64 [R1+0x598], R22 ;  /* 0x0005981601007387 */ /* 0x0001e60000100a00 */
[----:B------:R-:W-:Y:S01]  /*3fb10*/  IMAD.X R25, R14, 0x1, R49, P2 ;  /* 0x000000010e197824 */ /* 0x000fe200010e0631 */
[----:B------:R1:W-:Y:S01]  /*3fb20*/  STL.64 [R1+0x590], R28 ;  /* 0x0005901c01007387 */ /* 0x0003e20000100a00 */
[----:B------:R-:W-:-:S03]  /*3fb30*/  IMAD.MOV.U32 R42, RZ, RZ, R20 ;  /* 0x000000ffff2a7224 */ /* 0x000fc600078e0014 */
[----:B------:R2:W-:Y:S01]  /*3fb40*/  STL.64 [R1+0x578], R38 ;  /* 0x0005782601007387 */ /* 0x0005e20000100a00 */
[----:B0-----:R-:W-:-:S03]  /*3fb50*/  IADD3 R22, P3, PT, R21, R50, RZ ;  /* 0x0000003215167210 */ /* 0x001fc60007f7e0ff */
[----:B------:R0:W-:Y:S01]  /*3fb60*/  STL.64 [R1+0x570], R12 ;  /* 0x0005700c01007387 */ /* 0x0001e20000100a00 */
[----:B-1----:R-:W-:-:S03]  /*3fb70*/  IADD3 R28, P4, PT, R21, R52, RZ ;  /* 0x00000034151c7210 */ /* 0x002fc60007f9e0ff */
[----:B------:R1:W-:Y:S01]  /*3fb80*/  STL.64 [R1+0x568], R24 ;  /* 0x0005681801007387 */ /* 0x0003e20000100a00 */
[C---:B------:R-:W-:Y:S01]  /*3fb90*/  IMAD.X R23, R14.reuse, 0x1, R51, P3 ;  /* 0x000000010e177824 */ /* 0x040fe200018e0633 */
[C---:B--2---:R-:W-:Y:S01]  /*3fba0*/  IADD3 R38, P0, PT, R21.reuse, R53, RZ ;  /* 0x0000003515267210 */ /* 0x044fe20007f1e0ff */
[C---:B------:R-:W-:Y:S01]  /*3fbb0*/  IMAD.X R29, R14.reuse, 0x1, R54, P4 ;  /* 0x000000010e1d7824 */ /* 0x040fe200020e0636 */
[C---:B------:R-:W-:Y:S02]  /*3fbc0*/  IADD3 R20, P3, PT, R21.reuse, R60, RZ ;  /* 0x0000003c15147210 */ /* 0x040fe40007f7e0ff */
[C---:B0-----:R-:W-:Y:S01]  /*3fbd0*/  IADD3 R12, P1, PT, R21.reuse, R56, RZ ;  /* 0x00000038150c7210 */ /* 0x041fe20007f3e0ff */
[----:B------:R-:W-:Y:S01]  /*3fbe0*/  IMAD.X R39, R14, 0x1, R55, P0 ;  /* 0x000000010e277824 */ /* 0x000fe200000e0637 */
[----:B-1----:R-:W-:-:S03]  /*3fbf0*/  IADD3 R24, P2, PT, R21, R58, RZ ;  /* 0x0000003a15187210 */ /* 0x002fc60007f5e0ff */
[C---:B------:R-:W-:Y:S01]  /*3fc00*/  IMAD.X R13, R14.reuse, 0x1, R57, P1 ;  /* 0x000000010e0d7824 */ /* 0x040fe200008e0639 */
[----:B------:R0:W-:Y:S01]  /*3fc10*/  STL.64 [R1+0x560], R22 ;  /* 0x0005601601007387 */ /* 0x0001e20000100a00 */
[C---:B------:R-:W-:Y:S02]  /*3fc20*/  IMAD.X R21, R14.reuse, 0x1, R61, P3 ;  /* 0x000000010e157824 */ /* 0x040fe400018e063d */
[----:B------:R-:W-:Y:S01]  /*3fc30*/  IMAD.X R25, R14, 0x1, R59, P2 ;  /* 0x000000010e197824 */ /* 0x000fe200010e063b */
[----:B0-----:R-:W2:Y:S04]  /*3fc40*/  LDL.LU.64 R22, [R1+0x17b8] ;  /* 0x0017b80001167983 */ /* 0x001ea80000300a00 */
[----:B------:R-:W-:Y:S04]  /*3fc50*/  STL.64 [R1+0x558], R28 ;  /* 0x0005581c01007387 */ /* 0x000fe80000100a00 */
[----:B------:R-:W-:Y:S04]  /*3fc60*/  STL.64 [R1+0x538], R38 ;  /* 0x0005382601007387 */ /* 0x000fe80000100a00 */
[----:B------:R-:W-:Y:S04]  /*3fc70*/  STL.64 [R1+0x530], R12 ;  /* 0x0005300c01007387 */ /* 0x000fe80000100a00 */
[----:B------:R-:W-:Y:S04]  /*3fc80*/  STL.64 [R1+0x528], R24 ;  /* 0x0005281801007387 */ /* 0x000fe80000100a00 */
[----:B------:R0:W-:Y:S04]  /*3fc90*/  STL.64 [R1+0x510], R20 ;  /* 0x0005101401007387 */ /* 0x0001e80000100a00 */
[----:B0-----:R-:W2:Y:S01]  /*3fca0*/  LDL.LU R20, [R1+0x17b0] ;  /* 0x0017b00001147983 */ /* 0x001ea20000300800 */
[----:B------:R-:W-:-:S02]  /*3fcb0*/  SHF.R.S32.HI R16, RZ, 0x1f, R41 ;  /* 0x0000001fff107819 */ /* 0x000fc40000011429 */
[C---:B------:R-:W-:Y:S02]  /*3fcc0*/  IADD3 R28, P4, PT, R41.reuse, R2, RZ ;  /* 0x00000002291c7210 */ /* 0x040fe40007f9e0ff */
[----:B------:R-:W-:-:S03]  /*3fcd0*/  IADD3 R38, P0, PT, R41, R48, RZ ;  /* 0x0000003029267210 */ /* 0x000fc60007f1e0ff */
[C---:B------:R-:W-:Y:S01]  /*3fce0*/  IMAD.X R29, R16.reuse, 0x1, R3, P4 ;  /* 0x00000001101d7824 */ /* 0x040fe200020e0603 */
[C---:B------:R-:W-:Y:S01]  /*3fcf0*/  IADD3 R12, P1, PT, R41.reuse, R50, RZ ;  /* 0x00000032290c7210 */ /* 0x040fe20007f3e0ff */
[C---:B------:R-:W-:Y:S01]  /*3fd00*/  IMAD.X R39, R16.reuse, 0x1, R49, P0 ;  /* 0x0000000110277824 */ /* 0x040fe200000e0631 */
[----:B------:R-:W-:Y:S01]  /*3fd10*/  IADD3 R24, P2, PT, R41, R52, RZ ;  /* 0x0000003429187210 */ /* 0x000fe20007f5e0ff */
[----:B------:R-:W-:Y:S01]  /*3fd20*/  IMAD.MOV.U32 R43, RZ, RZ, R44 ;  /* 0x000000ffff2b7224 */ /* 0x000fe200078e002c */
[----:B------:R0:W-:Y:S01]  /*3fd30*/  STL.64 [R1+0x508], R28 ;  /* 0x0005081c01007387 */ /* 0x0001e20000100a00 */
[----:B------:R-:W-:-:S03]  /*3fd40*/  IMAD.X R13, R16, 0x1, R51, P1 ;  /* 0x00000001100d7824 */ /* 0x000fc600008e0633 */
[----:B------:R1:W-:Y:S01]  /*3fd50*/  STL.64 [R1+0x500], R38 ;  /* 0x0005002601007387 */ /* 0x0003e20000100a00 */
[----:B------:R-:W-:Y:S01]  /*3fd60*/  IMAD.X R25, R16, 0x1, R54, P2 ;  /* 0x0000000110197824 */ /* 0x000fe200010e0636 */
[C---:B0-----:R-:W-:Y:S02]  /*3fd70*/  IADD3 R28, P4, PT, R41.reuse, R56, RZ ;  /* 0x00000038291c7210 */ /* 0x041fe40007f9e0ff */
[----:B-1----:R-:W-:-:S03]  /*3fd80*/  IADD3 R38, P0, PT, R41, R58, RZ ;  /* 0x0000003a29267210 */ /* 0x002fc60007f1e0ff */
[C---:B------:R-:W-:Y:S01]  /*3fd90*/  IMAD.X R29, R16.reuse, 0x1, R57, P4 ;  /* 0x00000001101d7824 */ /* 0x040fe200020e0639 */
[----:B------:R0:W-:Y:S01]  /*3fda0*/  STL.64 [R1+0x4f8], R12 ;  /* 0x0004f80c01007387 */ /* 0x0001e20000100a00 */
[----:B------:R-:W-:-:S03]  /*3fdb0*/  IMAD.X R39, R16, 0x1, R59, P0 ;  /* 0x0000000110277824 */ /* 0x000fc600000e063b */
[----:B0-----:R-:W3:Y:S04]  /*3fdc0*/  LDL.LU.64 R12, [R1+0x17a8] ;  /* 0x0017a800010c7983 */ /* 0x001ee80000300a00 */
[----:B------:R-:W-:Y:S01]  /*3fdd0*/  STL.64 [R1+0x4f0], R24 ;  /* 0x0004f01801007387 */ /* 0x000fe20000100a00 */
[----:B--2---:R-:W-:Y:S01]  /*3fde0*/  IMAD.MOV.U32 R44, RZ, RZ, R20 ;  /* 0x000000ffff2c7224 */ /* 0x004fe200078e0014 */
[----:B------:R-:W-:-:S05]  /*3fdf0*/  IADD3 R20, P3, PT, R41, R53, RZ ;  /* 0x0000003529147210 */ /* 0x000fca0007f7e0ff */
[----:B------:R-:W-:-:S05]  /*3fe00*/  IMAD.X R21, R16, 0x1, R55, P3 ;  /* 0x0000000110157824 */ /* 0x000fca00018e0637 */
[----:B------:R-:W-:Y:S04]  /*3fe10*/  STL.64 [R1+0x4d8], R20 ;  /* 0x0004d81401007387 */ /* 0x000fe80000100a00 */
[----:B------:R-:W-:Y:S04]  /*3fe20*/  STL.64 [R1+0x4d0], R28 ;  /* 0x0004d01c01007387 */ /* 0x000fe80000100a00 */
[----:B------:R0:W-:Y:S04]  /*3fe30*/  STL.64 [R1+0x4c8], R38 ;  /* 0x0004c82601007387 */ /* 0x0001e80000100a00 */
[----:B0-----:R-:W2:Y:S01]  /*3fe40*/  LDL.LU R39, [R1+0x17a0] ;  /* 0x0017a00001277983 */ /* 0x001ea20000300800 */
[----:B------:R-:W-:-:S02]  /*3fe50*/  IADD3 R40, P1, PT, R41, R60, RZ ;  /* 0x0000003c29287210 */ /* 0x000fc40007f3e0ff */
[----:B------:R-:W-:Y:S02]  /*3fe60*/  SHF.R.S32.HI R14, RZ, 0x1f, R42 ;  /* 0x0000001fff0e7819 */ /* 0x000fe4000001142a */
[C---:B------:R-:W-:Y:S02]  /*3fe70*/  IADD3 R24, P2, PT, R42.reuse, R2, RZ ;  /* 0x000000022a187210 */ /* 0x040fe40007f5e0ff */
[----:B------:R-:W-:Y:S01]  /*3fe80*/  IADD3 R20, P3, PT, R42, R48, RZ ;  /* 0x000000302a147210 */ /* 0x000fe20007f7e0ff */
[----:B------:R-:W-:Y:S01]  /*3fe90*/  IMAD.X R41, R16, 0x1, R61, P1 ;  /* 0x0000000110297824 */ /* 0x000fe200008e063d */
[----:B------:R-:W-:Y:S01]  /*3fea0*/  IADD3 R38, P0, PT, R42, R52, RZ ;  /* 0x000000342a267210 */ /* 0x000fe20007f1e0ff */
[----:B------:R-:W-:Y:S01]  /*3feb0*/  IMAD.X R25, R14, 0x1, R3, P2 ;  /* 0x000000010e197824 */ /* 0x000fe200010e0603 */
[----:B------:R-:W-:Y:S01]  /*3fec0*/  IADD3 R28, P4, PT, R42, R50, RZ ;  /* 0x000000322a1c7210 */ /* 0x000fe20007f9e0ff */
[C---:B------:R-:W-:Y:S01]  /*3fed0*/  IMAD.X R21, R14.reuse, 0x1, R49, P3 ;  /* 0x000000010e157824 */ /* 0x040fe200018e0631 */
[----:B------:R0:W-:Y:S04]  /*3fee0*/  STL.64 [R1+0x4b8], R40 ;  /* 0x0004b82801007387 */ /* 0x0001e80000100a00 */
[----:B------:R-:W-:Y:S01]  /*3fef0*/  STL [R1+0x498], R38 ;  /* 0x0004982601007387 */ /* 0x000fe20000100800 */
[----:B------:R-:W-:-:S03]  /*3ff00*/  IMAD.X R29, R14, 0x1, R51, P4 ;  /* 0x000000010e1d7824 */ /* 0x000fc600020e0633 */
[----:B------:R1:W-:Y:S01]  /*3ff10*/  STL.64 [R1+0x4b0], R24 ;  /* 0x0004b01801007387 */ /* 0x0003e20000100a00 */
[----:B0-----:R-:W-:-:S03]  /*3ff20*/  IADD3 R40, P1, PT, R42, R53, RZ ;  /* 0x000000352a287210 */ /* 0x001fc60007f3e0ff */
[----:B------:R0:W-:Y:S01]  /*3ff30*/  STL.64 [R1+0x1710], R20 ;  /* 0x0017101401007387 */ /* 0x0001e20000100a00 */
[----:B-1----:R-:W-:Y:S01]  /*3ff40*/  IADD3 R24, P2, PT, R42, R56, RZ ;  /* 0x000000382a187210 */ /* 0x002fe20007f5e0ff */
[----:B------:R-:W-:Y:S02]  /*3ff50*/  IMAD.X R41, R14, 0x1, R55, P1 ;  /* 0x000000010e297824 */ /* 0x000fe400008e0637 */
[----:B0-----:R-:W-:Y:S01]  /*3ff60*/  IMAD.MOV.U32 R20, RZ, RZ, R38 ;  /* 0x000000ffff147224 */ /* 0x001fe200078e0026 */
[----:B------:R-:W-:Y:S01]  /*3ff70*/  IADD3 R38, P3, PT, R42, R58, RZ ;  /* 0x0000003a2a267210 */ /* 0x000fe20007f7e0ff */
[----:B------:R-:W-:Y:S01]  /*3ff80*/  IMAD.X R25, R14, 0x1, R57, P2 ;  /* 0x000000010e197824 */ /* 0x000fe200010e0639 */
[----:B------:R0:W-:Y:S01]  /*3ff90*/  STL.64 [R1+0x4a0], R28 ;  /* 0x0004a01c01007387 */ /* 0x0001e20000100a00 */
[----:B------:R-:W-:Y:S02]  /*3ffa0*/  SHF.R.S32.HI R16, RZ, 0x1f, R43 ;  /* 0x0000001fff107819 */ /* 0x000fe4000001142b */
[----:B0-----:R-:W-:-:S05]  /*3ffb0*/  IADD3 R28, P4, PT, R42, R60, RZ ;  /* 0x0000003c2a1c7210 */ /* 0x001fca0007f9e0ff */
[C---:B------:R-:W-:Y:S02]  /*3ffc0*/  IMAD.X R29, R14.reuse, 0x1, R61, P4 ;  /* 0x000000010e1d7824 */ /* 0x040fe400020e063d */
[----:B--2---:R-:W-:Y:S02]  /*3ffd0*/  IMAD.MOV.U32 R21, RZ, RZ, R39 ;  /* 0x000000ffff157224 */ /* 0x004fe400078e0027 */
[C---:B------:R-:W-:Y:S01]  /*3ffe0*/  IMAD.X R21, R14.reuse, 0x1, R54, P0 ;  /* 0x000000010e157824 */ /* 0x040fe200000e0636 */
[----:B------:R-:W-:Y:S01]  /*3fff0*/  IADD3 R20, P0, PT, R43, R2, RZ ;  /* 0x000000022b147210 */ /* 0x000fe20007f1e0ff */
[----:B------:R-:W-:-:S03]  /*40000*/  IMAD.X R39, R14, 0x1, R59, P3 ;  /* 0x000000010e277824 */ /* 0x000fc600018e063b */
[----:B------:R0:W-:Y:S04]  /*40010*/  STL [R1+0x49c], R21 ;  /* 0x00049c1501007387 */ /* 0x0001e80000100800 */
[----:B------:R1:W-:Y:S04]  /*40020*/  STL.64 [R1+0x490], R40 ;  /* 0x0004902801007387 */ /* 0x0003e80000100a00 */
[----:B------:R2:W-:Y:S01]  /*40030*/  STL.64 [R1+0x488], R24 ;  /* 0x0004881801007387 */ /* 0x0005e20000100a00 */
[----:B0-----:R-:W-:-:S03]  /*40040*/  IMAD.X R21, R16, 0x1, R3, P0 ;  /* 0x0000000110157824 */ /* 0x001fc600000e0603 */
[----:B------:R0:W-:Y:S01]  /*40050*/  STL.64 [R1+0x480], R38 ;  /* 0x0004802601007387 */ /* 0x0001e20000100a00 */
[C---:B-1----:R-:W-:Y:S02]  /*40060*/  IADD3 R40, P1, PT, R43.reuse, R48, RZ ;  /* 0x000000302b287210 */ /* 0x042fe40007f3e0ff */
[----:B--2---:R-:W-:-:S03]  /*40070*/  IADD3 R24, P2, PT, R43, R50, RZ ;  /* 0x000000322b187210 */ /* 0x004fc60007f5e0ff */
[C---:B------:R-:W-:Y:S01]  /*40080*/  IMAD.X R41, R16.reuse, 0x1, R49, P1 ;  /* 0x0000000110297824 */ /* 0x040fe200008e0631 */
[C---:B0-----:R-:W-:Y:S01]  /*40090*/  IADD3 R38, P3, PT, R43.reuse, R52, RZ ;  /* 0x000000342b267210 */ /* 0x041fe20007f7e0ff */
[C---:B------:R-:W-:Y:S01]  /*400a0*/  IMAD.X R25, R16.reuse, 0x1, R51, P2 ;  /* 0x0000000110197824 */ /* 0x040fe200010e0633 */
[----:B------:R0:W-:Y:S03]  /*400b0*/  STL.64 [R1+0x478], R28 ;  /* 0x0004781c01007387 */ /* 0x0001e60000100a00 */
[----:B------:R-:W-:Y:S01]  /*400c0*/  IMAD.X R39, R16, 0x1, R54, P3 ;  /* 0x0000000110277824 */ /* 0x000fe200018e0636 */
[----:B------:R1:W-:Y:S01]  /*400d0*/  STL.64 [R1+0x470], R20 ;  /* 0x0004701401007387 */ /* 0x0003e20000100a00 */
[----:B------:R-:W-:-:S03]  /*400e0*/  IADD3 R42, P2, PT, R43, R60, RZ ;  /* 0x0000003c2b2a7210 */ /* 0x000fc60007f5e0ff */
[----:B------:R2:W-:Y:S01]  /*400f0*/  STL.64 [R1+0x468], R40 ;  /* 0x0004682801007387 */ /* 0x0005e20000100a00 */
[----:B0-----:R-:W-:-:S03]  /*40100*/  IADD3 R28, P4, PT, R43, R53, RZ ;  /* 0x000000352b1c7210 */ /* 0x001fc60007f9e0ff */
[----:B------:R0:W-:Y:S01]  /*40110*/  STL.64 [R1+0x460], R24 ;  /* 0x0004601801007387 */ /* 0x0001e20000100a00 */
[C---:B-1----:R-:W-:Y:S01]  /*40120*/  IADD3 R20, P0, PT, R43.reuse, R56, RZ ;  /* 0x000000382b147210 */ /* 0x042fe20007f1e0ff */
[----:B------:R-:W-:Y:S01]  /*40130*/  IMAD.X R29, R16, 0x1, R55, P4 ;  /* 0x00000001101d7824 */ /* 0x000fe200020e0637 */
[----:B--2---:R-:W-:-:S03]  /*40140*/  IADD3 R40, P1, PT, R43, R58, RZ ;  /* 0x0000003a2b287210 */ /* 0x004fc60007f3e0ff */
[C---:B------:R-:W-:Y:S01]  /*40150*/  IMAD.X R21, R16.reuse, 0x1, R57, P0 ;  /* 0x0000000110157824 */ /* 0x040fe200000e0639 */
[----:B------:R-:W-:Y:S01]  /*40160*/  SHF.R.S32.HI R14, RZ, 0x1f, R23 ;  /* 0x0000001fff0e7819 */ /* 0x000fe20000011417 */
[----:B0-----:R-:W2:Y:S01]  /*40170*/  LDL.LU.64 R24, [R1+0x1798] ;  /* 0x0017980001187983 */ /* 0x001ea20000300a00 */
[----:B------:R-:W-:-:S03]  /*40180*/  IMAD.X R41, R16, 0x1, R59, P1 ;  /* 0x0000000110297824 */ /* 0x000fc600008e063b */
[----:B------:R0:W-:Y:S01]  /*40190*/  STL.64 [R1+0x458], R38 ;  /* 0x0004582601007387 */ /* 0x0001e20000100a00 */
[----:B------:R-:W-:-:S03]  /*401a0*/  IMAD.X R43, R16, 0x1, R61, P2 ;  /* 0x00000001102b7824 */ /* 0x000fc600010e063d */
[----:B------:R1:W-:Y:S01]  /*401b0*/  STL.64 [R1+0x450], R28 ;  /* 0x0004501c01007387 */ /* 0x0003e20000100a00 */
[----:B0-----:R-:W-:-:S03]  /*401c0*/  IADD3 R38, P3, PT, R23, R2, RZ ;  /* 0x0000000217267210 */ /* 0x001fc60007f7e0ff */
[----:B------:R0:W-:Y:S01]  /*401d0*/  STL.64 [R1+0x448], R20 ;  /* 0x0004481401007387 */ /* 0x0001e20000100a00 */
[C---:B-1----:R-:W-:Y:S01]  /*401e0*/  IADD3 R28, P4, PT, R23.reuse, R48, RZ ;  /* 0x00000030171c7210 */ /* 0x042fe20007f9e0ff */
[C---:B------:R-:W-:Y:S02]  /*401f0*/  IMAD.X R39, R14.reuse, 0x1, R3, P3 ;  /* 0x000000010e277824 */ /* 0x040fe400018e0603 */
[----:B------:R1:W-:Y:S02]  /*40200*/  STL.64 [R1+0x440], R40 ;  /* 0x0004402801007387 */ /* 0x0003e40000100a00 */
[----:B------:R-:W-:Y:S02]  /*40210*/  IMAD.X R29, R14, 0x1, R49, P4 ;  /* 0x000000010e1d7824 */ /* 0x000fe400020e0631 */
[----:B------:R3:W-:Y:S01]  /*40220*/  STL.64 [R1+0x438], R42 ;  /* 0x0004382a01007387 */ /* 0x0007e20000100a00 */
[----:B0-----:R-:W-:-:S03]  /*40230*/  IADD3 R20, P0, PT, R23, R50, RZ ;  /* 0x0000003217147210 */ /* 0x001fc60007f1e0ff */
[----:B------:R0:W-:Y:S01]  /*40240*/  STL.64 [R1+0x430], R38 ;  /* 0x0004302601007387 */ /* 0x0001e20000100a00 */
[C---:B-1----:R-:W-:Y:S01]  /*40250*/  IADD3 R40, P1, PT, R23.reuse, R52, RZ ;  /* 0x0000003417287210 */ /* 0x042fe20007f3e0ff */
[----:B------:R-:W-:Y:S01]  /*40260*/  IMAD.X R21, R14, 0x1, R51, P0 ;  /* 0x000000010e157824 */ /* 0x000fe200000e0633 */
[----:B---3--:R-:W-:-:S03]  /*40270*/  IADD3 R42, P2, PT, R23, R53, RZ ;  /* 0x00000035172a7210 */ /* 0x008fc60007f5e0ff */
[C---:B------:R-:W-:Y:S01]  /*40280*/  IMAD.X R41, R14.reuse, 0x1, R54, P1 ;  /* 0x000000010e297824 */ /* 0x040fe200008e0636 */
[----:B0-----:R-:W-:Y:S01]  /*40290*/  IADD3 R38, P3, PT, R23, R56, RZ ;  /* 0x0000003817267210 */ /* 0x001fe20007f7e0ff */
        /* <DEDUP_REMOVED lines=23> */
[----:B-1----:R-:W-:Y:S01]  /*40410*/  IMAD.MOV.U32 R21, RZ, RZ, R22 ;  /* 0x000000ffff157224 */ /* 0x002fe200078e0016 */
[C---:B------:R-:W-:Y:S02]  /*40420*/  IADD3 R22, P0, PT, R44.reuse, R53, RZ ;  /* 0x000000352c167210 */ /* 0x040fe40007f1e0ff */
[----:B------:R1:W-:Y:S01]  /*40430*/  STL.64 [R1+0x3d0], R38 ;  /* 0x0003d02601007387 */ /* 0x0003e20000100a00 */
[----:B---3--:R-:W-:Y:S01]  /*40440*/  IADD3 R40, P1, PT, R44, R56, RZ ;  /* 0x000000382c287210 */ /* 0x008fe20007f3e0ff */
[C---:B------:R-:W-:Y:S02]  /*40450*/  IMAD.X R29, R16.reuse, 0x1, R54, P4 ;  /* 0x00000001101d7824 */ /* 0x040fe400020e0636 */
[----:B------:R-:W-:Y:S01]  /*40460*/  IMAD.X R23, R16, 0x1, R55, P0 ;  /* 0x0000000110177824 */ /* 0x000fe200000e0637 */
[----:B0-----:R-:W-:Y:S01]  /*40470*/  IADD3 R42, P2, PT, R44, R58, RZ ;  /* 0x0000003a2c2a7210 */ /* 0x001fe20007f5e0ff */
[----:B------:R-:W-:Y:S01]  /*40480*/  IMAD.X R41, R16, 0x1, R57, P1 ;  /* 0x0000000110297824 */ /* 0x000fe200008e0639 */
[----:B-1----:R-:W-:Y:S01]  /*40490*/  IADD3 R38, P3, PT, R44, R60, RZ ;  /* 0x0000003c2c267210 */ /* 0x002fe20007f7e0ff */
[----:B------:R0:W-:Y:S02]  /*404a0*/  STL.64 [R1+0x3c8], R28 ;  /* 0x0003c81c01007387 */ /* 0x0001e40000100a00 */
[C---:B------:R-:W-:Y:S01]  /*404b0*/  IMAD.X R43, R16.reuse, 0x1, R59, P2 ;  /* 0x00000001102b7824 */ /* 0x040fe200010e063b */
[----:B------:R-:W-:Y:S01]  /*404c0*/  SHF.R.S32.HI R14, RZ, 0x1f, R45 ;  /* 0x0000001fff0e7819 */ /* 0x000fe2000001142d */
[----:B------:R-:W-:Y:S01]  /*404d0*/  IMAD.X R39, R16, 0x1, R61, P3 ;  /* 0x0000000110277824 */ /* 0x000fe200018e063d */
[----:B------:R1:W-:Y:S04]  /*404e0*/  STL.64 [R1+0x3b0], R22 ;  /* 0x0003b01601007387 */ /* 0x0003e80000100a00 */
[----:B------:R3:W-:Y:S01]  /*404f0*/  STL.64 [R1+0x3a8], R40 ;  /* 0x0003a82801007387 */ /* 0x0007e20000100a00 */
[----:B0-----:R-:W-:-:S03]  /*40500*/  IADD3 R28, P4, PT, R45, R2, RZ ;  /* 0x000000022d1c7210 */ /* 0x001fc60007f9e0ff */
[----:B------:R-:W-:Y:S01]  /*40510*/  STL.64 [R1+0x3a0], R42 ;  /* 0x0003a02a01007387 */ /* 0x000fe20000100a00 */
[----:B-1----:R-:W-:-:S03]  /*40520*/  IADD3 R22, P0, PT, R45, R48, RZ ;  /* 0x000000302d167210 */ /* 0x002fc60007f1e0ff */
[----:B------:R0:W-:Y:S01]  /*40530*/  STL.64 [R1+0x398], R38 ;  /* 0x0003982601007387 */ /* 0x0001e20000100a00 */
[C---:B------:R-:W-:Y:S01]  /*40540*/  IMAD.X R29, R14.reuse, 0x1, R3, P4 ;  /* 0x000000010e1d7824 */ /* 0x040fe200020e0603 */
[----:B---3--:R-:W-:Y:S01]  /*40550*/  IADD3 R40, P1, PT, R45, R50, RZ ;  /* 0x000000322d287210 */ /* 0x008fe20007f3e0ff */
[----:B------:R-:W-:-:S04]  /*40560*/  IMAD.X R23, R14, 0x1, R49, P0 ;  /* 0x000000010e177824 */ /* 0x000fc800000e0631 */
[----:B------:R-:W-:Y:S01]  /*40570*/  IMAD.X R41, R14, 0x1, R51, P1 ;  /* 0x000000010e297824 */ /* 0x000fe200008e0633 */
[C---:B0-----:R-:W-:Y:S01]  /*40580*/  IADD3 R38, P3, PT, R45.reuse, R53, RZ ;  /* 0x000000352d267210 */ /* 0x041fe20007f7e0ff */
[----:B------:R-:W3:Y:S04]  /*40590*/  LDL.LU R39, [R1+0x1790] ;  /* 0x0017900001277983 */ /* 0x000ee80000300800 */
[----:B------:R-:W-:Y:S04]  /*405a0*/  STL.64 [R1+0x390], R28 ;  /* 0x0003901c01007387 */ /* 0x000fe80000100a00 */
[----:B------:R-:W-:Y:S04]  /*405b0*/  STL [R1+0x360], R38 ;  /* 0x0003602601007387 */ /* 0x000fe80000100800 */
[----:B------:R-:W-:Y:S04]  /*405c0*/  STL.64 [R1+0x1738], R22 ;  /* 0x0017381601007387 */ /* 0x000fe80000100a00 */
[----:B------:R0:W-:Y:S04]  /*405d0*/  STL.64 [R1+0x380], R40 ;  /* 0x0003802801007387 */ /* 0x0001e80000100a00 */
[----:B0-----:R-:W2:Y:S01]  /*405e0*/  LDL.LU.64 R40, [R1+0x1788] ;  /* 0x0017880001287983 */ /* 0x001ea20000300a00 */
[C---:B------:R-:W-:Y:S01]  /*405f0*/  IADD3 R42, P2, PT, R45.reuse, R52, RZ ;  /* 0x000000342d2a7210 */ /* 0x040fe20007f5e0ff */
[----:B------:R-:W-:Y:S01]  /*40600*/  IMAD.MOV.U32 R22, RZ, RZ, R38 ;  /* 0x000000ffff167224 */ /* 0x000fe200078e0026 */
[----:B------:R-:W-:-:S02]  /*40610*/  IADD3 R28, P4, PT, R45, R56, RZ ;  /* 0x000000382d1c7210 */ /* 0x000fc40007f9e0ff */
[C---:B------:R-:W-:Y:S01]  /*40620*/  IADD3 R38, P0, PT, R45.reuse, R58, RZ ;  /* 0x0000003a2d267210 */ /* 0x040fe20007f1e0ff */
[C---:B------:R-:W-:Y:S02]  /*40630*/  IMAD.X R43, R14.reuse, 0x1, R54, P2 ;  /* 0x000000010e2b7824 */ /* 0x040fe400010e0636 */
[C---:B------:R-:W-:Y:S01]  /*40640*/  IMAD.X R29, R14.reuse, 0x1, R57, P4 ;  /* 0x000000010e1d7824 */ /* 0x040fe200020e0639 */
[----:B------:R-:W-:Y:S02]  /*40650*/  IADD3 R44, P1, PT, R45, R60, RZ ;  /* 0x0000003c2d2c7210 */ /* 0x000fe40007f3e0ff */
[----:B------:R0:W-:Y:S03]  /*40660*/  STL.64 [R1+0x378], R42 ;  /* 0x0003782a01007387 */ /* 0x0001e60000100a00 */
[----:B------:R-:W-:Y:S02]  /*40670*/  IMAD.X R45, R14, 0x1, R61, P1 ;  /* 0x000000010e2d7824 */ /* 0x000fe400008e063d */
[----:B---3--:R-:W-:-:S02]  /*40680*/  IMAD.MOV.U32 R23, RZ, RZ, R39 ;  /* 0x000000ffff177224 */ /* 0x008fc400078e0027 */
[C---:B------:R-:W-:Y:S02]  /*40690*/  IMAD.X R23, R14.reuse, 0x1, R55, P3 ;  /* 0x000000010e177824 */ /* 0x040fe400018e0637 */
[----:B------:R-:W-:-:S03]  /*406a0*/  IMAD.X R39, R14, 0x1, R59, P0 ;  /* 0x000000010e277824 */ /* 0x000fc600000e063b */
[----:B------:R-:W-:Y:S04]  /*406b0*/  STL [R1+0x364], R23 ;  /* 0x0003641701007387 */ /* 0x000fe80000100800 */
[----:B------:R1:W-:Y:S04]  /*406c0*/  STL.64 [R1+0x358], R28 ;  /* 0x0003581c01007387 */ /* 0x0003e80000100a00 */
[----:B------:R3:W-:Y:S04]  /*406d0*/  STL.64 [R1+0x350], R38 ;  /* 0x0003502601007387 */ /* 0x0007e80000100a00 */
[----:B------:R1:W-:Y:S01]  /*406e0*/  STL.64 [R1+0x348], R44 ;  /* 0x0003482c01007387 */ /* 0x0003e20000100a00 */
[----:B--2---:R-:W-:-:S02]  /*406f0*/  SHF.R.S32.HI R16, RZ, 0x1f, R41 ;  /* 0x0000001fff107819 */ /* 0x004fc40000011429 */
[C---:B0-----:R-:W-:Y:S02]  /*40700*/  IADD3 R42, P2, PT, R41.reuse, R2, RZ ;  /* 0x00000002292a7210 */ /* 0x041fe40007f5e0ff */
[C---:B------:R-:W-:Y:S02]  /*40710*/  IADD3 R22, P3, PT, R41.reuse, R48, RZ ;  /* 0x0000003029167210 */ /* 0x040fe40007f7e0ff */
[C---:B-1----:R-:W-:Y:S01]  /*40720*/  IADD3 R28, P4, PT, R41.reuse, R50, RZ ;  /* 0x00000032291c7210 */ /* 0x042fe20007f9e0ff */
[C---:B------:R-:W-:Y:S01]  /*40730*/  IMAD.X R43, R16.reuse, 0x1, R3, P2 ;  /* 0x00000001102b7824 */ /* 0x040fe200010e0603 */
[C---:B---3--:R-:W-:Y:S01]  /*40740*/  IADD3 R38, P0, PT, R41.reuse, R52, RZ ;  /* 0x0000003429267210 */ /* 0x048fe20007f1e0ff */
[C---:B------:R-:W-:Y:S02]  /*40750*/  IMAD.X R23, R16.reuse, 0x1, R49, P3 ;  /* 0x0000000110177824 */ /* 0x040fe400018e0631 */
[C---:B------:R-:W-:Y:S01]  /*40760*/  IMAD.X R29, R16.reuse, 0x1, R51, P4 ;  /* 0x00000001101d7824 */ /* 0x040fe200020e0633 */
[----:B------:R-:W-:Y:S01]  /*40770*/  IADD3 R44, P1, PT, R41, R53, RZ ;  /* 0x00000035292c7210 */ /* 0x000fe20007f3e0ff */
[----:B------:R-:W-:Y:S01]  /*40780*/  IMAD.X R39, R16, 0x1, R54, P0 ;  /* 0x0000000110277824 */ /* 0x000fe200000e0636 */
[----:B------:R0:W-:Y:S01]  /*40790*/  STL.64 [R1+0x340], R42 ;  /* 0x0003402a01007387 */ /* 0x0001e20000100a00 */
[----:B------:R-:W-:-:S03]  /*407a0*/  SHF.R.S32.HI R14, RZ, 0x1f, R36 ;  /* 0x0000001fff0e7819 */ /* 0x000fc60000011424 */
[----:B------:R1:W-:Y:S01]  /*407b0*/  STL.64 [R1+0x338], R22 ;  /* 0x0003381601007387 */ /* 0x0003e20000100a00 */
[----:B------:R-:W-:-:S03]  /*407c0*/  IMAD.X R45, R16, 0x1, R55, P1 ;  /* 0x00000001102d7824 */ /* 0x000fc600008e0637 */
[----:B------:R2:W-:Y:S01]  /*407d0*/  STL.64 [R1+0x330], R28 ;  /* 0x0003301c01007387 */ /* 0x0005e20000100a00 */
[----:B0-----:R-:W-:-:S03]  /*407e0*/  IADD3 R42, P2, PT, R41, R56, RZ ;  /* 0x00000038292a7210 */ /* 0x001fc60007f5e0ff */
[----:B------:R0:W-:Y:S01]  /*407f0*/  STL.64 [R1+0x328], R38 ;  /* 0x0003282601007387 */ /* 0x0001e20000100a00 */
[C---:B-1----:R-:W-:Y:S01]  /*40800*/  IADD3 R22, P3, PT, R41.reuse, R58, RZ ;  /* 0x0000003a29167210 */ /* 0x042fe20007f7e0ff */
[----:B------:R-:W-:Y:S01]  /*40810*/  IMAD.X R43, R16, 0x1, R57, P2 ;  /* 0x00000001102b7824 */ /* 0x000fe200010e0639 */
[----:B--2---:R-:W-:-:S03]  /*40820*/  IADD3 R28, P4, PT, R41, R60, RZ ;  /* 0x0000003c291c7210 */ /* 0x004fc60007f9e0ff */
[----:B------:R-:W-:Y:S01]  /*40830*/  IMAD.X R23, R16, 0x1, R59, P3 ;  /* 0x0000000110177824 */ /* 0x000fe200018e063b */
[----:B0-----:R-:W-:Y:S01]  /*40840*/  IADD3 R38, P0, PT, R36, R2, RZ ;  /* 0x0000000224267210 */ /* 0x001fe20007f1e0ff */
[----:B------:R-:W-:Y:S01]  /*40850*/  IMAD.X R29, R16, 0x1, R61, P4 ;  /* 0x00000001101d7824 */ /* 0x000fe200020e063d */
[----:B------:R0:W-:Y:S03]  /*40860*/  STL.64 [R1+0x318], R44 ;  /* 0x0003182c01007387 */ /* 0x0001e60000100a00 */
[----:B------:R-:W-:Y:S01]  /*40870*/  IMAD.X R39, R14, 0x1, R3, P0 ;  /* 0x000000010e277824 */ /* 0x000fe200000e0603 */
[----:B------:R1:W-:Y:S04]  /*40880*/  STL.64 [R1+0x310], R42 ;  /* 0x0003102a01007387 */ /* 0x0003e80000100a00 */
[----:B------:R2:W-:Y:S01]  /*40890*/  STL.64 [R1+0x308], R22 ;  /* 0x0003081601007387 */ /* 0x0005e20000100a00 */
[----:B0-----:R-:W-:-:S03]  /*408a0*/  IADD3 R44, P1, PT, R36, R48, RZ ;  /* 0x00000030242c7210 */ /* 0x001fc60007f3e0ff */
[----:B------:R0:W-:Y:S01]  /*408b0*/  STL.64 [R1+0x2f0], R28 ;  /* 0x0002f01c01007387 */ /* 0x0001e20000100a00 */
[----:B-1----:R-:W-:-:S03]  /*408c0*/  IADD3 R42, P2, PT, R36, R50, RZ ;  /* 0x00000032242a7210 */ /* 0x002fc60007f5e0ff */
[----:B------:R1:W-:Y:S01]  /*408d0*/  STL.64 [R1+0x2e8], R38 ;  /* 0x0002e82601007387 */ /* 0x0003e20000100a00 */
[----:B------:R-:W-:Y:S01]  /*408e0*/  IMAD.X R45, R14, 0x1, R49, P1 ;  /* 0x000000010e2d7824 */ /* 0x000fe200008e0631 */
[----:B--2---:R-:W-:Y:S01]  /*408f0*/  IADD3 R22, P3, PT, R36, R52, RZ ;  /* 0x0000003424167210 */ /* 0x004fe20007f7e0ff */
[----:B------:R-:W-:Y:S01]  /*40900*/  IMAD.X R43, R14, 0x1, R51, P2 ;  /* 0x000000010e2b7824 */ /* 0x000fe200010e0633 */
[----:B0-----:R-:W-:-:S03]  /*40910*/  IADD3 R28, P4, PT, R36, R53, RZ ;  /* 0x00000035241c7210 */ /* 0x001fc60007f9e0ff */
[----:B------:R-:W-:Y:S01]  /*40920*/  IMAD.X R23, R14, 0x1, R54, P3 ;  /* 0x000000010e177824 */ /* 0x000fe200018e0636 */
[----:B-1----:R-:W-:Y:S01]  /*40930*/  IADD3 R38, P0, PT, R36, R56, RZ ;  /* 0x0000003824267210 */ /* 0x002fe20007f1e0ff */
[C---:B------:R-:W-:Y:S01]  /*40940*/  IMAD.X R29, R14.reuse, 0x1, R55, P4 ;  /* 0x000000010e1d7824 */ /* 0x040fe200020e0637 */
[----:B------:R0:W-:Y:S03]  /*40950*/  STL.64 [R1+0x2e0], R44 ;  /* 0x0002e02c01007387 */ /* 0x0001e60000100a00 */
[----:B------:R-:W-:Y:S01]  /*40960*/  IMAD.X R39, R14, 0x1, R57, P0 ;  /* 0x000000010e277824 */ /* 0x000fe200000e0639 */
[----:B------:R1:W-:Y:S01]  /*40970*/  STL.64 [R1+0x2d8], R42 ;  /* 0x0002d82a01007387 */ /* 0x0003e20000100a00 */
[----:B------:R-:W-:Y:S01]  /*40980*/  SHF.R.S32.HI R16, RZ, 0x1f, R21 ;  /* 0x0000001fff107819 */ /* 0x000fe20000011415 */
[----:B------:R-:W-:Y:S01]  /*40990*/  IMAD.MOV.U32 R41, RZ, RZ, R37 ;  /* 0x000000ffff297224 */ /* 0x000fe200078e0025 */
[----:B0-----:R-:W-:-:S02]  /*409a0*/  IADD3 R44, P1, PT, R36, R58, RZ ;  /* 0x0000003a242c7210 */ /* 0x001fc40007f3e0ff */
[----:B------:R-:W-:Y:S01]  /*409b0*/  IADD3 R36, P2, PT, R36, R60, RZ ;  /* 0x0000003c24247210 */ /* 0x000fe20007f5e0ff */
[----:B-1----:R-:W2:Y:S04]  /*409c0*/  LDL.LU.64 R42, [R1+0x1780] ;  /* 0x00178000012a7983 */ /* 0x002ea80000300a00 */
[----:B------:R0:W-:Y:S01]  /*409d0*/  STL.64 [R1+0x2d0], R22 ;  /* 0x0002d01601007387 */ /* 0x0001e20000100a00 */
[----:B------:R-:W-:-:S03]  /*409e0*/  IMAD.X R45, R14, 0x1, R59, P1 ;  /* 0x000000010e2d7824 */ /* 0x000fc600008e063b */
[----:B------:R1:W-:Y:S01]  /*409f0*/  STL.64 [R1+0x2c8], R28 ;  /* 0x0002c81c01007387 */ /* 0x0003e20000100a00 */
[----:B------:R-:W-:-:S03]  /*40a00*/  IMAD.X R37, R14, 0x1, R61, P2 ;  /* 0x000000010e257824 */ /* 0x000fc600010e063d */
[----:B------:R3:W-:Y:S01]  /*40a10*/  STL.64 [R1+0x2c0], R38 ;  /* 0x0002c02601007387 */ /* 0x0007e20000100a00 */
[C---:B0-----:R-:W-:Y:S02]  /*40a20*/  IADD3 R22, P3, PT, R21.reuse, R2, RZ ;  /* 0x0000000215167210 */ /* 0x041fe40007f7e0ff */
[----:B-1----:R-:W-:-:S03]  /*40a30*/  IADD3 R28, P4, PT, R21, R48, RZ ;  /* 0x00000030151c7210 */ /* 0x002fc60007f9e0ff */
[C---:B------:R-:W-:Y:S01]  /*40a40*/  IMAD.X R23, R16.reuse, 0x1, R3, P3 ;  /* 0x0000000110177824 */ /* 0x040fe200018e0603 */
[C---:B---3--:R-:W-:Y:S01]  /*40a50*/  IADD3 R38, P0, PT, R21.reuse, R50, RZ ;  /* 0x0000003215267210 */ /* 0x048fe20007f1e0ff */
[C---:B------:R-:W-:Y:S01]  /*40a60*/  IMAD.X R29, R16.reuse, 0x1, R49, P4 ;  /* 0x00000001101d7824 */ /* 0x040fe200020e0631 */
[----:B------:R-:W-:Y:S03]  /*40a70*/  STL.64 [R1+0x2b8], R44 ;  /* 0x0002b82c01007387 */ /* 0x000fe60000100a00 */
[----:B------:R-:W-:Y:S01]  /*40a80*/  IMAD.X R39, R16, 0x1, R51, P0 ;  /* 0x0000000110277824 */ /* 0x000fe200000e0633 */
[----:B------:R-:W-:Y:S04]  /*40a90*/  STL.64 [R1+0x2a0], R36 ;  /* 0x0002a02401007387 */ /* 0x000fe80000100a00 */
[----:B------:R-:W-:Y:S04]  /*40aa0*/  STL.64 [R1+0x298], R22 ;  /* 0x0002981601007387 */ /* 0x000fe80000100a00 */
[----:B------:R-:W-:Y:S04]  /*40ab0*/  STL.64 [R1+0x290], R28 ;  /* 0x0002901c01007387 */ /* 0x000fe80000100a00 */
[----:B------:R0:W-:Y:S04]  /*40ac0*/  STL.64 [R1+0x288], R38 ;  /* 0x0002882601007387 */ /* 0x0001e80000100a00 */
[----:B0-----:R-:W3:Y:S01]  /*40ad0*/  LDL.LU.64 R38, [R1+0x1778] ;  /* 0x0017780001267983 */ /* 0x001ee20000300a00 */
[----:B------:R-:W-:-:S02]  /*40ae0*/  IADD3 R44, P1, PT, R21, R52, RZ ;  /* 0x00000034152c7210 */ /* 0x000fc40007f3e0ff */
[----:B------:R-:W-:-:S03]  /*40af0*/  IADD3 R36, P2, PT, R21, R53, RZ ;  /* 0x0000003515247210 */ /* 0x000fc60007f5e0ff */
[C---:B------:R-:W-:Y:S01]  /*40b00*/  IMAD.X R45, R16.reuse, 0x1, R54, P1 ;  /* 0x00000001102d7824 */ /* 0x040fe200008e0636 */
[C---:B------:R-:W-:Y:S02]  /*40b10*/  IADD3 R22, P3, PT, R21.reuse, R56, RZ ;  /* 0x0000003815167210 */ /* 0x040fe40007f7e0ff */
[C---:B------:R-:W-:Y:S02]  /*40b20*/  IADD3 R28, P4, PT, R21.reuse, R58, RZ ;  /* 0x0000003a151c7210 */ /* 0x040fe40007f9e0ff */
[----:B------:R-:W-:Y:S01]  /*40b30*/  IADD3 R20, P0, PT, R21, R60, RZ ;  /* 0x0000003c15147210 */ /* 0x000fe20007f1e0ff */
[----:B------:R0:W-:Y:S01]  /*40b40*/  STL.64 [R1+0x280], R44 ;  /* 0x0002802c01007387 */ /* 0x0001e20000100a00 */
[C---:B------:R-:W-:Y:S02]  /*40b50*/  IMAD.X R37, R16.reuse, 0x1, R55, P2 ;  /* 0x0000000110257824 */ /* 0x040fe400010e0637 */
[C---:B------:R-:W-:Y:S02]  /*40b60*/  IMAD.X R23, R16.reuse, 0x1, R57, P3 ;  /* 0x0000000110177824 */ /* 0x040fe400018e0639 */
[----:B------:R-:W-:-:S02]  /*40b70*/  IMAD.X R29, R16, 0x1, R59, P4 ;  /* 0x00000001101d7824 */ /* 0x000fc400020e063b */
[----:B------:R-:W-:Y:S01]  /*40b80*/  IMAD.X R21, R16, 0x1, R61, P0 ;  /* 0x0000000110157824 */ /* 0x000fe200000e063d */
[----:B------:R-:W-:Y:S04]  /*40b90*/  STL.64 [R1+0x270], R36 ;  /* 0x0002702401007387 */ /* 0x000fe80000100a00 */
[----:B------:R-:W-:Y:S04]  /*40ba0*/  STL.64 [R1+0x268], R22 ;  /* 0x0002681601007387 */ /* 0x000fe80000100a00 */
[----:B------:R-:W-:Y:S04]  /*40bb0*/  STL.64 [R1+0x260], R28 ;  /* 0x0002601c01007387 */ /* 0x000fe80000100a00 */
[----:B------:R-:W-:Y:S01]  /*40bc0*/  STL.64 [R1+0x250], R20 ;  /* 0x0002501401007387 */ /* 0x000fe20000100a00 */
[----:B---3--:R-:W-:-:S02]  /*40bd0*/  SHF.R.S32.HI R14, RZ, 0x1f, R39 ;  /* 0x0000001fff0e7819 */ /* 0x008fc40000011427 */
[----:B0-----:R-:W-:-:S05]  /*40be0*/  IADD3 R44, P1, PT, R39, R2, RZ ;  /* 0x00000002272c7210 */ /* 0x001fca0007f3e0ff */
[----:B------:R-:W-:-:S05]  /*40bf0*/  IMAD.X R45, R14, 0x1, R3, P1 ;  /* 0x000000010e2d7824 */ /* 0x000fca00008e0603 */
[----:B------:R0:W-:Y:S04]  /*40c00*/  STL.64 [R1+0x248], R44 ;  /* 0x0002482c01007387 */ /* 0x0001e80000100a00 */
[----:B0-----:R-:W3:Y:S01]  /*40c10*/  LDL.LU R44, [R1+0x1774] ;  /* 0x00177400012c7983 */ /* 0x001ee20000300800 */
[C---:B------:R-:W-:Y:S02]  /*40c20*/  IADD3 R36, P2, PT, R39.reuse, R48, RZ ;  /* 0x0000003027247210 */ /* 0x040fe40007f5e0ff */
[C---:B------:R-:W-:Y:S02]  /*40c30*/  IADD3 R22, P3, PT, R39.reuse, R50, RZ ;  /* 0x0000003227167210 */ /* 0x040fe40007f7e0ff */
[C---:B------:R-:W-:Y:S01]  /*40c40*/  IADD3 R16, P1, PT, R39.reuse, R56, RZ ;  /* 0x0000003827107210 */ /* 0x040fe20007f3e0ff */
[C---:B------:R-:W-:Y:S01]  /*40c50*/  IMAD.X R37, R14.reuse, 0x1, R49, P2 ;  /* 0x000000010e257824 */ /* 0x040fe200010e0631 */
[C---:B------:R-:W-:Y:S01]  /*40c60*/  IADD3 R28, P4, PT, R39.reuse, R52, RZ ;  /* 0x00000034271c7210 */ /* 0x040fe20007f9e0ff */
[----:B------:R-:W-:Y:S01]  /*40c70*/  IMAD.X R23, R14, 0x1, R51, P3 ;  /* 0x000000010e177824 */ /* 0x000fe200018e0633 */
[----:B------:R-:W-:-:S02]  /*40c80*/  IADD3 R20, P0, PT, R39, R53, RZ ;  /* 0x0000003527147210 */ /* 0x000fc40007f1e0ff */
[----:B------:R0:W-:Y:S01]  /*40c90*/  STL.64 [R1+0x16d8], R36 ;  /* 0x0016d82401007387 */ /* 0x0001e20000100a00 */
[----:B------:R-:W-:-:S03]  /*40ca0*/  IMAD.X R29, R14, 0x1, R54, P4 ;  /* 0x000000010e1d7824 */ /* 0x000fc600020e0636 */
[----:B------:R1:W-:Y:S01]  /*40cb0*/  STL [R1+0x210], R16 ;  /* 0x0002101001007387 */ /* 0x0003e20000100800 */
[----:B------:R-:W-:-:S03]  /*40cc0*/  IMAD.X R21, R14, 0x1, R55, P0 ;  /* 0x000000010e157824 */ /* 0x000fc600000e0637 */
[----:B------:R2:W-:Y:S01]  /*40cd0*/  STL.64 [R1+0x238], R22 ;  /* 0x0002381601007387 */ /* 0x0005e20000100a00 */
[----:B0-----:R-:W-:Y:S01]  /*40ce0*/  IMAD.MOV.U32 R36, RZ, RZ, R16 ;  /* 0x000000ffff247224 */ /* 0x001fe200078e0010 */
[C---:B-1----:R-:W-:Y:S01]  /*40cf0*/  IADD3 R16, P2, PT, R39.reuse, R58, RZ ;  /* 0x0000003a27107210 */ /* 0x042fe20007f5e0ff */
[----:B------:R-:W-:Y:S01]  /*40d00*/  IMAD.MOV.U32 R37, RZ, RZ, R17 ;  /* 0x000000ffff257224 */ /* 0x000fe200078e0011 */
[----:B------:R0:W-:Y:S01]  /*40d10*/  STL.64 [R1+0x230], R28 ;  /* 0x0002301c01007387 */ /* 0x0001e20000100a00 */
[C---:B------:R-:W-:Y:S01]  /*40d20*/  IMAD.X R37, R14.reuse, 0x1, R57, P1 ;  /* 0x000000010e257824 */ /* 0x040fe200008e0639 */
[----:B--2---:R-:W-:Y:S01]  /*40d30*/  IADD3 R22, P3, PT, R39, R60, RZ ;  /* 0x0000003c27167210 */ /* 0x004fe20007f7e0ff */
[C---:B------:R-:W-:Y:S01]  /*40d40*/  IMAD.X R17, R14.reuse, 0x1, R59, P2 ;  /* 0x000000010e117824 */ /* 0x040fe200010e063b */
[----:B------:R1:W-:Y:S03]  /*40d50*/  STL.64 [R1+0x218], R20 ;  /* 0x0002181401007387 */ /* 0x0003e60000100a00 */
[----:B------:R-:W-:Y:S01]  /*40d60*/  IMAD.X R23, R14, 0x1, R61, P3 ;  /* 0x000000010e177824 */ /* 0x000fe200018e063d */
[----:B------:R-:W-:Y:S04]  /*40d70*/  STL [R1+0x214], R37 ;  /* 0x0002142501007387 */ /* 0x000fe80000100800 */
[----:B------:R2:W-:Y:S04]  /*40d80*/  STL.64 [R1+0x208], R16 ;  /* 0x0002081001007387 */ /* 0x0005e80000100a00 */
[----:B------:R0:W-:Y:S01]  /*40d90*/  STL.64 [R1+0x1f0], R22 ;  /* 0x0001f01601007387 */ /* 0x0001e20000100a00 */
[----:B------:R-:W-:Y:S01]  /*40da0*/  SHF.R.S32.HI R14, RZ, 0x1f, R38 ;  /* 0x0000001fff0e7819 */ /* 0x000fe20000011426 */
[----:B------:R-:W-:Y:S01]  /*40db0*/  VIADD R32, R34, UR36 ;  /* 0x0000002422207c36 */ /* 0x000fe20008000000 */
[----:B------:R-:W0:Y:S01]  /*40dc0*/  LDCU UR36, c[0x0][0x398] ;  /* 0x00007300ff2477ac */ /* 0x000e220008000800 */
[----:B---3--:R-:W-:-:S02]  /*40dd0*/  SHF.R.S32.HI R39, RZ, 0x1f, R44 ;  /* 0x0000001fff277819 */ /* 0x008fc4000001142c */
[C---:B0-----:R-:W-:Y:S02]  /*40de0*/  IADD3 R28, P4, PT, R44.reuse, R2, RZ ;  /* 0x000000022c1c7210 */ /* 0x041fe40007f9e0ff */
[C---:B-1----:R-:W-:Y:S02]  /*40df0*/  IADD3 R20, P0, PT, R44.reuse, R48, RZ ;  /* 0x000000302c147210 */ /* 0x042fe40007f1e0ff */
[C---:B------:R-:W-:Y:S01]  /*40e00*/  IADD3 R36, P1, PT, R44.reuse, R50, RZ ;  /* 0x000000322c247210 */ /* 0x040fe20007f3e0ff */
[C---:B------:R-:W-:Y:S01]  /*40e10*/  IMAD.X R29, R39.reuse, 0x1, R3, P4 ;  /* 0x00000001271d7824 */ /* 0x040fe200020e0603 */
[C---:B--2---:R-:W-:Y:S01]  /*40e20*/  IADD3 R16, P2, PT, R44.reuse, R52, RZ ;  /* 0x000000342c107210 */ /* 0x044fe20007f5e0ff */
[C---:B------:R-:W-:Y:S01]  /*40e30*/  IMAD.X R21, R39.reuse, 0x1, R49, P0 ;  /* 0x0000000127157824 */ /* 0x040fe200000e0631 */
[----:B------:R-:W-:Y:S01]  /*40e40*/  IADD3 R22, P3, PT, R44, R53, RZ ;  /* 0x000000352c167210 */ /* 0x000fe20007f7e0ff */
[C---:B------:R-:W-:Y:S01]  /*40e50*/  IMAD.X R37, R39.reuse, 0x1, R51, P1 ;  /* 0x0000000127257824 */ /* 0x040fe200008e0633 */
[----:B------:R0:W-:Y:S01]  /*40e60*/  STL.64 [R1+0x1e8], R28 ;  /* 0x0001e81c01007387 */ /* 0x0001e20000100a00 */
[----:B------:R-:W-:-:S02]  /*40e70*/  IMAD.X R17, R39, 0x1, R54, P2 ;  /* 0x0000000127117824 */ /* 0x000fc400010e0636 */
[----:B------:R-:W-:Y:S01]  /*40e80*/  IMAD.X R23, R39, 0x1, R55, P3 ;  /* 0x0000000127177824 */ /* 0x000fe200018e0637 */
[----:B------:R1:W-:Y:S04]  /*40e90*/  STL.64 [R1+0x1e0], R20 ;  /* 0x0001e01401007387 */ /* 0x0003e80000100a00 */
[----:B------:R2:W-:Y:S01]  /*40ea0*/  STL.64 [R1+0x1d8], R36 ;  /* 0x0001d82401007387 */ /* 0x0005e20000100a00 */
[----:B0-----:R-:W-:-:S03]  /*40eb0*/  IADD3 R28, P4, PT, R44, R56, RZ ;  /* 0x000000382c1c7210 */ /* 0x001fc60007f9e0ff */
[----:B------:R0:W-:Y:S01]  /*40ec0*/  STL.64 [R1+0x1d0], R16 ;  /* 0x0001d01001007387 */ /* 0x0001e20000100a00 */
[C---:B-1----:R-:W-:Y:S01]  /*40ed0*/  IADD3 R20, P0, PT, R44.reuse, R58, RZ ;  /* 0x0000003a2c147210 */ /* 0x042fe20007f1e0ff */
[C---:B------:R-:W-:Y:S02]  /*40ee0*/  IMAD.X R29, R39.reuse, 0x1, R57, P4 ;  /* 0x00000001271d7824 */ /* 0x040fe400020e0639 */
[----:B------:R1:W-:Y:S01]  /*40ef0*/  STL.64 [R1+0x1c8], R22 ;  /* 0x0001c81601007387 */ /* 0x0003e20000100a00 */
[----:B--2---:R-:W-:Y:S01]  /*40f00*/  IADD3 R36, P1, PT, R44, R60, RZ ;  /* 0x0000003c2c247210 */ /* 0x004fe20007f3e0ff */
[----:B------:R-:W-:Y:S01]  /*40f10*/  IMAD.X R21, R39, 0x1, R59, P0 ;  /* 0x0000000127157824 */ /* 0x000fe200000e063b */
[----:B0-----:R-:W-:-:S03]  /*40f20*/  IADD3 R16, P2, PT, R38, R2, RZ ;  /* 0x0000000226107210 */ /* 0x001fc60007f5e0ff */
[----:B------:R-:W-:Y:S01]  /*40f30*/  IMAD.X R37, R39, 0x1, R61, P1 ;  /* 0x0000000127257824 */ /* 0x000fe200008e063d */
[----:B------:R0:W-:Y:S01]  /*40f40*/  STL.64 [R1+0x1c0], R28 ;  /* 0x0001c01c01007387 */ /* 0x0001e20000100a00 */
[----:B-1----:R-:W-:Y:S01]  /*40f50*/  IADD3 R22, P3, PT, R38, R48, RZ ;  /* 0x0000003026167210 */ /* 0x002fe20007f7e0ff */
[C---:B------:R-:W-:Y:S02]  /*40f60*/  IMAD.X R17, R14.reuse, 0x1, R3, P2 ;  /* 0x000000010e117824 */ /* 0x040fe400010e0603 */
[----:B------:R1:W-:Y:S02]  /*40f70*/  STL.64 [R1+0x198], R20 ;  /* 0x0001981401007387 */ /* 0x0003e40000100a00 */
[----:B------:R-:W-:Y:S02]  /*40f80*/  IMAD.X R23, R14, 0x1, R49, P3 ;  /* 0x000000010e177824 */ /* 0x000fe400018e0631 */
[----:B------:R2:W-:Y:S01]  /*40f90*/  STL.64 [R1+0x190], R36 ;  /* 0x0001902401007387 */ /* 0x0005e20000100a00 */
[----:B0-----:R-:W-:-:S03]  /*40fa0*/  IADD3 R28, P4, PT, R38, R50, RZ ;  /* 0x00000032261c7210 */ /* 0x001fc60007f9e0ff */
[----:B------:R0:W-:Y:S01]  /*40fb0*/  STL.64 [R1+0x188], R16 ;  /* 0x0001881001007387 */ /* 0x0001e20000100a00 */
[----:B-1----:R-:W-:Y:S01]  /*40fc0*/  IADD3 R20, P0, PT, R38, R52, RZ ;  /* 0x0000003426147210 */ /* 0x002fe20007f1e0ff */
[----:B------:R-:W-:Y:S02]  /*40fd0*/  IMAD.X R29, R14, 0x1, R51, P4 ;  /* 0x000000010e1d7824 */ /* 0x000fe400020e0633 */
[----:B------:R1:W-:Y:S01]  /*40fe0*/  STL.64 [R1+0x180], R22 ;  /* 0x0001801601007387 */ /* 0x0003e20000100a00 */
[----:B--2---:R-:W-:Y:S01]  /*40ff0*/  IADD3 R36, P1, PT, R38, R53, RZ ;  /* 0x0000003526247210 */ /* 0x004fe20007f3e0ff */
[----:B------:R-:W-:Y:S01]  /*41000*/  IMAD.X R21, R14, 0x1, R54, P0 ;  /* 0x000000010e157824 */ /* 0x000fe200000e0636 */
[----:B0-----:R-:W-:-:S03]  /*41010*/  IADD3 R16, P2, PT, R38, R56, RZ ;  /* 0x0000003826107210 */ /* 0x001fc60007f5e0ff */
[----:B------:R-:W-:Y:S01]  /*41020*/  IMAD.X R37, R14, 0x1, R55, P1 ;  /* 0x000000010e257824 */ /* 0x000fe200008e0637 */
[----:B------:R0:W-:Y:S01]  /*41030*/  STL.64 [R1+0x178], R28 ;  /* 0x0001781c01007387 */ /* 0x0001e20000100a00 */
[C---:B-1----:R-:W-:Y:S02]  /*41040*/  IADD3 R22, P3, PT, R38.reuse, R58, RZ ;  /* 0x0000003a26167210 */ /* 0x042fe40007f7e0ff */
[----:B------:R-:W-:Y:S01]  /*41050*/  IADD3 R38, P4, PT, R38, R60, RZ ;  /* 0x0000003c26267210 */ /* 0x000fe20007f9e0ff */
[C---:B------:R-:W-:Y:S01]  /*41060*/  IMAD.X R17, R14.reuse, 0x1, R57, P2 ;  /* 0x000000010e117824 */ /* 0x040fe200010e0639 */
[----:B------:R1:W-:Y:S01]  /*41070*/  STL.64 [R1+0x170], R20 ;  /* 0x0001701401007387 */ /* 0x0003e20000100a00 */
[C---:B------:R-:W-:Y:S02]  /*41080*/  IMAD.X R23, R14.reuse, 0x1, R59, P3 ;  /* 0x000000010e177824 */ /* 0x040fe400018e063b */
[----:B------:R-:W-:Y:S01]  /*41090*/  IMAD.X R39, R14, 0x1, R61, P4 ;  /* 0x000000010e277824 */ /* 0x000fe200020e063d */
[----:B0-----:R-:W-:Y:S01]  /*410a0*/  SHF.R.S32.HI R28, RZ, 0x1f, R43 ;  /* 0x0000001fff1c7819 */ /* 0x001fe2000001142b */
[----:B------:R0:W-:Y:S04]  /*410b0*/  STL.64 [R1+0x158], R36 ;  /* 0x0001582401007387 */ /* 0x0001e80000100a00 */
[----:B------:R2:W-:Y:S01]  /*410c0*/  STL.64 [R1+0x150], R16 ;  /* 0x0001501001007387 */ /* 0x0005e20000100a00 */
[----:B-1----:R-:W-:-:S03]  /*410d0*/  IADD3 R20, P0, PT, R43, R2, RZ ;  /* 0x000000022b147210 */ /* 0x002fc60007f1e0ff */
[----:B------:R1:W-:Y:S01]  /*410e0*/  STL.64 [R1+0x148], R22 ;  /* 0x0001481601007387 */ /* 0x0003e20000100a00 */
[C---:B0-----:R-:W-:Y:S01]  /*410f0*/  IADD3 R36, P1, PT, R43.reuse, R48, RZ ;  /* 0x000000302b247210 */ /* 0x041fe20007f3e0ff */
[C---:B------:R-:W-:Y:S02]  /*41100*/  IMAD.X R21, R28.reuse, 0x1, R3, P0 ;  /* 0x000000011c157824 */ /* 0x040fe400000e0603 */
[----:B------:R0:W-:Y:S01]  /*41110*/  STL.64 [R1+0x140], R38 ;  /* 0x0001402601007387 */ /* 0x0001e20000100a00 */
[C---:B--2---:R-:W-:Y:S01]  /*41120*/  IADD3 R16, P2, PT, R43.reuse, R50, RZ ;  /* 0x000000322b107210 */ /* 0x044fe20007f5e0ff */
[----:B------:R-:W-:Y:S01]  /*41130*/  IMAD.X R37, R28, 0x1, R49, P1 ;  /* 0x000000011c257824 */ /* 0x000fe200008e0631 */
[----:B-1----:R-:W-:-:S03]  /*41140*/  IADD3 R22, P3, PT, R43, R52, RZ ;  /* 0x000000342b167210 */ /* 0x002fc60007f7e0ff */
[C---:B------:R-:W-:Y:S01]  /*41150*/  IMAD.X R17, R28.reuse, 0x1, R51, P2 ;  /* 0x000000011c117824 */ /* 0x040fe200010e0633 */
[----:B------:R1:W-:Y:S01]  /*41160*/  STL.64 [R1+0x168], R20 ;  /* 0x0001681401007387 */ /* 0x0003e20000100a00 */
[C---:B0-----:R-:W-:Y:S01]  /*41170*/  IADD3 R38, P4, PT, R43.reuse, R53, RZ ;  /* 0x000000352b267210 */ /* 0x041fe20007f9e0ff */
[C---:B------:R-:W-:Y:S02]  /*41180*/  IMAD.X R23, R28.reuse, 0x1, R54, P3 ;  /* 0x000000011c177824 */ /* 0x040fe400018e0636 */
[----:B------:R0:W-:Y:S02]  /*41190*/  STL.64 [R1+0x160], R36 ;  /* 0x0001602401007387 */ /* 0x0001e40000100a00 */
[----:B------:R-:W-:Y:S01]  /*411a0*/  IMAD.X R39, R28, 0x1, R55, P4 ;  /* 0x000000011c277824 */ /* 0x000fe200020e0637 */
[----:B-1----:R-:W-:Y:S01]  /*411b0*/  IADD3 R20, P0, PT, R43, R56, RZ ;  /* 0x000000382b147210 */ /* 0x002fe20007f1e0ff */
[----:B------:R1:W-:Y:S01]  /*411c0*/  STL.64 [R1+0x200], R16 ;  /* 0x0002001001007387 */ /* 0x0003e20000100a00 */
[----:B------:R-:W-:-:S02]  /*411d0*/  SHF.R.S32.HI R14, RZ, 0x1f, R42 ;  /* 0x0000001fff0e7819 */ /* 0x000fc4000001142a */
[----:B0-----:R-:W-:Y:S01]  /*411e0*/  IADD3 R36, P1, PT, R43, R58, RZ ;  /* 0x0000003a2b247210 */ /* 0x001fe20007f3e0ff */
[----:B------:R0:W-:Y:S01]  /*411f0*/  STL.64 [R1+0x1f8], R22 ;  /* 0x0001f81601007387 */ /* 0x0001e20000100a00 */
[----:B------:R-:W-:-:S03]  /*41200*/  IMAD.X R21, R28, 0x1, R57, P0 ;  /* 0x000000011c157824 */ /* 0x000fc600000e0639 */
[----:B------:R2:W-:Y:S01]  /*41210*/  STL.64 [R1+0x228], R38 ;  /* 0x0002282601007387 */ /* 0x0005e20000100a00 */
[----:B-1----:R-:W-:Y:S01]  /*41220*/  IADD3 R16, P2, PT, R43, R60, RZ ;  /* 0x0000003c2b107210 */ /* 0x002fe20007f5e0ff */
[C---:B------:R-:W-:Y:S02]  /*41230*/  IMAD.X R37, R28.reuse, 0x1, R59, P1 ;  /* 0x000000011c257824 */ /* 0x040fe400008e063b */
[----:B------:R1:W-:Y:S02]  /*41240*/  STL.64 [R1+0x220], R20 ;  /* 0x0002201401007387 */ /* 0x0003e40000100a00 */
[----:B------:R-:W-:Y:S01]  /*41250*/  IMAD.X R17, R28, 0x1, R61, P2 ;  /* 0x000000011c117824 */ /* 0x000fe200010e063d */
[C---:B0-----:R-:W-:Y:S02]  /*41260*/  IADD3 R22, P3, PT, R42.reuse, R2, RZ ;  /* 0x000000022a167210 */ /* 0x041fe40007f7e0ff */
[----:B--2---:R-:W-:Y:S01]  /*41270*/  IADD3 R38, P4, PT, R42, R48, RZ ;  /* 0x000000302a267210 */ /* 0x004fe20007f9e0ff */
[----:B------:R0:W-:Y:S02]  /*41280*/  STL.64 [R1+0x278], R36 ;  /* 0x0002782401007387 */ /* 0x0001e40000100a00 */
[----:B------:R-:W-:Y:S01]  /*41290*/  IMAD.X R23, R14, 0x1, R3, P3 ;  /* 0x000000010e177824 */ /* 0x000fe200018e0603 */
[----:B-1----:R-:W-:Y:S01]  /*412a0*/  IADD3 R20, P0, PT, R42, R50, RZ ;  /* 0x000000322a147210 */ /* 0x002fe20007f1e0ff */
[----:B------:R-:W-:Y:S01]  /*412b0*/  IMAD.X R39, R14, 0x1, R49, P4 ;  /* 0x000000010e277824 */ /* 0x000fe200020e0631 */
[----:B------:R1:W-:Y:S01]  /*412c0*/  STL.64 [R1+0x258], R16 ;  /* 0x0002581001007387 */ /* 0x0003e20000100a00 */
[----:B------:R-:W-:-:S02]  /*412d0*/  IADD3 R28, P3, PT, R42, R56, RZ ;  /* 0x000000382a1c7210 */ /* 0x000fc40007f7e0ff */
[----:B------:R-:W-:Y:S01]  /*412e0*/  IMAD.X R21, R14, 0x1, R51, P0 ;  /* 0x000000010e157824 */ /* 0x000fe200000e0633 */
[----:B------:R-:W-:Y:S01]  /*412f0*/  STL.64 [R1+0x16e0], R38 ;  /* 0x0016e02601007387 */ /* 0x000fe20000100a00 */
[----:B0-----:R-:W-:-:S03]  /*41300*/  IADD3 R36, P1, PT, R42, R52, RZ ;  /* 0x000000342a247210 */ /* 0x001fc60007f3e0ff */
[----:B------:R0:W-:Y:S01]  /*41310*/  STL.64 [R1+0x2b0], R22 ;  /* 0x0002b01601007387 */ /* 0x0001e20000100a00 */
[----:B-1----:R-:W-:Y:S01]  /*41320*/  IADD3 R16, P2, PT, R42, R53, RZ ;  /* 0x000000352a107210 */ /* 0x002fe20007f5e0ff */
[C---:B------:R-:W-:Y:S02]  /*41330*/  IMAD.X R37, R14.reuse, 0x1, R54, P1 ;  /* 0x000000010e257824 */ /* 0x040fe400008e0636 */
[----:B------:R1:W-:Y:S01]  /*41340*/  STL.64 [R1+0x300], R20 ;  /* 0x0003001401007387 */ /* 0x0003e20000100a00 */
[C---:B------:R-:W-:Y:S02]  /*41350*/  IMAD.X R29, R14.reuse, 0x1, R57, P3 ;  /* 0x000000010e1d7824 */ /* 0x040fe400018e0639 */
[----:B------:R-:W-:Y:S01]  /*41360*/  IMAD.X R17, R14, 0x1, R55, P2 ;  /* 0x000000010e117824 */ /* 0x000fe200010e0637 */
[----:B0-----:R-:W-:Y:S01]  /*41370*/  IADD3 R22, P4, PT, R42, R58, RZ ;  /* 0x0000003a2a167210 */ /* 0x001fe20007f9e0ff */
[----:B------:R0:W-:Y:S01]  /*41380*/  STL.64 [R1+0x2f8], R36 ;  /* 0x0002f82401007387 */ /* 0x0001e20000100a00 */
[----:B------:R-:W-:-:S02]  /*41390*/  SHF.R.S32.HI R38, RZ, 0x1f, R40 ;  /* 0x0000001fff267819 */ /* 0x000fc40000011428 */
[----:B-1----:R-:W-:Y:S01]  /*413a0*/  IADD3 R20, P0, PT, R42, R60, RZ ;  /* 0x0000003c2a147210 */ /* 0x002fe20007f1e0ff */
[C---:B------:R-:W-:Y:S01]  /*413b0*/  IMAD.X R23, R14.reuse, 0x1, R59, P4 ;  /* 0x000000010e177824 */ /* 0x040fe200020e063b */
[----:B------:R1:W-:Y:S03]  /*413c0*/  STL.64 [R1+0x320], R16 ;  /* 0x0003201001007387 */ /* 0x0003e60000100a00 */
[----:B------:R-:W-:Y:S01]  /*413d0*/  IMAD.X R21, R14, 0x1, R61, P0 ;  /* 0x000000010e157824 */ /* 0x000fe200000e063d */
[C---:B0-----:R-:W-:Y:S01]  /*413e0*/  IADD3 R36, P1, PT, R40.reuse, R2, RZ ;  /* 0x0000000228247210 */ /* 0x041fe20007f3e0ff */
[----:B------:R0:W-:Y:S01]  /*413f0*/  STL.64 [R1+0x370], R28 ;  /* 0x0003701c01007387 */ /* 0x0001e20000100a00 */
[----:B-1----:R-:W-:-:S03]  /*41400*/  IADD3 R16, P2, PT, R40, R48, RZ ;  /* 0x0000003028107210 */ /* 0x002fc60007f5e0ff */
[----:B------:R1:W-:Y:S01]  /*41410*/  STL.64 [R1+0x368], R22 ;  /* 0x0003681601007387 */ /* 0x0003e20000100a00 */
[----:B------:R-:W-:Y:S01]  /*41420*/  IMAD.X R37, R38, 0x1, R3, P1 ;  /* 0x0000000126257824 */ /* 0x000fe200008e0603 */
[----:B0-----:R-:W-:Y:S01]  /*41430*/  IADD3 R28, P3, PT, R40, R50, RZ ;  /* 0x00000032281c7210 */ /* 0x001fe20007f7e0ff */
[----:B------:R-:W-:Y:S01]  /*41440*/  IMAD.X R17, R38, 0x1, R49, P2 ;  /* 0x0000000126117824 */ /* 0x000fe200010e0631 */
[----:B------:R0:W-:Y:S01]  /*41450*/  STL.64 [R1+0x3c0], R20 ;  /* 0x0003c01401007387 */ /* 0x0001e20000100a00 */
[----:B-1----:R-:W-:Y:S02]  /*41460*/  IADD3 R22, P4, PT, R40, R52, RZ ;  /* 0x0000003428167210 */ /* 0x002fe40007f9e0ff */
[C---:B------:R-:W-:Y:S01]  /*41470*/  IMAD.X R29, R38.reuse, 0x1, R51, P3 ;  /* 0x00000001261d7824 */ /* 0x040fe200018e0633 */
[----:B------:R1:W-:Y:S02]  /*41480*/  STL.64 [R1+0x3b8], R36 ;  /* 0x0003b82401007387 */ /* 0x0003e40000100a00 */
[----:B------:R-:W-:Y:S01]  /*41490*/  IMAD.X R23, R38, 0x1, R54, P4 ;  /* 0x0000000126177824 */ /* 0x000fe200020e0636 */
[----:B0-----:R-:W-:Y:S01]  /*414a0*/  IADD3 R20, P0, PT, R40, R53, RZ ;  /* 0x0000003528147210 */ /* 0x001fe20007f1e0ff */
[----:B------:R0:W-:Y:S01]  /*414b0*/  STL.64 [R1+0x410], R16 ;  /* 0x0004101001007387 */ /* 0x0001e20000100a00 */
[----:B------:R-:W-:-:S03]  /*414c0*/  SHF.R.S32.HI R14, RZ, 0x1f, R25 ;  /* 0x0000001fff0e7819 */ /* 0x000fc60000011419 */
[----:B------:R2:W-:Y:S01]  /*414d0*/  STL.64 [R1+0x408], R28 ;  /* 0x0004081c01007387 */ /* 0x0005e20000100a00 */
[----:B-1----:R-:W-:Y:S01]  /*414e0*/  IADD3 R36, P1, PT, R40, R56, RZ ;  /* 0x0000003828247210 */ /* 0x002fe20007f3e0ff */
[----:B------:R-:W-:Y:S02]  /*414f0*/  IMAD.X R21, R38, 0x1, R55, P0 ;  /* 0x0000000126157824 */ /* 0x000fe400000e0637 */
[----:B------:R1:W-:Y:S01]  /*41500*/  STL.64 [R1+0x4c0], R22 ;  /* 0x0004c01601007387 */ /* 0x0003e20000100a00 */
[----:B0-----:R-:W-:Y:S01]  /*41510*/  IADD3 R16, P2, PT, R40, R58, RZ ;  /* 0x0000003a28107210 */ /* 0x001fe20007f5e0ff */
[----:B------:R-:W-:Y:S01]  /*41520*/  IMAD.X R37, R38, 0x1, R57, P1 ;  /* 0x0000000126257824 */ /* 0x000fe200008e0639 */
[----:B--2---:R-:W-:-:S03]  /*41530*/  IADD3 R28, P3, PT, R40, R60, RZ ;  /* 0x0000003c281c7210 */ /* 0x004fc60007f7e0ff */
[C---:B------:R-:W-:Y:S01]  /*41540*/  IMAD.X R17, R38.reuse, 0x1, R59, P2 ;  /* 0x0000000126117824 */ /* 0x040fe200010e063b */
[----:B------:R0:W-:Y:S01]  /*41550*/  STL.64 [R1+0x4e8], R20 ;  /* 0x0004e81401007387 */ /* 0x0001e20000100a00 */
[C---:B-1----:R-:W-:Y:S01]  /*41560*/  IADD3 R22, P4, PT, R25.reuse, R2, RZ ;  /* 0x0000000219167210 */ /* 0x042fe20007f9e0ff */
[----:B------:R-:W-:Y:S02]  /*41570*/  IMAD.X R29, R38, 0x1, R61, P3 ;  /* 0x00000001261d7824 */ /* 0x000fe400018e063d */
[----:B------:R1:W-:Y:S02]  /*41580*/  STL.64 [R1+0x4e0], R36 ;  /* 0x0004e02401007387 */ /* 0x0003e40000100a00 */
[----:B------:R-:W-:Y:S02]  /*41590*/  IMAD.X R23, R14, 0x1, R3, P4 ;  /* 0x000000010e177824 */ /* 0x000fe400020e0603 */
[----:B------:R2:W-:Y:S01]  /*415a0*/  STL.64 [R1+0x550], R16 ;  /* 0x0005501001007387 */ /* 0x0005e20000100a00 */
[----:B0-----:R-:W-:-:S03]  /*415b0*/  IADD3 R20, P0, PT, R25, R48, RZ ;  /* 0x0000003019147210 */ /* 0x001fc60007f1e0ff */
[----:B------:R0:W-:Y:S01]  /*415c0*/  STL.64 [R1+0x520], R28 ;  /* 0x0005201c01007387 */ /* 0x0001e20000100a00 */
[C---:B-1----:R-:W-:Y:S01]  /*415d0*/  IADD3 R36, P1, PT, R25.reuse, R50, RZ ;  /* 0x0000003219247210 */ /* 0x042fe20007f3e0ff */
[C---:B------:R-:W-:Y:S01]  /*415e0*/  IMAD.X R21, R14.reuse, 0x1, R49, P0 ;  /* 0x000000010e157824 */ /* 0x040fe200000e0631 */
[C---:B--2---:R-:W-:Y:S01]  /*415f0*/  IADD3 R16, P2, PT, R25.reuse, R52, RZ ;  /* 0x0000003419107210 */ /* 0x044fe20007f5e0ff */
[----:B------:R1:W-:Y:S02]  /*41600*/  STL.64 [R1+0x518], R22 ;  /* 0x0005181601007387 */ /* 0x0003e40000100a00 */
[C---:B------:R-:W-:Y:S01]  /*41610*/  IMAD.X R37, R14.reuse, 0x1, R51, P1 ;  /* 0x000000010e257824 */ /* 0x040fe200008e0633 */
[C---:B0-----:R-:W-:Y:S01]  /*41620*/  IADD3 R28, P3, PT, R25.reuse, R53, RZ ;  /* 0x00000035191c7210 */ /* 0x041fe20007f7e0ff */
[C---:B------:R-:W-:Y:S01]  /*41630*/  IMAD.X R17, R14.reuse, 0x1, R54, P2 ;  /* 0x000000010e117824 */ /* 0x040fe200010e0636 */
[----:B------:R0:W-:Y:S03]  /*41640*/  STL.64 [R1+0x40], R20 ;  /* 0x0000401401007387 */ /* 0x0001e60000100a00 */
[----:B------:R-:W-:Y:S01]  /*41650*/  IMAD.X R29, R14, 0x1, R55, P3 ;  /* 0x000000010e1d7824 */ /* 0x000fe200018e0637 */
[C---:B-1----:R-:W-:Y:S01]  /*41660*/  IADD3 R22, P4, PT, R25.reuse, R56, RZ ;  /* 0x0000003819167210 */ /* 0x042fe20007f9e0ff */
[----:B------:R1:W-:Y:S01]  /*41670*/  STL.64 [R1+0x548], R36 ;  /* 0x0005482401007387 */ /* 0x0003e20000100a00 */
[----:B0-----:R-:W-:-:S03]  /*41680*/  IADD3 R20, P0, PT, R25, R58, RZ ;  /* 0x0000003a19147210 */ /* 0x001fc60007f1e0ff */
[C---:B------:R-:W-:Y:S01]  /*41690*/  IMAD.X R23, R14.reuse, 0x1, R57, P4 ;  /* 0x000000010e177824 */ /* 0x040fe200020e0639 */
[----:B------:R0:W-:Y:S01]  /*416a0*/  STL.64 [R1+0x540], R16 ;  /* 0x0005401001007387 */ /* 0x0001e20000100a00 */
[----:B------:R-:W-:Y:S01]  /*416b0*/  IMAD.X R21, R14, 0x1, R59, P0 ;  /* 0x000000010e157824 */ /* 0x000fe200000e063b */
[----:B-1----:R-:W-:Y:S02]  /*416c0*/  IADD3 R36, P1, PT, R25, R60, RZ ;  /* 0x0000003c19247210 */ /* 0x002fe40007f3e0ff */
[----:B------:R1:W-:Y:S01]  /*416d0*/  STL.64 [R1+0x588], R28 ;  /* 0x0005881c01007387 */ /* 0x0003e20000100a00 */
[----:B------:R-:W-:Y:S02]  /*416e0*/  SHF.R.S32.HI R25, RZ, 0x1f, R24 ;  /* 0x0000001fff197819 */ /* 0x000fe40000011418 */
[----:B0-----:R-:W-:Y:S01]  /*416f0*/  IADD3 R16, P2, PT, R24, R2, RZ ;  /* 0x0000000218107210 */ /* 0x001fe20007f5e0ff */
[----:B------:R0:W-:Y:S01]  /*41700*/  STL.64 [R1+0x580], R22 ;  /* 0x0005801601007387 */ /* 0x0001e20000100a00 */
[----:B------:R-:W-:Y:S01]  /*41710*/  IMAD.X R37, R14, 0x1, R61, P1 ;  /* 0x000000010e257824 */ /* 0x000fe200008e063d */
[----:B-1----:R-:W-:-:S02]  /*41720*/  IADD3 R28, P3, PT, R24, R48, RZ ;  /* 0x00000030181c7210 */ /* 0x002fc40007f7e0ff */
[C---:B------:R-:W-:Y:S01]  /*41730*/  IMAD.X R17, R25.reuse, 0x1, R3, P2 ;  /* 0x0000000119117824 */ /* 0x040fe200010e0603 */
[----:B------:R1:W-:Y:S01]  /*41740*/  STL.64 [R1+0x5f8], R20 ;  /* 0x0005f81401007387 */ /* 0x0003e20000100a00 */
[C---:B0-----:R-:W-:Y:S01]  /*41750*/  IADD3 R22, P4, PT, R24.reuse, R50, RZ ;  /* 0x0000003218167210 */ /* 0x041fe20007f9e0ff */
[C---:B------:R-:W-:Y:S02]  /*41760*/  IMAD.X R29, R25.reuse, 0x1, R49, P3 ;  /* 0x00000001191d7824 */ /* 0x040fe400018e0631 */
[----:B------:R0:W-:Y:S02]  /*41770*/  STL.64 [R1+0x5f0], R36 ;  /* 0x0005f02401007387 */ /* 0x0001e40000100a00 */
[C---:B------:R-:W-:Y:S01]  /*41780*/  IMAD.X R23, R25.reuse, 0x1, R51, P4 ;  /* 0x0000000119177824 */ /* 0x040fe200020e0633 */
[C---:B-1----:R-:W-:Y:S01]  /*41790*/  IADD3 R20, P0, PT, R24.reuse, R52, RZ ;  /* 0x0000003418147210 */ /* 0x042fe20007f1e0ff */
[----:B------:R1:W-:Y:S04]  /*417a0*/  STL.64 [R1+0x5e8], R16 ;  /* 0x0005e81001007387 */ /* 0x0003e80000100a00 */
[----:B------:R2:W-:Y:S01]  /*417b0*/  STL.64 [R1+0x678], R28 ;  /* 0x0006781c01007387 */ /* 0x0005e20000100a00 */
[----:B------:R-:W-:Y:S01]  /*417c0*/  IMAD.X R21, R25, 0x1, R54, P0 ;  /* 0x0000000119157824 */ /* 0x000fe200000e0636 */
[----:B0-----:R-:W-:-:S02]  /*417d0*/  IADD3 R36, P1, PT, R24, R53, RZ ;  /* 0x0000003518247210 */ /* 0x001fc40007f3e0ff */
[----:B------:R0:W-:Y:S01]  /*417e0*/  STL.64 [R1+0x670], R22 ;  /* 0x0006701601007387 */ /* 0x0001e20000100a00 */
[C---:B-1----:R-:W-:Y:S02]  /*417f0*/  IADD3 R16, P2, PT, R24.reuse, R56, RZ ;  /* 0x0000003818107210 */ /* 0x042fe40007f5e0ff */
[----:B--2---:R-:W-:-:S03]  /*41800*/  IADD3 R28, P3, PT, R24, R58, RZ ;  /* 0x0000003a181c7210 */ /* 0x004fc60007f7e0ff */
[C---:B------:R-:W-:Y:S01]  /*41810*/  IMAD.X R17, R25.reuse, 0x1, R57, P2 ;  /* 0x0000000119117824 */ /* 0x040fe200010e0639 */
[----:B------:R1:W-:Y:S01]  /*41820*/  STL.64 [R1+0x668], R20 ;  /* 0x0006681401007387 */ /* 0x0003e20000100a00 */
[----:B0-----:R-:W-:Y:S01]  /*41830*/  IADD3 R22, P4, PT, R24, R60, RZ ;  /* 0x0000003c18167210 */ /* 0x001fe20007f9e0ff */
[C---:B------:R-:W-:Y:S01]  /*41840*/  IMAD.X R37, R25.reuse, 0x1, R55, P1 ;  /* 0x0000000119257824 */ /* 0x040fe200008e0637 */
[----:B------:R-:W-:Y:S01]  /*41850*/  SHF.R.S32.HI R14, RZ, 0x1f, R13 ;  /* 0x0000001fff0e7819 */ /* 0x000fe2000001140d */
[C---:B------:R-:W-:Y:S01]  /*41860*/  IMAD.X R29, R25.reuse, 0x1, R59, P3 ;  /* 0x00000001191d7824 */ /* 0x040fe200018e063b */
[----:B------:R0:W-:Y:S01]  /*41870*/  STL.64 [R1+0x6e8], R16 ;  /* 0x0006e81001007387 */ /* 0x0001e20000100a00 */
[----:B------:R-:W-:Y:S01]  /*41880*/  IMAD.X R23, R25, 0x1, R61, P4 ;  /* 0x0000000119177824 */ /* 0x000fe200020e063d */
[C---:B------:R-:W-:Y:S02]  /*41890*/  IADD3 R40, P1, PT, R13.reuse, R48, RZ ;  /* 0x000000300d287210 */ /* 0x040fe40007f3e0ff */
[----:B-1----:R-:W-:Y:S01]  /*418a0*/  IADD3 R20, P0, PT, R13, R2, RZ ;  /* 0x000000020d147210 */ /* 0x002fe20007f1e0ff */
[----:B------:R-:W-:Y:S01]  /*418b0*/  STL.64 [R1+0x6f0], R36 ;  /* 0x0006f02401007387 */ /* 0x000fe20000100a00 */
[----:B------:R-:W-:-:S03]  /*418c0*/  IMAD.MOV.U32 R43, RZ, RZ, R41 ;  /* 0x000000ffff2b7224 */ /* 0x000fc600078e0029 */
[----:B------:R1:W-:Y:S01]  /*418d0*/  STL.64 [R1+0x6e0], R28 ;  /* 0x0006e01c01007387 */ /* 0x0003e20000100a00 */
[C---:B0-----:R-:W-:Y:S01]  /*418e0*/  IADD3 R16, P2, PT, R13.reuse, R50, RZ ;  /* 0x000000320d107210 */ /* 0x041fe20007f5e0ff */
[C---:B------:R-:W-:Y:S02]  /*418f0*/  IMAD.X R21, R14.reuse, 0x1, R3, P0 ;  /* 0x000000010e157824 */ /* 0x040fe400000e0603 */
[----:B------:R0:W-:Y:S01]  /*41900*/  STL.64 [R1+0x6c0], R22 ;  /* 0x0006c01601007387 */ /* 0x0001e20000100a00 */
[C---:B------:R-:W-:Y:S02]  /*41910*/  IMAD.X R41, R14.reuse, 0x1, R49, P1 ;  /* 0x000000010e297824 */ /* 0x040fe400008e0631 */
[----:B------:R-:W-:Y:S01]  /*41920*/  IMAD.X R17, R14, 0x1, R51, P2 ;  /* 0x000000010e117824 */ /* 0x000fe200010e0633 */
[----:B------:R2:W-:Y:S01]  /*41930*/  STL.64 [R1+0x728], R20 ;  /* 0x0007281401007387 */ /* 0x0005e20000100a00 */
[C---:B-1----:R-:W-:Y:S02]  /*41940*/  IADD3 R28, P3, PT, R13.reuse, R52, RZ ;  /* 0x000000340d1c7210 */ /* 0x042fe40007f7e0ff */
[----:B0-----:R-:W-:-:S03]  /*41950*/  IADD3 R22, P0, PT, R13, R56, RZ ;  /* 0x000000380d167210 */ /* 0x001fc60007f1e0ff */
[C---:B------:R-:W-:Y:S01]  /*41960*/  IMAD.X R29, R14.reuse, 0x1, R54, P3 ;  /* 0x000000010e1d7824 */ /* 0x040fe200018e0636 */
[C---:B------:R-:W-:Y:S02]  /*41970*/  IADD3 R44, P4, PT, R13.reuse, R53, RZ ;  /* 0x000000350d2c7210 */ /* 0x040fe40007f9e0ff */
[----:B--2---:R-:W-:Y:S01]  /*41980*/  IADD3 R20, P1, PT, R13, R58, RZ ;  /* 0x0000003a0d147210 */ /* 0x004fe20007f3e0ff */
[C---:B------:R-:W-:Y:S01]  /*41990*/  IMAD.X R23, R14.reuse, 0x1, R57, P0 ;  /* 0x000000010e177824 */ /* 0x040fe200000e0639 */
[----:B------:R-:W-:Y:S01]  /*419a0*/  STL.64 [R1+0x16b0], R40 ;  /* 0x0016b02801007387 */ /* 0x000fe20000100a00 */
[C---:B------:R-:W-:Y:S02]  /*419b0*/  IMAD.X R45, R14.reuse, 0x1, R55, P4 ;  /* 0x000000010e2d7824 */ /* 0x040fe400020e0637 */
[----:B------:R-:W-:Y:S01]  /*419c0*/  IMAD.X R21, R14, 0x1, R59, P1 ;  /* 0x000000010e157824 */ /* 0x000fe200008e063b */
[----:B------:R0:W-:Y:S01]  /*419d0*/  STL.64 [R1+0x778], R16 ;  /* 0x0007781001007387 */ /* 0x0001e20000100a00 */
[----:B------:R-:W-:-:S03]  /*419e0*/  IADD3 R24, P4, PT, R12, R48, RZ ;  /* 0x000000300c187210 */ /* 0x000fc60007f9e0ff */
[----:B------:R1:W-:Y:S04]  /*419f0*/  STL.64 [R1+0x770], R28 ;  /* 0x0007701c01007387 */ /* 0x0003e80000100a00 */
[----:B------:R2:W-:Y:S01]  /*41a00*/  STL.64 [R1+0x7e8], R22 ;  /* 0x0007e81601007387 */ /* 0x0005e20000100a00 */
[----:B0-----:R-:W-:Y:S02]  /*41a10*/  IADD3 R16, P2, PT, R13, R60, RZ ;  /* 0x0000003c0d107210 */ /* 0x001fe40007f5e0ff */
[----:B------:R-:W-:Y:S02]  /*41a20*/  SHF.R.S32.HI R13, RZ, 0x1f, R12 ;  /* 0x0000001fff0d7819 */ /* 0x000fe4000001140c */
[----:B-1----:R-:W-:Y:S01]  /*41a30*/  IADD3 R28, P3, PT, R12, R2, RZ ;  /* 0x000000020c1c7210 */ /* 0x002fe20007f7e0ff */
[----:B------:R0:W-:Y:S01]  /*41a40*/  STL.64 [R1+0x7e0], R20 ;  /* 0x0007e01401007387 */ /* 0x0001e20000100a00 */
[----:B------:R-:W-:Y:S01]  /*41a50*/  IMAD.X R17, R14, 0x1, R61, P2 ;  /* 0x000000010e117824 */ /* 0x000fe200010e063d */
[----:B--2---:R-:W-:-:S02]  /*41a60*/  IADD3 R22, P0, PT, R12, R50, RZ ;  /* 0x000000320c167210 */ /* 0x004fc40007f1e0ff */
[C---:B------:R-:W-:Y:S02]  /*41a70*/  IMAD.X R29, R13.reuse, 0x1, R3, P3 ;  /* 0x000000010d1d7824 */ /* 0x040fe400018e0603 */
[C---:B------:R-:W-:Y:S02]  /*41a80*/  IMAD.X R25, R13.reuse, 0x1, R49, P4 ;  /* 0x000000010d197824 */ /* 0x040fe400020e0631 */
[C---:B------:R-:W-:Y:S01]  /*41a90*/  IMAD.X R23, R13.reuse, 0x1, R51, P0 ;  /* 0x000000010d177824 */ /* 0x040fe200000e0633 */
[----:B0-----:R-:W-:Y:S01]  /*41aa0*/  IADD3 R20, P1, PT, R12, R52, RZ ;  /* 0x000000340c147210 */ /* 0x001fe20007f3e0ff */
[----:B------:R0:W-:Y:S04]  /*41ab0*/  STL.64 [R1+0x820], R16 ;  /* 0x0008201001007387 */ /* 0x0001e80000100a00 */
[----:B------:R1:W-:Y:S01]  /*41ac0*/  STL.64 [R1+0x818], R28 ;  /* 0x0008181c01007387 */ /* 0x0003e20000100a00 */
[----:B------:R-:W-:-:S03]  /*41ad0*/  IMAD.X R21, R13, 0x1, R54, P1 ;  /* 0x000000010d157824 */ /* 0x000fc600008e0636 */
[----:B------:R2:W-:Y:S01]  /*41ae0*/  STL.64 [R1+0x878], R24 ;  /* 0x0008781801007387 */ /* 0x0005e20000100a00 */
[----:B0-----:R-:W-:-:S03]  /*41af0*/  IADD3 R16, P2, PT, R12, R53, RZ ;  /* 0x000000350c107210 */ /* 0x001fc60007f5e0ff */
[----:B------:R0:W-:Y:S01]  /*41b00*/  STL.64 [R1+0x868], R22 ;  /* 0x0008681601007387 */ /* 0x0001e20000100a00 */
[----:B-1----:R-:W-:-:S03]  /*41b10*/  IADD3 R28, P3, PT, R12, R56, RZ ;  /* 0x000000380c1c7210 */ /* 0x002fc60007f7e0ff */
[----:B------:R1:W-:Y:S01]  /*41b20*/  STL.64 [R1+0x8e0], R20 ;  /* 0x0008e01401007387 */ /* 0x0003e20000100a00 */
[C---:B--2---:R-:W-:Y:S01]  /*41b30*/  IADD3 R24, P4, PT, R12.reuse, R58, RZ ;  /* 0x0000003a0c187210 */ /* 0x044fe20007f9e0ff */
[C---:B------:R-:W-:Y:S01]  /*41b40*/  IMAD.X R17, R13.reuse, 0x1, R55, P2 ;  /* 0x000000010d117824 */ /* 0x040fe200010e0637 */
[----:B0-----:R-:W-:Y:S01]  /*41b50*/  IADD3 R22, P0, PT, R12, R60, RZ ;  /* 0x0000003c0c167210 */ /* 0x001fe20007f1e0ff */
[C---:B------:R-:W-:Y:S01]  /*41b60*/  IMAD.X R29, R13.reuse, 0x1, R57, P3 ;  /* 0x000000010d1d7824 */ /* 0x040fe200018e0639 */
[----:B------:R-:W-:Y:S01]  /*41b70*/  SHF.R.S32.HI R12, RZ, 0x1f, R35 ;  /* 0x0000001fff0c7819 */ /* 0x000fe20000011423 */
[----:B------:R-:W-:Y:S01]  /*41b80*/  IMAD.X R25, R13, 0x1, R59, P4 ;  /* 0x000000010d197824 */ /* 0x000fe200020e063b */
[----:B-1----:R-:W-:Y:S01]  /*41b90*/  IADD3 R20, P1, PT, R35, R2, RZ ;  /* 0x0000000223147210 */ /* 0x002fe20007f3e0ff */
        /* <DEDUP_REMOVED lines=9> */
[C---:B--2---:R-:W-:Y:S01]  /*41c30*/  IADD3 R24, P4, PT, R35.reuse, R52, RZ ;  /* 0x0000003423187210 */ /* 0x044fe20007f9e0ff */
[C---:B------:R-:W-:Y:S01]  /*41c40*/  IMAD.X R17, R12.reuse, 0x1, R49, P2 ;  /* 0x000000010c117824 */ /* 0x040fe200010e0631 */
[C---:B0-----:R-:W-:Y:S01]  /*41c50*/  IADD3 R22, P0, PT, R35.reuse, R53, RZ ;  /* 0x0000003523167210 */ /* 0x041fe20007f1e0ff */
[C---:B------:R-:W-:Y:S02]  /*41c60*/  IMAD.X R29, R12.reuse, 0x1, R51, P3 ;  /* 0x000000010c1d7824 */ /* 0x040fe400018e0633 */
[C---:B------:R-:W-:Y:S01]  /*41c70*/  IMAD.X R25, R12.reuse, 0x1, R54, P4 ;  /* 0x000000010c197824 */ /* 0x040fe200020e0636 */
[----:B-1----:R-:W-:Y:S01]  /*41c80*/  IADD3 R20, P1, PT, R35, R56, RZ ;  /* 0x0000003823147210 */ /* 0x002fe20007f3e0ff */
[----:B------:R-:W-:Y:S01]  /*41c90*/  IMAD.X R23, R12, 0x1, R55, P0 ;  /* 0x000000010c177824 */ /* 0x000fe200000e0637 */
[----:B------:R0:W-:Y:S01]  /*41ca0*/  STL.64 [R1+0x990], R16 ;  /* 0x0009901001007387 */ /* 0x0001e20000100a00 */
[----:B------:R-:W-:-:S02]  /*41cb0*/  SHF.R.S32.HI R14, RZ, 0x1f, R33 ;  /* 0x0000001fff0e7819 */ /* 0x000fc40000011421 */
        /* <DEDUP_REMOVED lines=10> */
[----:B------:R-:W-:Y:S02]  /*41d60*/  IMAD.X R29, R12, 0x1, R61, P3 ;  /* 0x000000010c1d7824 */ /* 0x000fe400018e063d */
[C---:B------:R-:W-:Y:S01]  /*41d70*/  IMAD.X R25, R14.reuse, 0x1, R3, P4 ;  /* 0x000000010e197824 */ /* 0x040fe200020e0603 */
[C---:B-1----:R-:W-:Y:S01]  /*41d80*/  IADD3 R20, P1, PT, R33.reuse, R50, RZ ;  /* 0x0000003221147210 */ /* 0x042fe20007f3e0ff */
[C---:B------:R-:W-:Y:S01]  /*41d90*/  IMAD.X R23, R14.reuse, 0x1, R49, P0 ;  /* 0x000000010e177824 */ /* 0x040fe200000e0631 */
        /* <DEDUP_REMOVED lines=14> */
[C---:B------:R-:W-:Y:S01]  /*41e80*/  IMAD.X R23, R14.reuse, 0x1, R59, P0 ;  /* 0x000000010e177824 */ /* 0x040fe200000e063b */
[----:B------:R-:W-:Y:S01]  /*41e90*/  SHF.R.S32.HI R13, RZ, 0x1f, R5 ;  /* 0x0000001fff0d7819 */ /* 0x000fe20000011405 */
[----:B------:R0:W-:Y:S01]  /*41ea0*/  STL.64 [R1+0xad8], R16 ;  /* 0x000ad81001007387 */ /* 0x0001e20000100a00 */
[----:B------:R-:W-:Y:S01]  /*41eb0*/  IADD3 R42, P3, PT, R5, R48, RZ ;  /* 0x00000030052a7210 */ /* 0x000fe20007f7e0ff */
[----:B------:R-:W-:-:S02]  /*41ec0*/  IMAD.X R21, R14, 0x1, R61, P1 ;  /* 0x000000010e157824 */ /* 0x000fc400008e063d */
[----:B------:R-:W-:Y:S01]  /*41ed0*/  STL.64 [R1+0xaf0], R28 ;  /* 0x000af01c01007387 */ /* 0x000fe20000100a00 */
[----:B------:R-:W-:-:S03]  /*41ee0*/  IMAD.MOV.U32 R33, RZ, RZ, R43 ;  /* 0x000000ffff217224 */ /* 0x000fc600078e002b */
[----:B------:R1:W-:Y:S01]  /*41ef0*/  STL.64 [R1+0xae8], R24 ;  /* 0x000ae81801007387 */ /* 0x0003e20000100a00 */
[----:B0-----:R-:W-:-:S03]  /*41f00*/  IADD3 R16, P2, PT, R5, R2, RZ ;  /* 0x0000000205107210 */ /* 0x001fc60007f5e0ff */
[----:B------:R0:W-:Y:S01]  /*41f10*/  STL.64 [R1+0xb00], R22 ;  /* 0x000b001601007387 */ /* 0x0001e20000100a00 */
[----:B------:R-:W-:-:S03]  /*41f20*/  IMAD.X R43, R13, 0x1, R49, P3 ;  /* 0x000000010d2b7824 */ /* 0x000fc600018e0631 */
[----:B------:R2:W-:Y:S01]  /*41f30*/  STL.64 [R1+0xaf8], R20 ;  /* 0x000af81401007387 */ /* 0x0005e20000100a00 */
[----:B-1----:R-:W-:Y:S01]  /*41f40*/  IADD3 R24, P4, PT, R5, R50, RZ ;  /* 0x0000003205187210 */ /* 0x002fe20007f9e0ff */
[----:B------:R-:W-:Y:S01]  /*41f50*/  IMAD.X R17, R13, 0x1, R3, P2 ;  /* 0x000000010d117824 */ /* 0x000fe200010e0603 */
[----:B0-----:R-:W-:-:S03]  /*41f60*/  IADD3 R22, P0, PT, R5, R52, RZ ;  /* 0x0000003405167210 */ /* 0x001fc60007f1e0ff */
[----:B------:R-:W-:Y:S01]  /*41f70*/  IMAD.X R25, R13, 0x1, R51, P4 ;  /* 0x000000010d197824 */ /* 0x000fe200020e0633 */
[----:B--2---:R-:W-:Y:S01]  /*41f80*/  IADD3 R20, P1, PT, R5, R53, RZ ;  /* 0x0000003505147210 */ /* 0x004fe20007f3e0ff */
[C---:B------:R-:W-:Y:S01]  /*41f90*/  IMAD.X R23, R13.reuse, 0x1, R54, P0 ;  /* 0x000000010d177824 */ /* 0x040fe200000e0636 */
[----:B------:R-:W-:Y:S03]  /*41fa0*/  STL.64 [R1+0x1698], R42 ;  /* 0x0016982a01007387 */ /* 0x000fe60000100a00 */
[----:B------:R-:W-:Y:S01]  /*41fb0*/  IMAD.X R21, R13, 0x1, R55, P1 ;  /* 0x000000010d157824 */ /* 0x000fe200008e0637 */
[----:B------:R0:W-:Y:S01]  /*41fc0*/  STL.64 [R1+0xb10], R16 ;  /* 0x000b101001007387 */ /* 0x0001e20000100a00 */
[----:B------:R-:W-:Y:S01]  /*41fd0*/  IMAD.MOV.U32 R28, RZ, RZ, R46 ;  /* 0x000000ffff1c7224 */ /* 0x000fe200078e002e */
[----:B------:R-:W-:Y:S02]  /*41fe0*/  SHF.R.S32.HI R12, RZ, 0x1f, R4 ;  /* 0x0000001fff0c7819 */ /* 0x000fe40000011404 */
[----:B------:R1:W-:Y:S01]  /*41ff0*/  STL.64 [R1+0xb20], R24 ;  /* 0x000b201801007387 */ /* 0x0003e20000100a00 */
[----:B------:R-:W-:-:S03]  /*42000*/  IADD3 R46, P2, PT, R5, R56, RZ ;  /* 0x00000038052e7210 */ /* 0x000fc60007f5e0ff */
[----:B------:R2:W-:Y:S01]  /*42010*/  STL.64 [R1+0xb18], R22 ;  /* 0x000b181601007387 */ /* 0x0005e20000100a00 */
[----:B0-----:R-:W-:-:S03]  /*42020*/  IADD3 R16, P3, PT, R5, R58, RZ ;  /* 0x0000003a05107210 */ /* 0x001fc60007f7e0ff */
[----:B------:R0:W-:Y:S01]  /*42030*/  STL.64 [R1+0xb28], R20 ;  /* 0x000b281401007387 */ /* 0x0001e20000100a00 */
[----:B-1----:R-:W-:Y:S01]  /*42040*/  IADD3 R24, P4, PT, R5, R60, RZ ;  /* 0x0000003c05187210 */ /* 0x002fe20007f9e0ff */
[----:B------:R-:W-:Y:S01]  /*42050*/  IMAD.X R17, R13, 0x1, R59, P3 ;  /* 0x000000010d117824 */ /* 0x000fe200018e063b */
[----:B--2---:R-:W-:-:S03]  /*42060*/  IADD3 R22, P0, PT, R4, R2, RZ ;  /* 0x0000000204167210 */ /* 0x004fc60007f1e0ff */
[C---:B------:R-:W-:Y:S02]  /*42070*/  IMAD.X R25, R13.reuse, 0x1, R61, P4 ;  /* 0x000000010d197824 */ /* 0x040fe400020e063d */
[----:B------:R-:W-:Y:S01]  /*42080*/  IMAD.MOV.U32 R29, RZ, RZ, R47 ;  /* 0x000000ffff1d7224 */ /* 0x000fe200078e002f */
[----:B0-----:R-:W-:Y:S01]  /*42090*/  IADD3 R20, P1, PT, R4, R48, RZ ;  /* 0x0000003004147210 */ /* 0x001fe20007f3e0ff */
[----:B------:R-:W-:Y:S01]  /*420a0*/  IMAD.X R23, R12, 0x1, R3, P0 ;  /* 0x000000010c177824 */ /* 0x000fe200000e0603 */
[----:B------:R0:W-:Y:S01]  /*420b0*/  STL.64 [R1+0xb30], R16 ;  /* 0x000b301001007387 */ /* 0x0001e20000100a00 */
[----:B------:R-:W-:Y:S01]  /*420c0*/  IMAD.X R47, R13, 0x1, R57, P2 ;  /* 0x000000010d2f7824 */ /* 0x000fe200010e0639 */
[----:B------:R-:W-:Y:S01]  /*420d0*/  IADD3 R36, P2, PT, R4, R50, RZ ;  /* 0x0000003204247210 */ /* 0x000fe20007f5e0ff */
[----:B------:R-:W-:Y:S01]  /*420e0*/  IMAD.X R21, R12, 0x1, R49, P1 ;  /* 0x000000010c157824 */ /* 0x000fe200008e0631 */
[----:B------:R1:W-:Y:S04]  /*420f0*/  STL.64 [R1+0xb48], R24 ;  /* 0x000b481801007387 */ /* 0x0003e80000100a00 */
[----:B------:R2:W-:Y:S01]  /*42100*/  STL.64 [R1+0xb40], R22 ;  /* 0x000b401601007387 */ /* 0x0005e20000100a00 */
[----:B0-----:R-:W-:Y:S01]  /*42110*/  IADD3 R16, P3, PT, R4, R52, RZ ;  /* 0x0000003404107210 */ /* 0x001fe20007f7e0ff */
[----:B------:R-:W-:Y:S01]  /*42120*/  IMAD.X R37, R12, 0x1, R51, P2 ;  /* 0x000000010c257824 */ /* 0x000fe200010e0633 */
[----:B-1----:R-:W-:Y:S01]  /*42130*/  IADD3 R24, P4, PT, R4, R53, RZ ;  /* 0x0000003504187210 */ /* 0x002fe20007f9e0ff */
[----:B------:R0:W-:Y:S02]  /*42140*/  STL.64 [R1+0xb58], R20 ;  /* 0x000b581401007387 */ /* 0x0001e40000100a00 */
[----:B------:R-:W-:Y:S01]  /*42150*/  IMAD.X R17, R12, 0x1, R54, P3 ;  /* 0x000000010c117824 */ /* 0x000fe200018e0636 */
[----:B--2---:R-:W-:Y:S01]  /*42160*/  IADD3 R22, P0, PT, R4, R56, RZ ;  /* 0x0000003804167210 */ /* 0x004fe20007f1e0ff */
[C---:B------:R-:W-:Y:S01]  /*42170*/  IMAD.X R25, R12.reuse, 0x1, R55, P4 ;  /* 0x000000010c197824 */ /* 0x040fe200020e0637 */
[----:B------:R-:W-:Y:S03]  /*42180*/  STL.64 [R1+0xb50], R36 ;  /* 0x000b502401007387 */ /* 0x000fe60000100a00 */
[----:B------:R-:W-:Y:S01]  /*42190*/  IMAD.X R23, R12, 0x1, R57, P0 ;  /* 0x000000010c177824 */ /* 0x000fe200000e0639 */
[C---:B0-----:R-:W-:Y:S01]  /*421a0*/  IADD3 R20, P1, PT, R4.reuse, R58, RZ ;  /* 0x0000003a04147210 */ /* 0x041fe20007f3e0ff */
[----:B------:R0:W-:Y:S01]  /*421b0*/  STL.64 [R1+0xb60], R16 ;  /* 0x000b601001007387 */ /* 0x0001e20000100a00 */
[----:B------:R-:W-:-:S02]  /*421c0*/  IADD3 R4, P2, PT, R4, R60, RZ ;  /* 0x0000003c04047210 */ /* 0x000fc40007f5e0ff */
[----:B------:R-:W-:Y:S01]  /*421d0*/  SHF.R.S32.HI R13, RZ, 0x1f, R34 ;  /* 0x0000001fff0d7819 */ /* 0x000fe20000011422 */
[C---:B------:R-:W-:Y:S01]  /*421e0*/  IMAD.X R21, R12.reuse, 0x1, R59, P1 ;  /* 0x000000010c157824 */ /* 0x040fe200008e063b */
        /* <DEDUP_REMOVED lines=8> */
[C---:B------:R-:W-:Y:S01]  /*42270*/  IMAD.X R25, R13.reuse, 0x1, R49, P4 ;  /* 0x000000010d197824 */ /* 0x040fe200020e0631 */
[----:B------:R1:W-:Y:S01]  /*42280*/  STL.64 [R1+0xba8], R4 ;  /* 0x000ba80401007387 */ /* 0x0003e20000100a00 */
[C---:B0-----:R-:W-:Y:S01]  /*42290*/  IADD3 R20, P1, PT, R34.reuse, R52, RZ ;  /* 0x0000003422147210 */ /* 0x041fe20007f3e0ff */
[C---:B------:R-:W-:Y:S02]  /*422a0*/  IMAD.X R23, R13.reuse, 0x1, R51, P0 ;  /* 0x000000010d177824 */ /* 0x040fe400000e0633 */
[----:B------:R0:W-:Y:S02]  /*422b0*/  STL.64 [R1+0xba0], R16 ;  /* 0x000ba01001007387 */ /* 0x0001e40000100a00 */
[----:B------:R-:W-:Y:S02]  /*422c0*/  IMAD.X R21, R13, 0x1, R54, P1 ;  /* 0x000000010d157824 */ /* 0x000fe400008e0636 */
[----:B------:R2:W-:Y:S01]  /*422d0*/  STL.64 [R1+0xb98], R24 ;  /* 0x000b981801007387 */ /* 0x0005e20000100a00 */
[----:B-1----:R-:W-:-:S03]  /*422e0*/  IADD3 R4, P2, PT, R34, R53, RZ ;  /* 0x0000003522047210 */ /* 0x002fc60007f5e0ff */
[----:B------:R1:W-:Y:S01]  /*422f0*/  STL.64 [R1+0xbb8], R22 ;  /* 0x000bb81601007387 */ /* 0x0003e20000100a00 */
[C---:B0-----:R-:W-:Y:S01]  /*42300*/  IADD3 R16, P3, PT, R34.reuse, R56, RZ ;  /* 0x0000003822107210 */ /* 0x041fe20007f7e0ff */
[C---:B------:R-:W-:Y:S01]  /*42310*/  IMAD.X R5, R13.reuse, 0x1, R55, P2 ;  /* 0x000000010d057824 */ /* 0x040fe200010e0637 */
[C---:B--2---:R-:W-:Y:S01]  /*42320*/  IADD3 R24, P4, PT, R34.reuse, R58, RZ ;  /* 0x0000003a22187210 */ /* 0x044fe20007f9e0ff */
[----:B------:R0:W-:Y:S02]  /*42330*/  STL.64 [R1+0xbb0], R20 ;  /* 0x000bb01401007387 */ /* 0x0001e40000100a00 */
[C---:B------:R-:W-:Y:S01]  /*42340*/  IMAD.X R17, R13.reuse, 0x1, R57, P3 ;  /* 0x000000010d117824 */ /* 0x040fe200018e0639 */
[----:B-1----:R-:W-:Y:S01]  /*42350*/  IADD3 R22, P0, PT, R34, R60, RZ ;  /* 0x0000003c22167210 */ /* 0x002fe20007f1e0ff */
[C---:B------:R-:W-:Y:S01]  /*42360*/  IMAD.X R25, R13.reuse, 0x1, R59, P4 ;  /* 0x000000010d197824 */ /* 0x040fe200020e063b */
[----:B------:R-:W-:Y:S01]  /*42370*/  SHF.R.S32.HI R14, RZ, 0x1f, R32 ;  /* 0x0000001fff0e7819 */ /* 0x000fe20000011420 */
[----:B------:R1:W-:Y:S02]  /*42380*/  STL.64 [R1+0xbd0], R4 ;  /* 0x000bd00401007387 */ /* 0x0003e40000100a00 */
[----:B------:R-:W-:Y:S01]  /*42390*/  IMAD.X R23, R13, 0x1, R61, P0 ;  /* 0x000000010d177824 */ /* 0x000fe200000e063d */
[C---:B0-----:R-:W-:Y:S01]  /*423a0*/  IADD3 R20, P1, PT, R32.reuse, R2, RZ ;  /* 0x0000000220147210 */ /* 0x041fe20007f3e0ff */
[----:B------:R0:W-:Y:S01]  /*423b0*/  STL.64 [R1+0xbc8], R16 ;  /* 0x000bc81001007387 */ /* 0x0001e20000100a00 */
[----:B------:R-:W-:-:S03]  /*423c0*/  IADD3 R34, P4, PT, R32, R52, RZ ;  /* 0x0000003420227210 */ /* 0x000fc60007f9e0ff */
[----:B------:R-:W-:Y:S01]  /*423d0*/  IMAD.X R21, R14, 0x1, R3, P1 ;  /* 0x000000010e157824 */ /* 0x000fe200008e0603 */
[C---:B-1----:R-:W-:Y:S01]  /*423e0*/  IADD3 R4, P2, PT, R32.reuse, R48, RZ ;  /* 0x0000003020047210 */ /* 0x042fe20007f5e0ff */
[----:B------:R-:W-:Y:S01]  /*423f0*/  STL.64 [R1+0xbf0], R24 ;  /* 0x000bf01801007387 */ /* 0x000fe20000100a00 */
[----:B0-----:R-:W-:-:S03]  /*42400*/  IADD3 R16, P3, PT, R32, R50, RZ ;  /* 0x0000003220107210 */ /* 0x001fc60007f7e0ff */
[----:B------:R0:W-:Y:S01]  /*42410*/  STL.64 [R1+0xbe8], R22 ;  /* 0x000be81601007387 */ /* 0x0001e20000100a00 */
[C---:B------:R-:W-:Y:S02]  /*42420*/  IMAD.X R5, R14.reuse, 0x1, R49, P2 ;  /* 0x000000010e057824 */ /* 0x040fe400010e0631 */
[C---:B------:R-:W-:Y:S01]  /*42430*/  IMAD.X R35, R14.reuse, 0x1, R54, P4 ;  /* 0x000000010e237824 */ /* 0x040fe200020e0636 */
[----:B------:R1:W-:Y:S01]  /*42440*/  STL.64 [R1+0xbe0], R20 ;  /* 0x000be01401007387 */ /* 0x0003e20000100a00 */
[----:B------:R-:W-:Y:S02]  /*42450*/  IMAD.X R17, R14, 0x1, R51, P3 ;  /* 0x000000010e117824 */ /* 0x000fe400018e0633 */
[C---:B------:R-:W-:Y:S01]  /*42460*/  VIADD R12, R32.reuse, UR28 ;  /* 0x0000001c200c7c36 */ /* 0x040fe20008000000 */
[C---:B0-----:R-:W-:Y:S01]  /*42470*/  IADD3 R22, P0, PT, R32.reuse, R53, RZ ;  /* 0x0000003520167210 */ /* 0x041fe20007f1e0ff */
[----:B------:R0:W-:Y:S01]  /*42480*/  STL.64 [R1+0xc08], R4 ;  /* 0x000c080401007387 */ /* 0x0001e20000100a00 */
[----:B-1----:R-:W-:-:S03]  /*42490*/  IADD3 R20, P1, PT, R32, R56, RZ ;  /* 0x0000003820147210 */ /* 0x002fc60007f3e0ff */
[C---:B------:R-:W-:Y:S01]  /*424a0*/  IMAD.X R23, R14.reuse, 0x1, R55, P0 ;  /* 0x000000010e177824 */ /* 0x040fe200000e0637 */
[----:B------:R1:W-:Y:S01]  /*424b0*/  STL.64 [R1+0xc00], R16 ;  /* 0x000c001001007387 */ /* 0x0003e20000100a00 */
[----:B------:R-:W-:Y:S01]  /*424c0*/  SHF.R.S32.HI R24, RZ, 0x1f, R12 ;  /* 0x0000001fff187819 */ /* 0x000fe2000001140c */
[----:B------:R-:W-:Y:S02]  /*424d0*/  IMAD.X R21, R14, 0x1, R57, P1 ;  /* 0x000000010e157824 */ /* 0x000fe400008e0639 */
[----:B------:R2:W-:Y:S01]  /*424e0*/  STL.64 [R1+0xbf8], R34 ;  /* 0x000bf82201007387 */ /* 0x0005e20000100a00 */
[----:B0-----:R-:W-:-:S03]  /*424f0*/  IADD3 R4, P2, PT, R32, R58, RZ ;  /* 0x0000003a20047210 */ /* 0x001fc60007f5e0ff */
[----:B------:R0:W-:Y:S01]  /*42500*/  STL.64 [R1+0xc28], R22 ;  /* 0x000c281601007387 */ /* 0x0001e20000100a00 */
[----:B-1----:R-:W-:Y:S01]  /*42510*/  IADD3 R16, P3, PT, R32, R60, RZ ;  /* 0x0000003c20107210 */ /* 0x002fe20007f7e0ff */
[----:B------:R-:W-:Y:S01]  /*42520*/  IMAD.X R5, R14, 0x1, R59, P2 ;  /* 0x000000010e057824 */ /* 0x000fe200010e063b */
[----:B--2---:R-:W-:Y:S01]  /*42530*/  IADD3 R34, P4, PT, R12, R2, RZ ;  /* 0x000000020c227210 */ /* 0x004fe20007f9e0ff */
[----:B------:R1:W-:Y:S02]  /*42540*/  STL.64 [R1+0xc20], R20 ;  /* 0x000c201401007387 */ /* 0x0003e40000100a00 */
[----:B------:R-:W-:Y:S01]  /*42550*/  IMAD.X R17, R14, 0x1, R61, P3 ;  /* 0x000000010e117824 */ /* 0x000fe200018e063d */
[----:B0-----:R-:W-:Y:S01]  /*42560*/  IADD3 R22, P0, PT, R12, R48, RZ ;  /* 0x000000300c167210 */ /* 0x001fe20007f1e0ff */
[C---:B------:R-:W-:Y:S01]  /*42570*/  IMAD.X R35, R24.reuse, 0x1, R3, P4 ;  /* 0x0000000118237824 */ /* 0x040fe200020e0603 */
[----:B------:R0:W-:Y:S03]  /*42580*/  STL.64 [R1+0xc18], R4 ;  /* 0x000c180401007387 */ /* 0x0001e60000100a00 */
[----:B------:R-:W-:Y:S01]  /*42590*/  IMAD.X R23, R24, 0x1, R49, P0 ;  /* 0x0000000118177824 */ /* 0x000fe200000e0631 */
[C---:B-1----:R-:W-:Y:S01]  /*425a0*/  IADD3 R20, P1, PT, R12.reuse, R50, RZ ;  /* 0x000000320c147210 */ /* 0x042fe20007f3e0ff */
[----:B------:R1:W-:Y:S01]  /*425b0*/  STL.64 [R1+0xc10], R16 ;  /* 0x000c101001007387 */ /* 0x0003e20000100a00 */
[----:B0-----:R-:W-:-:S03]  /*425c0*/  IADD3 R4, P2, PT, R12, R52, RZ ;  /* 0x000000340c047210 */ /* 0x001fc60007f5e0ff */
[----:B------:R0:W-:Y:S01]  /*425d0*/  STL.64 [R1+0xc38], R34 ;  /* 0x000c382201007387 */ /* 0x0001e20000100a00 */
[----:B------:R-:W-:-:S03]  /*425e0*/  IMAD.X R21, R24, 0x1, R51, P1 ;  /* 0x0000000118157824 */ /* 0x000fc600008e0633 */
[----:B------:R2:W-:Y:S01]  /*425f0*/  STL.64 [R1+0xc30], R22 ;  /* 0x000c301601007387 */ /* 0x0005e20000100a00 */
[----:B-1----:R-:W-:Y:S01]  /*42600*/  IADD3 R16, P3, PT, R12, R53, RZ ;  /* 0x000000350c107210 */ /* 0x002fe20007f7e0ff */
[----:B------:R-:W-:Y:S01]  /*42610*/  IMAD.X R5, R24, 0x1, R54, P2 ;  /* 0x0000000118057824 */ /* 0x000fe200010e0636 */
[C---:B0-----:R-:W-:Y:S01]  /*42620*/  IADD3 R34, P4, PT, R12.reuse, R56, RZ ;  /* 0x000000380c227210 */ /* 0x041fe20007f9e0ff */
[C---:B------:R-:W-:Y:S01]  /*42630*/  VIADD R13, R12.reuse, UR32 ;  /* 0x000000200c0d7c36 */ /* 0x040fe20008000000 */
[----:B------:R0:W-:Y:S01]  /*42640*/  STL.64 [R1+0xc48], R20 ;  /* 0x000c481401007387 */ /* 0x0001e20000100a00 */
[----:B--2---:R-:W-:Y:S01]  /*42650*/  IADD3 R22, P0, PT, R12, R58, RZ ;  /* 0x0000003a0c167210 */ /* 0x004fe20007f1e0ff */
[C---:B------:R-:W-:Y:S02]  /*42660*/  IMAD.X R17, R24.reuse, 0x1, R55, P3 ;  /* 0x0000000118117824 */ /* 0x040fe400018e0637 */
[C---:B------:R-:W-:Y:S01]  /*42670*/  IMAD.X R35, R24.reuse, 0x1, R57, P4 ;  /* 0x0000000118237824 */ /* 0x040fe200020e0639 */
[----:B------:R1:W-:Y:S01]  /*42680*/  STL.64 [R1+0xc40], R4 ;  /* 0x000c400401007387 */ /* 0x0003e20000100a00 */
[----:B------:R-:W-:Y:S01]  /*42690*/  IMAD.X R23, R24, 0x1, R59, P0 ;  /* 0x0000000118177824 */ /* 0x000fe200000e063b */
[----:B------:R-:W-:-:S02]  /*426a0*/  SHF.R.S32.HI R14, RZ, 0x1f, R13 ;  /* 0x0000001fff0e7819 */ /* 0x000fc4000001140d */
[----:B0-----:R-:W-:Y:S01]  /*426b0*/  IADD3 R20, P1, PT, R12, R60, RZ ;  /* 0x0000003c0c147210 */ /* 0x001fe20007f3e0ff */
[----:B------:R-:W-:Y:S01]  /*426c0*/  STL.64 [R1+0xc50], R16 ;  /* 0x000c501001007387 */ /* 0x000fe20000100a00 */
[C---:B------:R-:W-:Y:S02]  /*426d0*/  IADD3 R36, P0, PT, R13.reuse, R52, RZ ;  /* 0x000000340d247210 */ /* 0x040fe40007f1e0ff */
[C---:B-1----:R-:W-:Y:S01]  /*426e0*/  IADD3 R4, P2, PT, R13.reuse, R2, RZ ;  /* 0x000000020d047210 */ /* 0x042fe20007f5e0ff */
[----:B------:R0:W-:Y:S01]  /*426f0*/  STL.64 [R1+0xc68], R34 ;  /* 0x000c682201007387 */ /* 0x0001e20000100a00 */
[----:B------:R-:W-:Y:S01]  /*42700*/  IMAD.X R21, R24, 0x1, R61, P1 ;  /* 0x0000000118157824 */ /* 0x000fe200008e063d */
[----:B------:R-:W-:Y:S02]  /*42710*/  IADD3 R32, P3, PT, R13, R48, RZ ;  /* 0x000000300d207210 */ /* 0x000fe40007f7e0ff */
[----:B------:R1:W-:Y:S01]  /*42720*/  STL.64 [R1+0xc60], R22 ;  /* 0x000c601601007387 */ /* 0x0003e20000100a00 */
[----:B------:R-:W-:-:S03]  /*42730*/  IMAD.X R5, R14, 0x1, R3, P2 ;  /* 0x000000010e057824 */ /* 0x000fc600010e0603 */
[----:B------:R2:W-:Y:S01]  /*42740*/  STL.64 [R1+0xc78], R20 ;  /* 0x000c781401007387 */ /* 0x0005e20000100a00 */
[C---:B0-----:R-:W-:Y:S02]  /*42750*/  IADD3 R34, P4, PT, R13.reuse, R50, RZ ;  /* 0x000000320d227210 */ /* 0x041fe40007f9e0ff */
[----:B-1----:R-:W-:-:S03]  /*42760*/  IADD3 R22, P1, PT, R13, R53, RZ ;  /* 0x000000350d167210 */ /* 0x002fc60007f3e0ff */
[C---:B------:R-:W-:Y:S01]  /*42770*/  IMAD.X R35, R14.reuse, 0x1, R51, P4 ;  /* 0x000000010e237824 */ /* 0x040fe200020e0633 */
[----:B------:R0:W-:Y:S01]  /*42780*/  STL.64 [R1+0xc70], R4 ;  /* 0x000c700401007387 */ /* 0x0001e20000100a00 */
[----:B------:R-:W-:Y:S01]  /*42790*/  IMAD.MOV.U32 R17, RZ, RZ, R33 ;  /* 0x000000ffff117224 */ /* 0x000fe200078e0021 */
[C---:B--2---:R-:W-:Y:S01]  /*427a0*/  IADD3 R20, P2, PT, R13.reuse, R56, RZ ;  /* 0x000000380d147210 */ /* 0x044fe20007f5e0ff */
[C---:B------:R-:W-:Y:S02]  /*427b0*/  IMAD.X R37, R14.reuse, 0x1, R54, P0 ;  /* 0x000000010e257824 */ /* 0x040fe400000e0636 */
[C---:B------:R-:W-:Y:S02]  /*427c0*/  VIADD R12, R13.reuse, UR30 ;  /* 0x0000001e0d0c7c36 */ /* 0x040fe40008000000 */
[C---:B------:R-:W-:Y:S02]  /*427d0*/  IMAD.X R33, R14.reuse, 0x1, R49, P3 ;  /* 0x000000010e217824 */ /* 0x040fe400018e0631 */
[C---:B------:R-:W-:Y:S01]  /*427e0*/  IMAD.X R23, R14.reuse, 0x1, R55, P1 ;  /* 0x000000010e177824 */ /* 0x040fe200008e0637 */
[----:B------:R1:W-:Y:S01]  /*427f0*/  STL.64 [R1+0xc80], R34 ;  /* 0x000c802201007387 */ /* 0x0003e20000100a00 */
[----:B0-----:R-:W-:Y:S01]  /*42800*/  IADD3 R4, P3, PT, R13, R58, RZ ;  /* 0x0000003a0d047210 */ /* 0x001fe20007f7e0ff */
[----:B------:R-:W-:-:S02]  /*42810*/  IMAD.X R21, R14, 0x1, R57, P2 ;  /* 0x000000010e157824 */ /* 0x000fc400010e0639 */
[----:B------:R0:W-:Y:S01]  /*42820*/  STL.64 [R1+0xca0], R36 ;  /* 0x000ca02401007387 */ /* 0x0001e20000100a00 */
[----:B------:R-:W-:Y:S01]  /*42830*/  SHF.R.S32.HI R24, RZ, 0x1f, R12 ;  /* 0x0000001fff187819 */ /* 0x000fe2000001140c */
[----:B------:R-:W-:Y:S02]  /*42840*/  IMAD.X R5, R14, 0x1, R59, P3 ;  /* 0x000000010e057824 */ /* 0x000fe400018e063b */
[----:B------:R2:W-:Y:S01]  /*42850*/  STL.64 [R1+0xc98], R22 ;  /* 0x000c981601007387 */ /* 0x0005e20000100a00 */
[----:B-1----:R-:W-:-:S03]  /*42860*/  IADD3 R34, P4, PT, R13, R60, RZ ;  /* 0x0000003c0d227210 */ /* 0x002fc60007f9e0ff */
[----:B------:R1:W-:Y:S01]  /*42870*/  STL.64 [R1+0xcb0], R20 ;  /* 0x000cb01401007387 */ /* 0x0003e20000100a00 */
[----:B0-----:R-:W-:Y:S01]  /*42880*/  IADD3 R36, P0, PT, R12, R2, RZ ;  /* 0x000000020c247210 */ /* 0x001fe20007f1e0ff */
[----:B------:R-:W-:Y:S01]  /*42890*/  IMAD.X R35, R14, 0x1, R61, P4 ;  /* 0x000000010e237824 */ /* 0x000fe200020e063d */
[----:B--2---:R-:W-:-:S03]  /*428a0*/  IADD3 R22, P1, PT, R12, R48, RZ ;  /* 0x000000300c167210 */ /* 0x004fc60007f3e0ff */
        /* <DEDUP_REMOVED lines=9> */
[C---:B------:R-:W-:Y:S01]  /*42940*/  VIADD R13, R12.reuse, UR34 ;  /* 0x000000220c0d7c36 */ /* 0x040fe20008000000 */
[----:B-1----:R-:W-:Y:S01]  /*42950*/  IADD3 R34, P4, PT, R12, R53, RZ ;  /* 0x000000350c227210 */ /* 0x002fe20007f9e0ff */
[----:B------:R-:W-:Y:S01]  /*42960*/  IMAD.X R5, R24, 0x1, R54, P3 ;  /* 0x0000000118057824 */ /* 0x000fe200018e0636 */
[C---:B--2---:R-:W-:Y:S01]  /*42970*/  IADD3 R36, P0, PT, R12.reuse, R56, RZ ;  /* 0x000000380c247210 */ /* 0x044fe20007f1e0ff */
[----:B------:R1:W-:Y:S01]  /*42980*/  STL.64 [R1+0xcc8], R20 ;  /* 0x000cc81401007387 */ /* 0x0003e20000100a00 */
[----:B0-----:R-:W-:Y:S01]  /*42990*/  IADD3 R22, P1, PT, R12, R58, RZ ;  /* 0x0000003a0c167210 */ /* 0x001fe20007f3e0ff */
[C---:B------:R-:W-:Y:S02]  /*429a0*/  IMAD.X R35, R24.reuse, 0x1, R55, P4 ;  /* 0x0000000118237824 */ /* 0x040fe400020e0637 */
[----:B------:R0:W-:Y:S01]  /*429b0*/  STL.64 [R1+0xcd8], R4 ;  /* 0x000cd80401007387 */ /* 0x0001e20000100a00 */
[C---:B------:R-:W-:Y:S01]  /*429c0*/  IMAD.X R37, R24.reuse, 0x1, R57, P0 ;  /* 0x0000000118257824 */ /* 0x040fe200000e0639 */
[----:B------:R-:W-:Y:S01]  /*429d0*/  SHF.R.S32.HI R14, RZ, 0x1f, R13 ;  /* 0x0000001fff0e7819 */ /* 0x000fe2000001140d */
[----:B------:R-:W-:-:S02]  /*429e0*/  IMAD.X R23, R24, 0x1, R59, P1 ;  /* 0x0000000118177824 */ /* 0x000fc400008e063b */
[----:B-1----:R-:W-:Y:S02]  /*429f0*/  IMAD.MOV.U32 R20, RZ, RZ, R28 ;  /* 0x000000ffff147224 */ /* 0x002fe400078e001c */
[----:B------:R-:W-:Y:S01]  /*42a00*/  IMAD.MOV.U32 R28, RZ, RZ, R8 ;  /* 0x000000ffff1c7224 */ /* 0x000fe200078e0008 */
[----:B------:R-:W-:Y:S02]  /*42a10*/  IADD3 R8, P2, PT, R12, R60, RZ ;  /* 0x0000003c0c087210 */ /* 0x000fe40007f5e0ff */
[----:B0-----:R-:W-:Y:S01]  /*42a20*/  IADD3 R4, P3, PT, R13, R2, RZ ;  /* 0x000000020d047210 */ /* 0x001fe20007f7e0ff */
[----:B------:R-:W-:Y:S01]  /*42a30*/  IMAD.MOV.U32 R21, RZ, RZ, R29 ;  /* 0x000000ffff157224 */ /* 0x000fe200078e001d */
[----:B------:R0:W-:Y:S01]  /*42a40*/  STL.64 [R1+0xce8], R34 ;  /* 0x000ce82201007387 */ /* 0x0001e20000100a00 */
[----:B------:R-:W-:Y:S02]  /*42a50*/  IMAD.MOV.U32 R29, RZ, RZ, R9 ;  /* 0x000000ffff1d7224 */ /* 0x000fe400078e0009 */
[----:B------:R-:W-:Y:S01]  /*42a60*/  IMAD.X R9, R24, 0x1, R61, P2 ;  /* 0x0000000118097824 */ /* 0x000fe200010e063d */
[----:B------:R1:W-:Y:S01]  /*42a70*/  STL.64 [R1+0xce0], R36 ;  /* 0x000ce02401007387 */ /* 0x0003e20000100a00 */
[----:B------:R-:W-:-:S03]  /*42a80*/  IMAD.X R5, R14, 0x1, R3, P3 ;  /* 0x000000010e057824 */ /* 0x000fc600018e0603 */
[----:B------:R2:W-:Y:S01]  /*42a90*/  STL.64 [R1+0xcf8], R22 ;  /* 0x000cf81601007387 */ /* 0x0005e20000100a00 */
[C---:B0-----:R-:W-:Y:S02]  /*42aa0*/  IADD3 R34, P4, PT, R13.reuse, R48, RZ ;  /* 0x000000300d227210 */ /* 0x041fe40007f9e0ff */
[----:B-1----:R-:W-:-:S03]  /*42ab0*/  IADD3 R36, P0, PT, R13, R50, RZ ;  /* 0x000000320d247210 */ /* 0x002fc60007f1e0ff */
[C---:B------:R-:W-:Y:S01]  /*42ac0*/  IMAD.X R35, R14.reuse, 0x1, R49, P4 ;  /* 0x000000010e237824 */ /* 0x040fe200020e0631 */
[C---:B--2---:R-:W-:Y:S01]  /*42ad0*/  IADD3 R22, P1, PT, R13.reuse, R52, RZ ;  /* 0x000000340d167210 */ /* 0x044fe20007f3e0ff */
[----:B------:R0:W-:Y:S01]  /*42ae0*/  STL.64 [R1+0xcf0], R8 ;  /* 0x000cf00801007387 */ /* 0x0001e20000100a00 */
[C---:B------:R-:W-:Y:S02]  /*42af0*/  IMAD.X R37, R14.reuse, 0x1, R51, P0 ;  /* 0x000000010e257824 */ /* 0x040fe400000e0633 */
[----:B------:R-:W-:Y:S01]  /*42b00*/  VIADD R12, R13, UR38 ;  /* 0x000000260d0c7c36 */ /* 0x000fe20008000000 */
        /* <DEDUP_REMOVED lines=28> */
[C---:B-1----:R-:W-:Y:S01]  /*42cd0*/  IADD3 R22, P1, PT, R12.reuse, R56, RZ ;  /* 0x000000380c167210 */ /* 0x042fe20007f3e0ff */
[----:B------:R-:W-:Y:S01]  /*42ce0*/  VIADD R13, R12, UR42 ;  /* 0x0000002a0c0d7c36 */ /* 0x000fe20008000000 */
[----:B------:R0:W-:Y:S01]  /*42cf0*/  STL.64 [R1+0xd48], R8 ;  /* 0x000d480801007387 */ /* 0x0001e20000100a00 */
[C---:B------:R-:W-:Y:S02]  /*42d00*/  IMAD.X R37, R24.reuse, 0x1, R55, P0 ;  /* 0x0000000118257824 */ /* 0x040fe400000e0637 */
[----:B------:R-:W-:Y:S01]  /*42d10*/  IMAD.X R23, R24, 0x1, R57, P1 ;  /* 0x0000000118177824 */ /* 0x000fe200008e0639 */
[----:B------:R1:W-:Y:S01]  /*42d20*/  STL.64 [R1+0xd60], R4 ;  /* 0x000d600401007387 */ /* 0x0003e20000100a00 */
[----:B------:R-:W-:Y:S02]  /*42d30*/  SHF.R.S32.HI R14, RZ, 0x1f, R13 ;  /* 0x0000001fff0e7819 */ /* 0x000fe4000001140d */
[----:B------:R-:W-:Y:S01]  /*42d40*/  IADD3 R38, P0, PT, R13, R48, RZ ;  /* 0x000000300d267210 */ /* 0x000fe20007f1e0ff */
[----:B------:R2:W-:Y:S01]  /*42d50*/  STL.64 [R1+0xd58], R34 ;  /* 0x000d582201007387 */ /* 0x0005e20000100a00 */
[----:B0-----:R-:W-:-:S03]  /*42d60*/  IADD3 R8, P2, PT, R12, R58, RZ ;  /* 0x0000003a0c087210 */ /* 0x001fc60007f5e0ff */
[----:B------:R0:W-:Y:S01]  /*42d70*/  STL.64 [R1+0xd70], R36 ;  /* 0x000d702401007387 */ /* 0x0001e20000100a00 */
[----:B-1----:R-:W-:Y:S01]  /*42d80*/  IADD3 R4, P3, PT, R12, R60, RZ ;  /* 0x0000003c0c047210 */ /* 0x002fe20007f7e0ff */
[C---:B------:R-:W-:Y:S02]  /*42d90*/  IMAD.X R9, R24.reuse, 0x1, R59, P2 ;  /* 0x0000000118097824 */ /* 0x040fe400010e063b */
[----:B------:R1:W-:Y:S02]  /*42da0*/  STL.64 [R1+0xd68], R22 ;  /* 0x000d681601007387 */ /* 0x0003e40000100a00 */
[----:B------:R-:W-:Y:S01]  /*42db0*/  IMAD.X R5, R24, 0x1, R61, P3 ;  /* 0x0000000118057824 */ /* 0x000fe200018e063d */
[C---:B--2---:R-:W-:Y:S02]  /*42dc0*/  IADD3 R34, P4, PT, R13.reuse, R2, RZ ;  /* 0x000000020d227210 */ /* 0x044fe40007f9e0ff */
[C---:B0-----:R-:W-:Y:S01]  /*42dd0*/  IADD3 R36, P1, PT, R13.reuse, R50, RZ ;  /* 0x000000320d247210 */ /* 0x041fe20007f3e0ff */
[----:B------:R-:W-:Y:S01]  /*42de0*/  IMAD.X R39, R14, 0x1, R49, P0 ;  /* 0x000000010e277824 */ /* 0x000fe200000e0631 */
[----:B-1----:R-:W-:-:S03]  /*42df0*/  IADD3 R22, P2, PT, R13, R52, RZ ;  /* 0x000000340d167210 */ /* 0x002fc60007f5e0ff */
[----:B------:R-:W-:Y:S01]  /*42e00*/  IMAD.X R37, R14, 0x1, R51, P1 ;  /* 0x000000010e257824 */ /* 0x000fe200008e0633 */
[----:B------:R0:W-:Y:S01]  /*42e10*/  STL.64 [R1+0xd78], R4 ;  /* 0x000d780401007387 */ /* 0x0001e20000100a00 */
[C---:B------:R-:W-:Y:S01]  /*42e20*/  VIADD R12, R13.reuse, UR4 ;  /* 0x000000040d0c7c36 */ /* 0x040fe20008000000 */
[----:B------:R-:W-:Y:S01]  /*42e30*/  PRMT R26, R26, 0x7773, RZ ;  /* 0x000077731a1a7816 */ /* 0x000fe200000000ff */
[C---:B------:R-:W-:Y:S01]  /*42e40*/  IMAD.X R23, R14.reuse, 0x1, R54, P2 ;  /* 0x000000010e177824 */ /* 0x040fe200010e0636 */
[----:B------:R1:W-:Y:S01]  /*42e50*/  STL.64 [R1+0xd80], R8 ;  /* 0x000d800801007387 */ /* 0x0003e20000100a00 */
[----:B------:R-:W-:Y:S01]  /*42e60*/  IMAD.X R35, R14, 0x1, R3, P4 ;  /* 0x000000010e237824 */ /* 0x000fe200020e0603 */
[----:B------:R-:W2:Y:S02]  /*42e70*/  LDCU UR4, c[0x0][0x398] ;  /* 0x00007300ff0477ac */ /* 0x000ea40008000800 */
        /* <DEDUP_REMOVED lines=10> */
[----:B------:R-:W-:Y:S02]  /*42f20*/  IMAD.X R39, R14, 0x1, R59, P0 ;  /* 0x000000010e277824 */ /* 0x000fe400000e063b */
[----:B-1----:R-:W-:Y:S01]  /*42f30*/  IMAD.MOV.U32 R22, RZ, RZ, R20 ;  /* 0x000000ffff167224 */ /* 0x002fe200078e0014 */
[----:B------:R-:W-:Y:S01]  /*42f40*/  IADD3 R20, P2, PT, R12, R2, RZ ;  /* 0x000000020c147210 */ /* 0x000fe20007f5e0ff */
[----:B------:R-:W-:Y:S01]  /*42f50*/  IMAD.X R37, R14, 0x1, R61, P1 ;  /* 0x000000010e257824 */ /* 0x000fe200008e063d */
[----:B------:R0:W-:Y:S01]  /*42f60*/  STL.64 [R1+0xdb0], R4 ;  /* 0x000db00401007387 */ /* 0x0001e20000100a00 */
[----:B------:R-:W-:-:S02]  /*42f70*/  IMAD.MOV.U32 R23, RZ, RZ, R21 ;  /* 0x000000ffff177224 */ /* 0x000fc400078e0015 */
        /* <DEDUP_REMOVED lines=12> */
[C---:B-1----:R-:W-:Y:S01]  /*43040*/  IADD3 R20, P2, PT, R12.reuse, R56, RZ ;  /* 0x000000380c147210 */ /* 0x042fe20007f5e0ff */
[----:B------:R-:W-:Y:S01]  /*43050*/  VIADD R13, R12, UR5 ;  /* 0x000000050c0d7c36 */ /* 0x000fe20008000000 */
[----:B------:R0:W-:Y:S01]  /*43060*/  STL.64 [R1+0xdf0], R4 ;  /* 0x000df00401007387 */ /* 0x0001e20000100a00 */
[C---:B------:R-:W-:Y:S01]  /*43070*/  IMAD.X R37, R24.reuse, 0x1, R55, P1 ;  /* 0x0000000118257824 */ /* 0x040fe200008e0637 */
[----:B------:R-:W1:Y:S01]  /*43080*/  LDCU UR5, c[0x0][0x398] ;  /* 0x00007300ff0577ac */ /* 0x000e620008000800 */
[----:B------:R-:W-:Y:S01]  /*43090*/  IMAD.X R21, R24, 0x1, R57, P2 ;  /* 0x0000000118157824 */ /* 0x000fe200010e0639 */
[----:B------:R3:W-:Y:S01]  /*430a0*/  STL.64 [R1+0xde8], R8 ;  /* 0x000de80801007387 */ /* 0x0007e20000100a00 */
[----:B------:R-:W-:-:S03]  /*430b0*/  SHF.R.S32.HI R14, RZ, 0x1f, R13 ;  /* 0x0000001fff0e7819 */ /* 0x000fc6000001140d */
[----:B------:R1:W-:Y:S01]  /*430c0*/  STL.64 [R1+0xde0], R38 ;  /* 0x000de02601007387 */ /* 0x0003e20000100a00 */
[----:B0-----:R-:W-:-:S03]  /*430d0*/  IADD3 R4, P3, PT, R12, R58, RZ ;  /* 0x0000003a0c047210 */ /* 0x001fc60007f7e0ff */
[----:B------:R0:W-:Y:S01]  /*430e0*/  STL.64 [R1+0xe10], R36 ;  /* 0x000e102401007387 */ /* 0x0001e20000100a00 */
[----:B---3--:R-:W-:-:S03]  /*430f0*/  IADD3 R8, P4, PT, R12, R60, RZ ;  /* 0x0000003c0c087210 */ /* 0x008fc60007f9e0ff */
[----:B------:R3:W-:Y:S01]  /*43100*/  STL.64 [R1+0xe08], R20 ;  /* 0x000e081401007387 */ /* 0x0007e20000100a00 */
[C---:B------:R-:W-:Y:S01]  /*43110*/  IMAD.X R5, R24.reuse, 0x1, R59, P3 ;  /* 0x0000000118057824 */ /* 0x040fe200018e063b */
[C---:B-1----:R-:W-:Y:S01]  /*43120*/  IADD3 R38, P0, PT, R13.reuse, R2, RZ ;  /* 0x000000020d267210 */ /* 0x042fe20007f1e0ff */
[----:B------:R-:W-:Y:S01]  /*43130*/  IMAD.X R9, R24, 0x1, R61, P4 ;  /* 0x0000000118097824 */ /* 0x000fe200020e063d */
[----:B0-----:R-:W-:-:S03]  /*43140*/  IADD3 R36, P1, PT, R13, R48, RZ ;  /* 0x000000300d247210 */ /* 0x001fc60007f3e0ff */
[C---:B------:R-:W-:Y:S01]  /*43150*/  IMAD.X R39, R14.reuse, 0x1, R3, P0 ;  /* 0x000000010e277824 */ /* 0x040fe200000e0603 */
[C---:B---3--:R-:W-:Y:S01]  /*43160*/  IADD3 R20, P2, PT, R13.reuse, R50, RZ ;  /* 0x000000320d147210 */ /* 0x048fe20007f5e0ff */
        /* <DEDUP_REMOVED lines=9> */
[C---:B------:R-:W-:Y:S01]  /*43200*/  IMAD.X R5, R14.reuse, 0x1, R54, P3 ;  /* 0x000000010e057824 */ /* 0x040fe200018e0636 */
[C---:B---3--:R-:W-:Y:S01]  /*43210*/  IADD3 R38, P0, PT, R13.reuse, R56, RZ ;  /* 0x000000380d267210 */ /* 0x048fe20007f1e0ff */
[C---:B------:R-:W-:Y:S01]  /*43220*/  VIADD R12, R13.reuse, UR6 ;  /* 0x000000060d0c7c36 */ /* 0x040fe20008000000 */
[----:B------:R-:W3:Y:S01]  /*43230*/  LDCU UR6, c[0x0][0x398] ;  /* 0x00007300ff0677ac */ /* 0x000ee20008000800 */
[C---:B0-----:R-:W-:Y:S01]  /*43240*/  IADD3 R36, P1, PT, R13.reuse, R58, RZ ;  /* 0x0000003a0d247210 */ /* 0x041fe20007f3e0ff */
[C---:B------:R-:W-:Y:S01]  /*43250*/  IMAD.X R9, R14.reuse, 0x1, R55, P4 ;  /* 0x000000010e097824 */ /* 0x040fe200020e0637 */
[----:B-1----:R-:W-:Y:S01]  /*43260*/  IADD3 R20, P2, PT, R13, R60, RZ ;  /* 0x0000003c0d147210 */ /* 0x002fe20007f5e0ff */
[C---:B------:R-:W-:Y:S01]  /*43270*/  IMAD.X R39, R14.reuse, 0x1, R57, P0 ;  /* 0x000000010e277824 */ /* 0x040fe200000e0639 */
[----:B------:R0:W-:Y:S01]  /*43280*/  STL.64 [R1+0xe40], R4 ;  /* 0x000e400401007387 */ /* 0x0001e20000100a00 */
[C---:B------:R-:W-:Y:S01]  /*43290*/  IMAD.X R37, R14.reuse, 0x1, R59, P1 ;  /* 0x000000010e257824 */ /* 0x040fe200008e063b */
[----:B------:R-:W-:Y:S01]  /*432a0*/  SHF.R.S32.HI R24, RZ, 0x1f, R12 ;  /* 0x0000001fff187819 */ /* 0x000fe2000001140c */
[----:B------:R-:W-:Y:S01]  /*432b0*/  IMAD.X R21, R14, 0x1, R61, P2 ;  /* 0x000000010e157824 */ /* 0x000fe200010e063d */
[----:B------:R1:W-:Y:S01]  /*432c0*/  STL.64 [R1+0xe30], R8 ;  /* 0x000e300801007387 */ /* 0x0003e20000100a00 */
[----:B------:R-:W-:-:S03]  /*432d0*/  IADD3 R40, P0, PT, R12, R50, RZ ;  /* 0x000000320c287210 */ /* 0x000fc60007f1e0ff */
[----:B------:R2:W-:Y:S01]  /*432e0*/  STL.64 [R1+0xe60], R38 ;  /* 0x000e602601007387 */ /* 0x0005e20000100a00 */
[----:B0-----:R-:W-:-:S03]  /*432f0*/  IADD3 R4, P3, PT, R12, R2, RZ ;  /* 0x000000020c047210 */ /* 0x001fc60007f7e0ff */
[----:B------:R0:W-:Y:S01]  /*43300*/  STL.64 [R1+0xe58], R36 ;  /* 0x000e582401007387 */ /* 0x0001e20000100a00 */
[----:B------:R-:W-:Y:S01]  /*43310*/  IMAD.X R41, R24, 0x1, R51, P0 ;  /* 0x0000000118297824 */ /* 0x000fe200000e0633 */
[----:B-1----:R-:W-:Y:S01]  /*43320*/  IADD3 R8, P4, PT, R12, R48, RZ ;  /* 0x000000300c087210 */ /* 0x002fe20007f9e0ff */
[----:B------:R-:W-:Y:S01]  /*43330*/  IMAD.X R5, R24, 0x1, R3, P3 ;  /* 0x0000000118057824 */ /* 0x000fe200018e0603 */
[----:B------:R1:W-:Y:S01]  /*43340*/  STL.64 [R1+0xe50], R20 ;  /* 0x000e501401007387 */ /* 0x0003e20000100a00 */
[C---:B--2---:R-:W-:Y:S02]  /*43350*/  IADD3 R38, P1, PT, R12.reuse, R52, RZ ;  /* 0x000000340c267210 */ /* 0x044fe40007f3e0ff */
[----:B0-----:R-:W-:-:S03]  /*43360*/  IADD3 R36, P2, PT, R12, R53, RZ ;  /* 0x000000350c247210 */ /* 0x001fc60007f5e0ff */
[----:B------:R-:W-:Y:S01]  /*43370*/  IMAD.X R39, R24, 0x1, R54, P1 ;  /* 0x0000000118277824 */ /* 0x000fe200008e0636 */
[C---:B-1----:R-:W-:Y:S01]  /*43380*/  IADD3 R20, P3, PT, R12.reuse, R56, RZ ;  /* 0x000000380c147210 */ /* 0x042fe20007f7e0ff */
[----:B------:R-:W-:Y:S01]  /*43390*/  VIADD R13, R12, UR48 ;  /* 0x000000300c0d7c36 */ /* 0x000fe20008000000 */
[----:B------:R0:W-:Y:S01]  /*433a0*/  STL.64 [R1+0xe48], R4 ;  /* 0x000e480401007387 */ /* 0x0001e20000100a00 */
[C---:B------:R-:W-:Y:S02]  /*433b0*/  IMAD.X R37, R24.reuse, 0x1, R55, P2 ;  /* 0x0000000118257824 */ /* 0x040fe400010e0637 */
[C---:B------:R-:W-:Y:S01]  /*433c0*/  IMAD.X R9, R24.reuse, 0x1, R49, P4 ;  /* 0x0000000118097824 */ /* 0x040fe200020e0631 */
[----:B------:R1:W-:Y:S01]  /*433d0*/  STL.64 [R1+0xe68], R40 ;  /* 0x000e682801007387 */ /* 0x0003e20000100a00 */
[----:B------:R-:W-:Y:S01]  /*433e0*/  IMAD.X R21, R24, 0x1, R57, P3 ;  /* 0x0000000118157824 */ /* 0x000fe200018e0639 */
[----:B------:R-:W-:Y:S02]  /*433f0*/  SHF.R.S32.HI R14, RZ, 0x1f, R13 ;  /* 0x0000001fff0e7819 */ /* 0x000fe4000001140d */
[----:B------:R2:W-:Y:S01]  /*43400*/  STL.64 [R1+0xe80], R38 ;  /* 0x000e802601007387 */ /* 0x0005e20000100a00 */
[----:B0-----:R-:W-:-:S03]  /*43410*/  IADD3 R4, P4, PT, R12, R58, RZ ;  /* 0x0000003a0c047210 */ /* 0x001fc60007f9e0ff */
[----:B------:R0:W-:Y:S01]  /*43420*/  STL.64 [R1+0xe78], R36 ;  /* 0x000e782401007387 */ /* 0x0001e20000100a00 */
[----:B-1----:R-:W-:Y:S01]  /*43430*/  IADD3 R40, P0, PT, R12, R60, RZ ;  /* 0x0000003c0c287210 */ /* 0x002fe20007f1e0ff */
[C---:B------:R-:W-:Y:S01]  /*43440*/  IMAD.X R5, R24.reuse, 0x1, R59, P4 ;  /* 0x0000000118057824 */ /* 0x040fe200020e063b */
[C---:B------:R-:W-:Y:S02]  /*43450*/  IADD3 R42, P3, PT, R13.reuse, R50, RZ ;  /* 0x000000320d2a7210 */ /* 0x040fe40007f7e0ff */
[C---:B--2---:R-:W-:Y:S01]  /*43460*/  IADD3 R38, P1, PT, R13.reuse, R2, RZ ;  /* 0x000000020d267210 */ /* 0x044fe20007f3e0ff */
[----:B------:R1:W-:Y:S01]  /*43470*/  STL.64 [R1+0xe90], R20 ;  /* 0x000e901401007387 */ /* 0x0003e20000100a00 */
[----:B------:R-:W-:Y:S01]  /*43480*/  IMAD.X R41, R24, 0x1, R61, P0 ;  /* 0x0000000118297824 */ /* 0x000fe200000e063d */
[----:B0-----:R-:W-:Y:S02]  /*43490*/  IADD3 R36, P2, PT, R13, R48, RZ ;  /* 0x000000300d247210 */ /* 0x001fe40007f5e0ff */
[----:B------:R-:W-:-:S02]  /*434a0*/  IMAD.X R39, R14, 0x1, R3, P1 ;  /* 0x000000010e277824 */ /* 0x000fc400008e0603 */
[C---:B------:R-:W-:Y:S02]  /*434b0*/  IMAD.X R43, R14.reuse, 0x1, R51, P3 ;  /* 0x000000010e2b7824 */ /* 0x040fe400018e0633 */
[C---:B------:R-:W-:Y:S01]  /*434c0*/  IMAD.X R37, R14.reuse, 0x1, R49, P2 ;  /* 0x000000010e257824 */ /* 0x040fe200010e0631 */
[C---:B-1----:R-:W-:Y:S01]  /*434d0*/  IADD3 R20, P4, PT, R13.reuse, R52, RZ ;  /* 0x000000340d147210 */ /* 0x042fe20007f9e0ff */
[----:B------:R-:W-:Y:S01]  /*434e0*/  VIADD R12, R13, UR46 ;  /* 0x0000002e0d0c7c36 */ /* 0x000fe20008000000 */
        /* <DEDUP_REMOVED lines=12> */
[----:B------:R-:W-:Y:S01]  /*435b0*/  IMAD.X R39, R14, 0x1, R57, P1 ;  /* 0x000000010e277824 */ /* 0x000fe200008e0639 */
        /* <DEDUP_REMOVED lines=11> */
[----:B--2---:R-:W-:Y:S01]  /*43670*/  IADD3 R36, P2, PT, R12, R52, RZ ;  /* 0x000000340c247210 */ /* 0x004fe20007f5e0ff */
[----:B------:R-:W-:Y:S01]  /*43680*/  IMAD.X R41, R24, 0x1, R49, P0 ;  /* 0x0000000118297824 */ /* 0x000fe200000e0631 */
[----:B0-----:R-:W-:Y:S01]  /*43690*/  IADD3 R42, P3, PT, R12, R53, RZ ;  /* 0x000000350c2a7210 */ /* 0x001fe20007f7e0ff */
[----:B------:R-:W-:Y:S01]  /*436a0*/  IMAD.X R39, R24, 0x1, R51, P1 ;  /* 0x0000000118277824 */ /* 0x000fe200008e0633 */
[----:B-1----:R-:W-:Y:S01]  /*436b0*/  IADD3 R20, P4, PT, R12, R56, RZ ;  /* 0x000000380c147210 */ /* 0x002fe20007f9e0ff */
[----:B------:R-:W-:Y:S02]  /*436c0*/  IMAD.X R37, R24, 0x1, R54, P2 ;  /* 0x0000000118257824 */ /* 0x000fe400010e0636 */
        /* <DEDUP_REMOVED lines=10> */
[----:B--2---:R-:W-:-:S03]  /*43770*/  IADD3 R38, P1, PT, R12, R60, RZ ;  /* 0x0000003c0c267210 */ /* 0x004fc60007f3e0ff */
[----:B------:R2:W-:Y:S01]  /*43780*/  STL.64 [R1+0xf18], R20 ;  /* 0x000f181401007387 */ /* 0x0005e20000100a00 */
[C---:B-1----:R-:W-:Y:S01]  /*43790*/  IADD3 R36, P2, PT, R13.reuse, R2, RZ ;  /* 0x000000020d247210 */ /* 0x042fe20007f5e0ff */
[C---:B------:R-:W-:Y:S01]  /*437a0*/  IMAD.X R41, R24.reuse, 0x1, R59, P0 ;  /* 0x0000000118297824 */ /* 0x040fe200000e063b */
[C---:B0-----:R-:W-:Y:S01]  /*437b0*/  IADD3 R42, P3, PT, R13.reuse, R48, RZ ;  /* 0x000000300d2a7210 */ /* 0x041fe20007f7e0ff */
[----:B------:R-:W-:Y:S01]  /*437c0*/  IMAD.X R39, R24, 0x1, R61, P1 ;  /* 0x0000000118277824 */ /* 0x000fe200008e063d */
[----:B--2---:R-:W-:Y:S01]  /*437d0*/  IADD3 R20, P4, PT, R13, R50, RZ ;  /* 0x000000320d147210 */ /* 0x004fe20007f9e0ff */
        /* <DEDUP_REMOVED lines=13> */
[C---:B------:R-:W-:Y:S01]  /*438b0*/  VIADD R12, R13.reuse, UR8 ;  /* 0x000000080d0c7c36 */ /* 0x040fe20008000000 */
[----:B-1----:R-:W-:Y:S01]  /*438c0*/  IADD3 R20, P4, PT, R13, R60, RZ ;  /* 0x0000003c0d147210 */ /* 0x002fe20007f9e0ff */
[C---:B------:R-:W-:Y:S02]  /*438d0*/  IMAD.X R39, R14.reuse, 0x1, R55, P1 ;  /* 0x000000010e277824 */ /* 0x040fe400008e0637 */
[C---:B------:R-:W-:Y:S01]  /*438e0*/  IMAD.X R37, R14.reuse, 0x1, R57, P2 ;  /* 0x000000010e257824 */ /* 0x040fe200010e0639 */
[----:B------:R0:W-:Y:S01]  /*438f0*/  STL.64 [R1+0xf50], R40 ;  /* 0x000f502801007387 */ /* 0x0001e20000100a00 */
[C---:B------:R-:W-:Y:S01]  /*43900*/  IMAD.X R43, R14.reuse, 0x1, R59, P3 ;  /* 0x000000010e2b7824 */ /* 0x040fe200018e063b */
[----:B------:R-:W1:Y:S01]  /*43910*/  LDCU UR8, c[0x0][0x398] ;  /* 0x00007300ff0877ac */ /* 0x000e620008000800 */
[----:B------:R-:W-:Y:S01]  /*43920*/  IMAD.X R21, R14, 0x1, R61, P4 ;  /* 0x000000010e157824 */ /* 0x000fe200020e063d */
[----:B------:R-:W-:Y:S01]  /*43930*/  SHF.R.S32.HI R25, RZ, 0x1f, R12 ;  /* 0x0000001fff197819 */ /* 0x000fe2000001140c */
[----:B------:R2:W-:Y:S04]  /*43940*/  STL.64 [R1+0xf48], R38 ;  /* 0x000f482601007387 */ /* 0x0005e80000100a00 */
        /* <DEDUP_REMOVED lines=8> */
[C---:B------:R-:W-:Y:S01]  /*439d0*/  IMAD.X R39, R25.reuse, 0x1, R49, P1 ;  /* 0x0000000119277824 */ /* 0x040fe200008e0631 */
[C---:B--2---:R-:W-:Y:S01]  /*439e0*/  IADD3 R20, P4, PT, R12.reuse, R53, RZ ;  /* 0x000000350c147210 */ /* 0x044fe20007f9e0ff */
[C---:B------:R-:W-:Y:S02]  /*439f0*/  IMAD.X R37, R25.reuse, 0x1, R51, P2 ;  /* 0x0000000119257824 */ /* 0x040fe400010e0633 */
[C---:B------:R-:W-:Y:S01]  /*43a00*/  IMAD.X R43, R25.reuse, 0x1, R54, P3 ;  /* 0x00000001192b7824 */ /* 0x040fe200018e0636 */
[----:B------:R0:W-:Y:S01]  /*43a10*/  STL.64 [R1+0xf60], R40 ;  /* 0x000f602801007387 */ /* 0x0001e20000100a00 */
[----:B------:R-:W-:Y:S01]  /*43a20*/  VIADD R13, R12, UR9 ;  /* 0x000000090c0d7c36 */ /* 0x000fe20008000000 */
[----:B------:R-:W1:Y:S01]  /*43a30*/  LDCU UR9, c[0x0][0x398] ;  /* 0x00007300ff0977ac */ /* 0x000e620008000800 */
[----:B------:R-:W-:Y:S01]  /*43a40*/  IMAD.X R21, R25, 0x1, R55, P4 ;  /* 0x0000000119157824 */ /* 0x000fe200020e0637 */
[----:B------:R2:W-:Y:S02]  /*43a50*/  STL.64 [R1+0xf80], R38 ;  /* 0x000f802601007387 */ /* 0x0005e40000100a00 */
[----:B------:R-:W-:-:S02]  /*43a60*/  SHF.R.S32.HI R24, RZ, 0x1f, R13 ;  /* 0x0000001fff187819 */ /* 0x000fc4000001140d */
[----:B------:R1:W-:Y:S01]  /*43a70*/  STL.64 [R1+0xf88], R36 ;  /* 0x000f882401007387 */ /* 0x0003e20000100a00 */
[----:B0-----:R-:W-:-:S03]  /*43a80*/  IADD3 R40, P0, PT, R12, R56, RZ ;  /* 0x000000380c287210 */ /* 0x001fc60007f1e0ff */
[----:B------:R0:W-:Y:S01]  /*43a90*/  STL.64 [R1+0xf78], R42 ;  /* 0x000f782a01007387 */ /* 0x0001e20000100a00 */
[----:B--2---:R-:W-:-:S03]  /*43aa0*/  IADD3 R38, P1, PT, R12, R58, RZ ;  /* 0x0000003a0c267210 */ /* 0x004fc60007f3e0ff */
[----:B------:R2:W-:Y:S01]  /*43ab0*/  STL.64 [R1+0xfb8], R20 ;  /* 0x000fb81401007387 */ /* 0x0005e20000100a00 */
[----:B-1----:R-:W-:Y:S01]  /*43ac0*/  IADD3 R36, P2, PT, R12, R60, RZ ;  /* 0x0000003c0c247210 */ /* 0x002fe20007f5e0ff */
[----:B------:R-:W-:Y:S01]  /*43ad0*/  IMAD.X R41, R25, 0x1, R57, P0 ;  /* 0x0000000119297824 */ /* 0x000fe200000e0639 */
[----:B0-----:R-:W-:Y:S01]  /*43ae0*/  IADD3 R42, P3, PT, R13, R2, RZ ;  /* 0x000000020d2a7210 */ /* 0x001fe20007f7e0ff */
[----:B------:R-:W-:Y:S01]  /*43af0*/  IMAD.X R39, R25, 0x1, R59, P1 ;  /* 0x0000000119277824 */ /* 0x000fe200008e063b */
[----:B--2---:R-:W-:Y:S01]  /*43b00*/  IADD3 R20, P4, PT, R13, R48, RZ ;  /* 0x000000300d147210 */ /* 0x004fe20007f9e0ff */
[----:B------:R-:W-:Y:S02]  /*43b10*/  IMAD.X R37, R25, 0x1, R61, P2 ;  /* 0x0000000119257824 */ /* 0x000fe400010e063d */
        /* <DEDUP_REMOVED lines=12> */
[C---:B------:R-:W-:Y:S01]  /*43be0*/  IMAD.X R39, R24.reuse, 0x1, R54, P1 ;  /* 0x0000000118277824 */ /* 0x040fe200008e0636 */
[C---:B-1----:R-:W-:Y:S01]  /*43bf0*/  IADD3 R20, P4, PT, R13.reuse, R58, RZ ;  /* 0x0000003a0d147210 */ /* 0x042fe20007f9e0ff */
[----:B------:R-:W-:Y:S02]  /*43c00*/  VIADD R12, R13, UR10 ;  /* 0x0000000a0d0c7c36 */ /* 0x000fe40008000000 */
[C---:B------:R-:W-:Y:S01]  /*43c10*/  IMAD.X R37, R24.reuse, 0x1, R55, P2 ;  /* 0x0000000118257824 */ /* 0x040fe200010e0637 */
[----:B------:R0:W-:Y:S01]  /*43c20*/  STL.64 [R1+0xf90], R40 ;  /* 0x000f902801007387 */ /* 0x0001e20000100a00 */
[----:B------:R-:W-:-:S02]  /*43c30*/  IMAD.X R43, R24, 0x1, R57, P3 ;  /* 0x00000001182b7824 */ /* 0x000fc400018e0639 */
[----:B------:R-:W-:Y:S01]  /*43c40*/  IMAD.X R21, R24, 0x1, R59, P4 ;  /* 0x0000000118157824 */ /* 0x000fe200020e063b */
[----:B------:R1:W-:Y:S01]  /*43c50*/  STL.64 [R1+0xee8], R38 ;  /* 0x000ee82601007387 */ /* 0x0003e20000100a00 */
[----:B------:R-:W-:Y:S01]  /*43c60*/  SHF.R.S32.HI R14, RZ, 0x1f, R12 ;  /* 0x0000001fff0e7819 */ /* 0x000fe2000001140c */
[----:B------:R-:W2:Y:S02]  /*43c70*/  LDCU UR10, c[0x0][0x398] ;  /* 0x00007300ff0a77ac */ /* 0x000ea40008000800 */
[----:B------:R3:W-:Y:S01]  /*43c80*/  STL.64 [R1+0xea0], R36 ;  /* 0x000ea02401007387 */ /* 0x0007e20000100a00 */
[----:B0-----:R-:W-:-:S03]  /*43c90*/  IADD3 R40, P0, PT, R13, R60, RZ ;  /* 0x0000003c0d287210 */ /* 0x001fc60007f1e0ff */
[----:B------:R-:W-:Y:S01]  /*43ca0*/  STL.64 [R1+0xe28], R42 ;  /* 0x000e282a01007387 */ /* 0x000fe20000100a00 */
[----:B-1----:R-:W-:-:S03]  /*43cb0*/  IADD3 R38, P1, PT, R12, R2, RZ ;  /* 0x000000020c267210 */ /* 0x002fc60007f3e0ff */
[----:B------:R0:W-:Y:S01]  /*43cc0*/  STL.64 [R1+0xdb8], R20 ;  /* 0x000db81401007387 */ /* 0x0001e20000100a00 */
[----:B---3--:R-:W-:Y:S01]  /*43cd0*/  IADD3 R36, P2, PT, R12, R48, RZ ;  /* 0x000000300c247210 */ /* 0x008fe20007f5e0ff */
[----:B------:R-:W-:Y:S02]  /*43ce0*/  IMAD.X R41, R24, 0x1, R61, P0 ;  /* 0x0000000118297824 */ /* 0x000fe400000e063d */
[C---:B------:R-:W-:Y:S02]  /*43cf0*/  IMAD.X R39, R14.reuse, 0x1, R3, P1 ;  /* 0x000000010e277824 */ /* 0x040fe400008e0603 */
[----:B------:R-:W-:Y:S01]  /*43d00*/  IMAD.X R37, R14, 0x1, R49, P2 ;  /* 0x000000010e257824 */ /* 0x000fe200010e0631 */
[C---:B0-----:R-:W-:Y:S02]  /*43d10*/  IADD3 R20, P4, PT, R12.reuse, R52, RZ ;  /* 0x000000340c147210 */ /* 0x041fe40007f9e0ff */
[C---:B------:R-:W-:Y:S01]  /*43d20*/  IADD3 R42, P3, PT, R12.reuse, R50, RZ ;  /* 0x000000320c2a7210 */ /* 0x040fe20007f7e0ff */
[----:B------:R-:W-:Y:S01]  /*43d30*/  VIADD R13, R12, UR11 ;  /* 0x0000000b0c0d7c36 */ /* 0x000fe20008000000 */
[----:B------:R0:W-:Y:S01]  /*43d40*/  STL.64 [R1+0xd90], R40 ;  /* 0x000d902801007387 */ /* 0x0001e20000100a00 */
[C---:B------:R-:W-:Y:S01]  /*43d50*/  IMAD.X R21, R14.reuse, 0x1, R54, P4 ;  /* 0x000000010e157824 */ /* 0x040fe200020e0636 */
[----:B------:R-:W1:Y:S02]  /*43d60*/  LDCU UR11, c[0x0][0x398] ;  /* 0x00007300ff0b77ac */ /* 0x000e640008000800 */
[----:B------:R3:W-:Y:S01]  /*43d70*/  STL.64 [R1+0xd00], R38 ;  /* 0x000d002601007387 */ /* 0x0007e20000100a00 */
[----:B------:R-:W-:Y:S01]  /*43d80*/  IMAD.X R43, R14, 0x1, R51, P3 ;  /* 0x000000010e2b7824 */ /* 0x000fe200018e0633 */
[----:B------:R-:W-:-:S02]  /*43d90*/  IADD3 R24, P3, PT, R12, R60, RZ ;  /* 0x0000003c0c187210 */ /* 0x000fc40007f7e0ff */
[----:B------:R1:W-:Y:S01]  /*43da0*/  STL.64 [R1+0xc90], R36 ;  /* 0x000c902401007387 */ /* 0x0003e20000100a00 */
[----:B0-----:R-:W-:-:S03]  /*43db0*/  IADD3 R40, P0, PT, R12, R53, RZ ;  /* 0x000000350c287210 */ /* 0x001fc60007f1e0ff */
[----:B------:R0:W-:Y:S01]  /*43dc0*/  STL.64 [R1+0xbd8], R20 ;  /* 0x000bd81401007387 */ /* 0x0001e20000100a00 */
[----:B---3--:R-:W-:Y:S01]  /*43dd0*/  IADD3 R38, P1, PT, R12, R56, RZ ;  /* 0x000000380c267210 */ /* 0x008fe20007f3e0ff */
[----:B------:R-:W-:Y:S01]  /*43de0*/  IMAD.X R41, R14, 0x1, R55, P0 ;  /* 0x000000010e297824 */ /* 0x000fe200000e0637 */
[----:B-1----:R-:W-:-:S03]  /*43df0*/  IADD3 R36, P2, PT, R12, R58, RZ ;  /* 0x0000003a0c247210 */ /* 0x002fc60007f5e0ff */
[C---:B------:R-:W-:Y:S01]  /*43e00*/  IMAD.X R39, R14.reuse, 0x1, R57, P1 ;  /* 0x000000010e277824 */ /* 0x040fe200008e0639 */
[C---:B0-----:R-:W-:Y:S02]  /*43e10*/  IADD3 R20, P4, PT, R13.reuse, R2, RZ ;  /* 0x000000020d147210 */ /* 0x041fe40007f9e0ff */
[----:B------:R-:W-:Y:S01]  /*43e20*/  SHF.R.S32.HI R2, RZ, 0x1f, R13 ;  /* 0x0000001fff027819 */ /* 0x000fe2000001140d */
[C---:B------:R-:W-:Y:S01]  /*43e30*/  IMAD.X R37, R14.reuse, 0x1, R59, P2 ;  /* 0x000000010e257824 */ /* 0x040fe200010e063b */
[----:B------:R-:W-:Y:S01]  /*43e40*/  STL.64 [R1+0xc58], R42 ;  /* 0x000c582a01007387 */ /* 0x000fe20000100a00 */
[----:B------:R-:W-:Y:S02]  /*43e50*/  IMAD.X R25, R14, 0x1, R61, P3 ;  /* 0x000000010e197824 */ /* 0x000fe400018e063d */
[----:B------:R-:W-:Y:S01]  /*43e60*/  IMAD.X R21, R2, 0x1, R3, P4 ;  /* 0x0000000102157824 */ /* 0x000fe200020e0603 */
[----:B------:R-:W-:Y:S01]  /*43e70*/  STL.64 [R1+0x1b8], R40 ;  /* 0x0001b82801007387 */ /* 0x000fe20000100a00 */
[----:B------:R-:W-:-:S03]  /*43e80*/  IADD3 R52, P2, PT, R13, R52, RZ ;  /* 0x000000340d347210 */ /* 0x000fc60007f5e0ff */
[----:B------:R-:W-:Y:S04]  /*43e90*/  STL.64 [R1+0x1b0], R38 ;  /* 0x0001b02601007387 */ /* 0x000fe80000100a00 */
[----:B------:R0:W-:Y:S04]  /*43ea0*/  STL.64 [R1+0x1a8], R36 ;  /* 0x0001a82401007387 */ /* 0x0001e80000100a00 */
[----:B------:R1:W-:Y:S04]  /*43eb0*/  STL.64 [R1+0x1a0], R24 ;  /* 0x0001a01801007387 */ /* 0x0003e80000100a00 */
[----:B------:R3:W-:Y:S01]  /*43ec0*/  STL.64 [R1+0x80], R20 ;  /* 0x0000801401007387 */ /* 0x0007e20000100a00 */
[----:B0-----:R-:W-:-:S02]  /*43ed0*/  IMAD.MOV.U32 R36, RZ, RZ, R22 ;  /* 0x000000ffff247224 */ /* 0x001fc400078e0016 */
[----:B------:R-:W-:Y:S01]  /*43ee0*/  IMAD.MOV.U32 R37, RZ, RZ, R23 ;  /* 0x000000ffff257224 */ /* 0x000fe200078e0017 */
[C---:B-1----:R-:W-:Y:S01]  /*43ef0*/  IADD3 R24, P3, PT, R13.reuse, R53, RZ ;  /* 0x000000350d187210 */ /* 0x042fe20007f7e0ff */
[----:B------:R-:W-:Y:S02]  /*43f00*/  IMAD.MOV.U32 R22, RZ, RZ, R28 ;  /* 0x000000ffff167224 */ /* 0x000fe400078e001c */
[----:B------:R-:W-:Y:S02]  /*43f10*/  IMAD.MOV.U32 R23, RZ, RZ, R29 ;  /* 0x000000ffff177224 */ /* 0x000fe400078e001d */
[----:B---3--:R-:W-:Y:S02]  /*43f20*/  IMAD.MOV.U32 R21, RZ, RZ, R17 ;  /* 0x000000ffff157224 */ /* 0x008fe400078e0011 */
[----:B------:R-:W3:Y:S01]  /*43f30*/  LDL.LU.64 R16, [R1+0xac0] ;  /* 0x000ac00001107983 */ /* 0x000ee20000300a00 */
[C---:B------:R-:W-:Y:S02]  /*43f40*/  IMAD.X R53, R2.reuse, 0x1, R54, P2 ;  /* 0x0000000102357824 */ /* 0x040fe400010e0636 */
[----:B------:R-:W-:Y:S01]  /*43f50*/  IMAD.X R25, R2, 0x1, R55, P3 ;  /* 0x0000000102197824 */ /* 0x000fe200018e0637 */
[----:B------:R-:W2:Y:S04]  /*43f60*/  LDL.LU.64 R28, [R1+0xab8] ;  /* 0x000ab800011c7983 */ /* 0x000ea80000300a00 */
[----:B------:R-:W2:Y:S04]  /*43f70*/  LDL.LU R54, [R1+0xb7c] ;  /* 0x000b7c0001367983 */ /* 0x000ea80000300800 */
[----:B------:R-:W2:Y:S01]  /*43f80*/  LDL.LU R55, [R1+0xb80] ;  /* 0x000b800001377983 */ /* 0x000ea20000300800 */
[----:B------:R-:W-:-:S02]  /*43f90*/  IADD3 R56, P4, PT, R13, R56, RZ ;  /* 0x000000380d387210 */ /* 0x000fc40007f9e0ff */
[----:B------:R-:W-:Y:S01]  /*43fa0*/  ISETP.LT.AND P2, PT, R18, UR63, !P5 ;  /* 0x0000003f12007c0c */ /* 0x000fe2000ef41270 */
[----:B------:R-:W2:Y:S02]  /*43fb0*/  LDL.LU.64 R42, [R1+0xa08] ;  /* 0x000a0800012a7983 */ /* 0x000ea40000300a00 */
[----:B------:R-:W-:Y:S01]  /*43fc0*/  IMAD.X R57, R2, 0x1, R57, P4 ;  /* 0x0000000102397824 */ /* 0x000fe200020e0639 */
[----:B------:R-:W-:Y:S02]  /*43fd0*/  ISETP.LT.AND P4, PT, R0, UR36, !P5 ;  /* 0x0000002400007c0c */ /* 0x000fe4000ef81270 */
[----:B------:R-:W-:-:S07]  /*43fe0*/  PRMT R3, R15, 0x7770, RZ ;  /* 0x000077700f037816 */ /* 0x000fce00000000ff */
[----:B------:R0:W-:Y:S04]  /*43ff0*/  @P2 STG.E.U8 desc[UR44][R36.64], R26 ;  /* 0x0000001a24002986 */ /* 0x0001e8000c10112c */
[----:B------:R1:W-:Y:S04]  /*44000*/  @P4 STG.E.U8 desc[UR44][R22.64], R3 ;  /* 0x0000000316004986 */ /* 0x0003e8000c10112c */
[----:B0-----:R-:W2:Y:S04]  /*44010*/  LDL.LU.64 R36, [R1+0xab0] ;  /* 0x000ab00001247983 */ /* 0x001ea80000300a00 */
[----:B------:R-:W2:Y:S04]  /*44020*/  LDL.LU.64 R40, [R1+0xaa8] ;  /* 0x000aa80001287983 */ /* 0x000ea80000300a00 */
[----:B-1----:R-:W2:Y:S01]  /*44030*/  LDL.LU.64 R22, [R1+0xaa0] ;  /* 0x000aa00001167983 */ /* 0x002ea20000300a00 */
[----:B------:R-:W-:-:S02]  /*44040*/  IADD3 R48, P0, PT, R13, R48, RZ ;  /* 0x000000300d307210 */ /* 0x000fc40007f1e0ff */
[C---:B------:R-:W-:Y:S01]  /*44050*/  IADD3 R50, P1, PT, R13.reuse, R50, RZ ;  /* 0x000000320d327210 */ /* 0x040fe20007f3e0ff */
[----:B------:R-:W2:Y:S02]  /*44060*/  LDL.LU.64 R38, [R1+0xa98] ;  /* 0x000a980001267983 */ /* 0x000ea40000300a00 */
[C---:B------:R-:W-:Y:S01]  /*44070*/  IMAD.X R49, R2.reuse, 0x1, R49, P0 ;  /* 0x0000000102317824 */ /* 0x040fe200000e0631 */
[C---:B------:R-:W-:Y:S01]  /*44080*/  IADD3 R58, P0, PT, R13.reuse, R58, RZ ;  /* 0x0000003a0d3a7210 */ /* 0x040fe20007f1e0ff */
[----:B------:R-:W-:Y:S01]  /*44090*/  IMAD.X R51, R2, 0x1, R51, P1 ;  /* 0x0000000102337824 */ /* 0x000fe200008e0633 */
[----:B------:R-:W-:-:S03]  /*440a0*/  IADD3 R60, P1, PT, R13, R60, RZ ;  /* 0x0000003c0d3c7210 */ /* 0x000fc60007f3e0ff */
[C---:B------:R-:W-:Y:S02]  /*440b0*/  IMAD.X R59, R2.reuse, 0x1, R59, P0 ;  /* 0x00000001023b7824 */ /* 0x040fe400000e063b */
[----:B------:R-:W-:Y:S02]  /*440c0*/  IMAD.X R61, R2, 0x1, R61, P1 ;  /* 0x00000001023d7824 */ /* 0x000fe400008e063d */
[----:B----4-:R-:W-:-:S05]  /*440d0*/  VIADD R2, R10, 0x3f ;  /* 0x0000003f0a027836 */ /* 0x010fca0000000000 */
[----:B------:R-:W-:Y:S01]  /*440e0*/  ISETP.GE.AND P1, PT, R2, UR53, PT ;  /* 0x0000003502007c0c */ /* 0x000fe2000bf26270 */
[----:B------:R-:W-:Y:S01]  /*440f0*/  VIADD R2, R10, 0x35 ;  /* 0x000000350a027836 */ /* 0x000fe20000000000 */
[----:B------:R-:W-:Y:S01]  /*44100*/  ISETP.LT.AND P3, PT, R6, UR4, !P5 ;  /* 0x0000000406007c0c */ /* 0x000fe2000ef61270 */
[----:B------:R-:W0:Y:S03]  /*44110*/  LDCU UR4, c[0x0][0x39c] ;  /* 0x00007380ff0477ac */ /* 0x000e260008000800 */
[----:B------:R-:W-:Y:S01]  /*44120*/  ISETP.GE.AND P0, PT, R2, UR43, PT ;  /* 0x0000002b02007c0c */ /* 0x000fe2000bf06270 */
[----:B------:R-:W-:-:S05]  /*44130*/  VIADD R2, R10, 0x6 ;  /* 0x000000060a027836 */ /* 0x000fca0000000000 */
[----:B------:R-:W-:Y:S02]  /*44140*/  ISETP.GE.AND P6, PT, R2, UR77, PT ;  /* 0x0000004d02007c0c */ /* 0x000fe4000bfc6270 */
[----:B------:R-:W-:Y:S02]  /*44150*/  PRMT R2, R15, 0x7771, RZ ;  /* 0x000077710f027816 */ /* 0x000fe400000000ff */
[C---:B------:R-:W-:Y:S02]  /*44160*/  PRMT R26, R21.reuse, 0x7773, RZ ;  /* 0x00007773151a7816 */ /* 0x040fe400000000ff */
[C---:B------:R-:W-:Y:S02]  /*44170*/  PRMT R14, R21.reuse, 0x7772, RZ ;  /* 0x00007772150e7816 */ /* 0x040fe400000000ff */
[C---:B------:R-:W-:Y:S02]  /*44180*/  PRMT R13, R21.reuse, 0x7771, RZ ;  /* 0x00007771150d7816 */ /* 0x040fe400000000ff */
[----:B------:R-:W-:-:S02]  /*44190*/  PRMT R12, R21, 0x7770, RZ ;  /* 0x00007770150c7816 */ /* 0x000fc400000000ff */
[----:B------:R-:W4:Y:S01]  /*441a0*/  LDL.LU.64 R20, [R1+0xa90] ;  /* 0x000a900001147983 */ /* 0x000f220000300a00 */
[----:B------:R-:W-:Y:S02]  /*441b0*/  PRMT R3, R15, 0x7772, RZ ;  /* 0x000077720f037816 */ /* 0x000fe400000000ff */
[----:B------:R-:W-:Y:S01]  /*441c0*/  ISETP.LT.AND P4, PT, R7, UR8, !P6 ;  /* 0x0000000807007c0c */ /* 0x000fe2000f781270 */
[----:B------:R-:W1:Y:S01]  /*441d0*/  LDCU UR8, c[0x0][0x398] ;  /* 0x00007300ff0877ac */ /* 0x000e620008000800 */
[----:B---3--:R3:W-:Y:S01]  /*441e0*/  @P3 STG.E.U8 desc[UR44][R16.64], R2 ;  /* 0x0000000210003986 */ /* 0x0087e2000c10112c */
[----:B--2---:R-:W-:-:S03]  /*441f0*/  ISETP.LT.AND P2, PT, R55, UR5, !P5 ;  /* 0x0000000537007c0c */ /* 0x004fc6000ef41270 */
[----:B---3--:R-:W2:Y:S01]  /*44200*/  LDL.LU.64 R16, [R1+0xa88] ;  /* 0x000a880001107983 */ /* 0x008ea20000300a00 */
[----:B------:R-:W-:Y:S01]  /*44210*/  PRMT R2, R15, 0x7773, RZ ;  /* 0x000077730f027816 */ /* 0x000fe200000000ff */
[----:B------:R-:W3:Y:S02]  /*44220*/  LDCU UR5, c[0x0][0x398] ;  /* 0x00007300ff0577ac */ /* 0x000ee40008000800 */
[----:B------:R-:W2:Y:S01]  /*44230*/  LDL.LU R15, [R1+0x1770] ;  /* 0x00177000010f7983 */ /* 0x000ea20000300800 */
[----:B------:R-:W-:Y:S01]  /*44240*/  ISETP.LT.AND P5, PT, R54, UR6, !P5 ;  /* 0x0000000636007c0c */ /* 0x000fe2000efa1270 */
[----:B------:R-:W0:Y:S01]  /*44250*/  LDCU UR6, c[0x0][0x398] ;  /* 0x00007300ff0677ac */ /* 0x000e220008000800 */
[----:B------:R-:W-:Y:S01]  /*44260*/  ISETP.LT.AND P3, PT, R11, UR7, !P6 ;  /* 0x000000070b007c0c */ /* 0x000fe2000f761270 */
[----:B------:R-:W0:Y:S02]  /*44270*/  LDCU UR7, c[0x0][0x398] ;  /* 0x00007300ff0777ac */ /* 0x000e240008000800 */
[----:B------:R1:W-:Y:S01]  /*44280*/  @P2 STG.E.U8 desc[UR44][R28.64], R3 ;  /* 0x000000031c002986 */ /* 0x0003e2000c10112c */
[----:B------:R-:W-:Y:S01]  /*44290*/  ISETP.LT.AND P2, PT, R19, UR9, !P6 ;  /* 0x0000000913007c0c */ /* 0x000fe2000f741270 */
[----:B------:R-:W0:Y:S06]  /*442a0*/  LDCU UR9, c[0x0][0x398] ;  /* 0x00007300ff0977ac */ /* 0x000e2c0008000800 */
[----:B------:R-:W-:Y:S04]  /*442b0*/  @P5 STG.E.U8 desc[UR44][R42.64], R2 ;  /* 0x000000022a005986 */ /* 0x000fe8000c10112c */
[----:B-1----:R-:W4:Y:S04]  /*442c0*/  LDL.LU.64 R28, [R1+0x1768] ;  /* 0x00176800011c7983 */ /* 0x002f280000300a00 */
[----:B------:R1:W-:Y:S04]  /*442d0*/  @P3 STG.E.U8 desc[UR44][R36.64], R12 ;  /* 0x0000000c24003986 */ /* 0x0003e8000c10112c */
[----:B------:R0:W-:Y:S04]  /*442e0*/  @P4 STG.E.U8 desc[UR44][R40.64], R13 ;  /* 0x0000000d28004986 */ /* 0x0001e8000c10112c */
[----:B------:R3:W-:Y:S04]  /*442f0*/  @P2 STG.E.U8 desc[UR44][R22.64], R14 ;  /* 0x0000000e16002986 */ /* 0x0007e8000c10112c */
[----:B-1----:R-:W4:Y:S04]  /*44300*/  LDL.LU.64 R36, [R1+0xa80] ;  /* 0x000a800001247983 */ /* 0x002f280000300a00 */
[----:B0-----:R-:W4:Y:S04]  /*44310*/  LDL.LU.64 R12, [R1+0x9f0] ;  /* 0x0009f000010c7983 */ /* 0x001f280000300a00 */
[----:B---3--:R-:W3:Y:S01]  /*44320*/  LDL.LU.64 R22, [R1+0xa78] ;  /* 0x000a780001167983 */ /* 0x008ee20000300a00 */
[----:B------:R-:W-:Y:S01]  /*44330*/  ISETP.LT.AND P4, PT, R0, UR5, !P6 ;  /* 0x0000000500007c0c */ /* 0x000fe2000f781270 */
[----:B------:R-:W0:Y:S01]  /*44340*/  LDCU UR5, c[0x0][0x398] ;  /* 0x00007300ff0577ac */ /* 0x000e220008000800 */
[----:B------:R-:W-:-:S02]  /*44350*/  ISETP.LT.AND P5, PT, R18, UR10, !P6 ;  /* 0x0000000a12007c0c */ /* 0x000fc4000f7a1270 */
[----:B------:R-:W-:Y:S01]  /*44360*/  ISETP.LT.AND P3, PT, R6, UR6, !P6 ;  /* 0x0000000606007c0c */ /* 0x000fe2000f761270 */
[----:B------:R-:W-:Y:S01]  /*44370*/  VIADD R2, R10, 0x7 ;  /* 0x000000070a027836 */ /* 0x000fe20000000000 */
[----:B------:R-:W1:Y:S04]  /*44380*/  LDCU UR6, c[0x0][0x398] ;  /* 0x00007300ff0677ac */ /* 0x000e680008000800 */
[----:B------:R-:W-:Y:S01]  /*44390*/  ISETP.GE.AND P2, PT, R2, UR76, PT ;  /* 0x0000004c02007c0c */ /* 0x000fe2000bf46270 */
[----:B------:R-:W0:Y:S04]  /*443a0*/  LDCU UR10, c[0x0][0x398] ;  /* 0x00007300ff0a77ac */ /* 0x000e280008000800 */
[----:B------:R-:W-:Y:S01]  /*443b0*/  @P5 STG.E.U8 desc[UR44][R38.64], R26 ;  /* 0x0000001a26005986 */ /* 0x000fe2000c10112c */
[----:B------:R-:W-:Y:S01]  /*443c0*/  ISETP.LT.AND P5, PT, R55, UR7, !P6 ;  /* 0x0000000737007c0c */ /* 0x000fe2000f7a1270 */
[----:B------:R-:W0:Y:S01]  /*443d0*/  LDCU UR7, c[0x0][0x398] ;  /* 0x00007300ff0777ac */ /* 0x000e220008000800 */
[----:B------:R-:W-:Y:S01]  /*443e0*/  ISETP.LT.AND P6, PT, R54, UR8, !P6 ;  /* 0x0000000836007c0c */ /* 0x000fe2000f7c1270 */
[----:B------:R-:W0:Y:S01]  /*443f0*/  LDCU UR8, c[0x0][0x398] ;  /* 0x00007300ff0877ac */ /* 0x000e220008000800 */
[----:B--2---:R-:W-:-:S02]  /*44400*/  PRMT R3, R15, 0x7770, RZ ;  /* 0x000077700f037816 */ /* 0x004fc400000000ff */
[----:B------:R-:W-:-:S03]  /*44410*/  PRMT R2, R15, 0x7771, RZ ;  /* 0x000077710f027816 */ /* 0x000fc600000000ff */
[----:B----4-:R2:W-:Y:S01]  /*44420*/  @P4 STG.E.U8 desc[UR44][R20.64], R3 ;  /* 0x0000000314004986 */ /* 0x0105e2000c10112c */
[----:B0-----:R-:W-:Y:S01]  /*44430*/  ISETP.LT.AND P4, PT, R11, UR5, !P2 ;  /* 0x000000050b007c0c */ /* 0x001fe2000d781270 */
[----:B------:R-:W0:Y:S02]  /*44440*/  LDCU UR5, c[0x0][0x398] ;  /* 0x00007300ff0577ac */ /* 0x000e240008000800 */
[----:B------:R4:W-:Y:S04]  /*44450*/  @P3 STG.E.U8 desc[UR44][R16.64], R2 ;  /* 0x0000000210003986 */ /* 0x0009e8000c10112c */
[----:B--2---:R-:W2:Y:S04]  /*44460*/  LDL.LU.64 R20, [R1+0xa70] ;  /* 0x000a700001147983 */ /* 0x004ea80000300a00 */
[----:B------:R-:W2:Y:S01]  /*44470*/  LDL.LU.64 R42, [R1+0xa68] ;  /* 0x000a6800012a7983 */ /* 0x000ea20000300a00 */
[----:B----4-:R-:W-:-:S03]  /*44480*/  VIADD R2, R10, 0x8 ;  /* 0x000000080a027836 */ /* 0x010fc60000000000 */
[----:B------:R-:W4:Y:S01]  /*44490*/  LDL.LU.64 R40, [R1+0xa60] ;  /* 0x000a600001287983 */ /* 0x000f220000300a00 */
[C---:B------:R-:W-:Y:S02]  /*444a0*/  PRMT R3, R15.reuse, 0x7772, RZ ;  /* 0x000077720f037816 */ /* 0x040fe400000000ff */
[----:B------:R-:W-:Y:S01]  /*444b0*/  ISETP.GE.AND P3, PT, R2, UR75, PT ;  /* 0x0000004b02007c0c */ /* 0x000fe2000bf66270 */
[----:B------:R-:W4:Y:S01]  /*444c0*/  LDL.LU R16, [R1+0x8c] ;  /* 0x00008c0001107983 */ /* 0x000f220000300800 */
[----:B------:R-:W-:Y:S02]  /*444d0*/  PRMT R15, R15, 0x7773, RZ ;  /* 0x000077730f0f7816 */ /* 0x000fe400000000ff */
[----:B------:R-:W-:Y:S01]  /*444e0*/  PRMT R2, R27, 0x7770, RZ ;  /* 0x000077701b027816 */ /* 0x000fe200000000ff */
[----:B------:R-:W4:Y:S04]  /*444f0*/  LDL.LU.64 R38, [R1+0xa58] ;  /* 0x000a580001267983 */ /* 0x000f280000300a00 */
[----:B------:R0:W-:Y:S04]  /*44500*/  @P5 STG.E.U8 desc[UR44][R36.64], R3 ;  /* 0x0000000324005986 */ /* 0x0001e8000c10112c */
[----:B------:R-:W-:Y:S04]  /*44510*/  @P6 STG.E.U8 desc[UR44][R12.64], R15 ;  /* 0x0000000f0c006986 */ /* 0x000fe8000c10112c */
[----:B---3--:R3:W-:Y:S04]  /*44520*/  @P4 STG.E.U8 desc[UR44][R22.64], R2 ;  /* 0x0000000216004986 */ /* 0x0087e8000c10112c */
[----:B0-----:R-:W4:Y:S04]  /*44530*/  LDL.LU.64 R36, [R1+0xa50] ;  /* 0x000a500001247983 */ /* 0x001f280000300a00 */
[----:B---3--:R-:W3:Y:S01]  /*44540*/  LDL.LU.64 R22, [R1+0xa48] ;  /* 0x000a480001167983 */ /* 0x008ee20000300a00 */
[----:B-1----:R-:W-:Y:S01]  /*44550*/  ISETP.LT.AND P5, PT, R7, UR6, !P2 ;  /* 0x0000000607007c0c */ /* 0x002fe2000d7a1270 */
[----:B------:R-:W0:Y:S01]  /*44560*/  LDCU UR6, c[0x0][0x398] ;  /* 0x00007300ff0677ac */ /* 0x000e220008000800 */
[----:B------:R-:W-:Y:S01]  /*44570*/  ISETP.LT.AND P6, PT, R19, UR9, !P2 ;  /* 0x0000000913007c0c */ /* 0x000fe2000d7c1270 */
[----:B------:R-:W3:Y:S01]  /*44580*/  LDL.LU R17, [R1+0x130] ;  /* 0x0001300001117983 */ /* 0x000ee20000300800 */
[----:B------:R-:W-:Y:S01]  /*44590*/  ISETP.LT.AND P4, PT, R18, UR7, !P2 ;  /* 0x0000000712007c0c */ /* 0x000fe2000d781270 */
[----:B------:R-:W1:Y:S01]  /*445a0*/  LDCU UR7, c[0x0][0x398] ;  /* 0x00007300ff0777ac */ /* 0x000e620008000800 */
[----:B------:R-:W-:-:S02]  /*445b0*/  PRMT R2, R27, 0x7771, RZ ;  /* 0x000077711b027816 */ /* 0x000fc400000000ff */
[C---:B------:R-:W-:Y:S01]  /*445c0*/  PRMT R3, R27.reuse, 0x7773, RZ ;  /* 0x000077731b037816 */ /* 0x040fe200000000ff */
[----:B------:R-:W0:Y:S01]  /*445d0*/  LDCU UR9, c[0x0][0x398] ;  /* 0x00007300ff0977ac */ /* 0x000e220008000800 */
[----:B------:R-:W-:-:S03]  /*445e0*/  PRMT R27, R27, 0x7772, RZ ;  /* 0x000077721b1b7816 */ /* 0x000fc600000000ff */
[----:B--2---:R2:W-:Y:S01]  /*445f0*/  @P5 STG.E.U8 desc[UR44][R20.64], R2 ;  /* 0x0000000214005986 */ /* 0x0045e2000c10112c */
[----:B------:R-:W-:Y:S01]  /*44600*/  ISETP.LT.AND P5, PT, R0, UR8, !P2 ;  /* 0x0000000800007c0c */ /* 0x000fe2000d7a1270 */
[----:B------:R-:W1:Y:S02]  /*44610*/  LDCU UR8, c[0x0][0x398] ;  /* 0x00007300ff0877ac */ /* 0x000e640008000800 */
[----:B------:R-:W-:Y:S01]  /*44620*/  @P6 STG.E.U8 desc[UR44][R42.64], R27 ;  /* 0x0000001b2a006986 */ /* 0x000fe2000c10112c */
[----:B------:R-:W-:Y:S01]  /*44630*/  ISETP.LT.AND P6, PT, R6, UR5, !P2 ;  /* 0x0000000506007c0c */ /* 0x000fe2000d7c1270 */
[----:B------:R-:W1:Y:S02]  /*44640*/  LDCU UR5, c[0x0][0x398] ;  /* 0x00007300ff0577ac */ /* 0x000e640008000800 */
[----:B----4-:R4:W-:Y:S01]  /*44650*/  @P4 STG.E.U8 desc[UR44][R40.64], R3 ;  /* 0x0000000328004986 */ /* 0x0109e2000c10112c */
[----:B------:R-:W-:Y:S01]  /*44660*/  ISETP.LT.AND P4, PT, R55, UR10, !P2 ;  /* 0x0000000a37007c0c */ /* 0x000fe2000d781270 */
[----:B------:R-:W1:Y:S01]  /*44670*/  LDCU UR10, c[0x0][0x398] ;  /* 0x00007300ff0a77ac */ /* 0x000e620008000800 */
[----:B0-----:R-:W-:Y:S01]  /*44680*/  ISETP.LT.AND P2, PT, R54, UR6, !P2 ;  /* 0x0000000636007c0c */ /* 0x001fe2000d741270 */
[----:B--2---:R-:W2:Y:S01]  /*44690*/  LDL.LU.64 R20, [R1+0xa40] ;  /* 0x000a400001147983 */ /* 0x004ea20000300a00 */
[C---:B------:R-:W-:Y:S01]  /*446a0*/  PRMT R13, R16.reuse, 0x7770, RZ ;  /* 0x00007770100d7816 */ /* 0x040fe200000000ff */
[----:B------:R-:W0:Y:S01]  /*446b0*/  LDCU UR6, c[0x0][0x398] ;  /* 0x00007300ff0677ac */ /* 0x000e220008000800 */
[C---:B------:R-:W-:Y:S01]  /*446c0*/  PRMT R12, R16.reuse, 0x7771, RZ ;  /* 0x00007771100c7816 */ /* 0x040fe200000000ff */
[----:B------:R-:W2:Y:S01]  /*446d0*/  LDL.LU.64 R14, [R1+0xa30] ;  /* 0x000a3000010e7983 */ /* 0x000ea20000300a00 */
[----:B------:R-:W-:-:S02]  /*446e0*/  PRMT R2, R16, 0x7773, RZ ;  /* 0x0000777310027816 */ /* 0x000fc400000000ff */
[----:B----4-:R-:W-:Y:S01]  /*446f0*/  PRMT R3, R16, 0x7772, RZ ;  /* 0x0000777210037816 */ /* 0x010fe200000000ff */
[----:B------:R4:W-:Y:S04]  /*44700*/  @P5 STG.E.U8 desc[UR44][R38.64], R13 ;  /* 0x0000000d26005986 */ /* 0x0009e8000c10112c */
[----:B------:R-:W2:Y:S04]  /*44710*/  LDL.LU.64 R40, [R1+0xa28] ;  /* 0x000a280001287983 */ /* 0x000ea80000300a00 */
[----:B------:R-:W-:Y:S04]  /*44720*/  @P6 STG.E.U8 desc[UR44][R36.64], R12 ;  /* 0x0000000c24006986 */ /* 0x000fe8000c10112c */
[----:B----4-:R-:W4:Y:S04]  /*44730*/  LDL.LU.64 R38, [R1+0xa20] ;  /* 0x000a200001267983 */ /* 0x010f280000300a00 */
[----:B---3--:R-:W-:Y:S04]  /*44740*/  @P4 STG.E.U8 desc[UR44][R22.64], R3 ;  /* 0x0000000316004986 */ /* 0x008fe8000c10112c */
[----:B------:R3:W-:Y:S04]  /*44750*/  @P2 STG.E.U8 desc[UR44][R28.64], R2 ;  /* 0x000000021c002986 */ /* 0x0007e8000c10112c */
[----:B---3--:R-:W3:Y:S01]  /*44760*/  LDL.LU.64 R28, [R1+0x1760] ;  /* 0x00176000011c7983 */ /* 0x008ee20000300a00 */
[----:B-1----:R-:W-:Y:S01]  /*44770*/  ISETP.LT.AND P5, PT, R11, UR7, !P3 ;  /* 0x000000070b007c0c */ /* 0x002fe2000dfa1270 */
[----:B------:R-:W1:Y:S01]  /*44780*/  LDCU UR7, c[0x0][0x398] ;  /* 0x00007300ff0777ac */ /* 0x000e620008000800 */
[----:B------:R-:W-:Y:S01]  /*44790*/  ISETP.LT.AND P6, PT, R7, UR9, !P3 ;  /* 0x0000000907007c0c */ /* 0x000fe2000dfc1270 */
[----:B------:R-:W4:Y:S01]  /*447a0*/  LDL.LU.64 R42, [R1+0xa18] ;  /* 0x000a1800012a7983 */ /* 0x000f220000300a00 */
[C---:B------:R-:W-:Y:S01]  /*447b0*/  PRMT R3, R17.reuse, 0x7770, RZ ;  /* 0x0000777011037816 */ /* 0x040fe200000000ff */
[----:B------:R-:W0:Y:S01]  /*447c0*/  LDCU UR9, c[0x0][0x398] ;  /* 0x00007300ff0977ac */ /* 0x000e220008000800 */
[----:B------:R-:W-:Y:S01]  /*447d0*/  PRMT R2, R17, 0x7771, RZ ;  /* 0x0000777111027816 */ /* 0x000fe200000000ff */
[----:B------:R-:W4:Y:S04]  /*447e0*/  LDL.LU.64 R22, [R1+0xa10] ;  /* 0x000a100001167983 */ /* 0x000f280000300a00 */
[----:B------:R-:W4:Y:S04]  /*447f0*/  LDL.LU R37, [R1+0x30] ;  /* 0x0000300001257983 */ /* 0x000f280000300800 */
[----:B--2---:R-:W-:Y:S04]  /*44800*/  @P5 STG.E.U8 desc[UR44][R20.64], R3 ;  /* 0x0000000314005986 */ /* 0x004fe8000c10112c */
[----:B---3--:R2:W-:Y:S04]  /*44810*/  @P6 STG.E.U8 desc[UR44][R28.64], R2 ;  /* 0x000000021c006986 */ /* 0x0085e8000c10112c */
[----:B--2---:R-:W2:Y:S04]  /*44820*/  LDL.LU.64 R28, [R1+0x1758] ;  /* 0x00175800011c7983 */ /* 0x004ea80000300a00 */
[----:B------:R-:W3:Y:S01]  /*44830*/  LDL.LU.64 R20, [R1+0x9d0] ;  /* 0x0009d00001147983 */ /* 0x000ee20000300a00 */
[----:B------:R-:W-:Y:S01]  /*44840*/  ISETP.LT.AND P2, PT, R19, UR8, !P3 ;  /* 0x0000000813007c0c */ /* 0x000fe2000df41270 */
[----:B------:R-:W1:Y:S01]  /*44850*/  LDCU UR8, c[0x0][0x398] ;  /* 0x00007300ff0877ac */ /* 0x000e620008000800 */
[----:B------:R-:W-:-:S02]  /*44860*/  ISETP.LT.AND P4, PT, R18, UR5, !P3 ;  /* 0x0000000512007c0c */ /* 0x000fc4000df81270 */
[----:B0-----:R-:W-:Y:S01]  /*44870*/  ISETP.LT.AND P6, PT, R0, UR6, !P3 ;  /* 0x0000000600007c0c */ /* 0x001fe2000dfc1270 */
[----:B------:R-:W0:Y:S01]  /*44880*/  LDCU UR5, c[0x0][0x398] ;  /* 0x00007300ff0577ac */ /* 0x000e220008000800 */
[C---:B------:R-:W-:Y:S02]  /*44890*/  PRMT R3, R17.reuse, 0x7772, RZ ;  /* 0x0000777211037816 */ /* 0x040fe400000000ff */
[----:B------:R-:W-:Y:S01]  /*448a0*/  PRMT R2, R17, 0x7773, RZ ;  /* 0x0000777311027816 */ /* 0x000fe200000000ff */
[----:B------:R-:W0:Y:S01]  /*448b0*/  LDCU UR6, c[0x0][0x398] ;  /* 0x00007300ff0677ac */ /* 0x000e220008000800 */
[----:B------:R-:W3:Y:S04]  /*448c0*/  LDL.LU.64 R16, [R1+0x9c8] ;  /* 0x0009c80001107983 */ /* 0x000ee80000300a00 */
[----:B------:R-:W-:Y:S04]  /*448d0*/  @P2 STG.E.U8 desc[UR44][R14.64], R3 ;  /* 0x000000030e002986 */ /* 0x000fe8000c10112c */
[----:B------:R0:W-:Y:S01]  /*448e0*/  @P4 STG.E.U8 desc[UR44][R40.64], R2 ;  /* 0x0000000228004986 */ /* 0x0001e2000c10112c */
[----:B-1----:R-:W-:Y:S01]  /*448f0*/  ISETP.LT.AND P4, PT, R6, UR7, !P3 ;  /* 0x0000000706007c0c */ /* 0x002fe2000df81270 */
[----:B------:R-:W1:Y:S01]  /*44900*/  LDCU UR7, c[0x0][0x398] ;  /* 0x00007300ff0777ac */ /* 0x000e620008000800 */
[----:B------:R-:W-:Y:S01]  /*44910*/  ISETP.LT.AND P5, PT, R55, UR9, !P3 ;  /* 0x0000000937007c0c */ /* 0x000fe2000dfa1270 */
[----:B0-----:R-:W3:Y:S01]  /*44920*/  LDL.LU.64 R40, [R1+0x9b0] ;  /* 0x0009b00001287983 */ /* 0x001ee20000300a00 */
[----:B------:R-:W-:Y:S01]  /*44930*/  VIADD R2, R10, 0x9 ;  /* 0x000000090a027836 */ /* 0x000fe20000000000 */
[----:B------:R-:W-:Y:S01]  /*44940*/  ISETP.LT.AND P3, PT, R54, UR5, !P3 ;  /* 0x0000000536007c0c */ /* 0x000fe2000df61270 */
[----:B------:R-:W0:Y:S03]  /*44950*/  LDCU UR9, c[0x0][0x398] ;  /* 0x00007300ff0977ac */ /* 0x000e260008000800 */
[----:B------:R-:W-:Y:S01]  /*44960*/  ISETP.GE.AND P2, PT, R2, UR74, PT ;  /* 0x0000004a02007c0c */ /* 0x000fe2000bf46270 */
[----:B------:R-:W0:Y:S01]  /*44970*/  LDCU UR5, c[0x0][0x398] ;  /* 0x00007300ff0577ac */ /* 0x000e220008000800 */
[----:B--2---:R-:W-:-:S05]  /*44980*/  PRMT R3, R28, 0x7770, RZ ;  /* 0x000077701c037816 */ /* 0x004fca00000000ff */
[----:B----4-:R2:W-:Y:S04]  /*44990*/  @P6 STG.E.U8 desc[UR44][R38.64], R3 ;  /* 0x0000000326006986 */ /* 0x0105e8000c10112c */
[----:B--2---:R-:W2:Y:S01]  /*449a0*/  LDL.LU.64 R38, [R1+0x9a0] ;  /* 0x0009a00001267983 */ /* 0x004ea20000300a00 */
[C---:B------:R-:W-:Y:S02]  /*449b0*/  PRMT R3, R28.reuse, 0x7771, RZ ;  /* 0x000077711c037816 */ /* 0x040fe400000000ff */
[C---:B------:R-:W-:Y:S01]  /*449c0*/  PRMT R2, R28.reuse, 0x7772, RZ ;  /* 0x000077721c027816 */ /* 0x040fe200000000ff */
[----:B------:R-:W4:Y:S01]  /*449d0*/  LDL.LU.64 R14, [R1+0x998] ;  /* 0x00099800010e7983 */ /* 0x000f220000300a00 */
[----:B------:R-:W-:-:S03]  /*449e0*/  PRMT R28, R28, 0x7773, RZ ;  /* 0x000077731c1c7816 */ /* 0x000fc600000000ff */
[----:B------:R-:W-:Y:S04]  /*449f0*/  @P4 STG.E.U8 desc[UR44][R42.64], R3 ;  /* 0x000000032a004986 */ /* 0x000fe8000c10112c */
[----:B------:R0:W-:Y:S04]  /*44a00*/  @P5 STG.E.U8 desc[UR44][R22.64], R2 ;  /* 0x0000000216005986 */ /* 0x0001e8000c10112c */
[----:B---3--:R3:W-:Y:S04]  /*44a10*/  @P3 STG.E.U8 desc[UR44][R20.64], R28 ;  /* 0x0000001c14003986 */ /* 0x0087e8000c10112c */
[----:B0-----:R-:W4:Y:S04]  /*44a20*/  LDL.LU.64 R22, [R1+0x980] ;  /* 0x0009800001167983 */ /* 0x001f280000300a00 */
[----:B---3--:R-:W3:Y:S04]  /*44a30*/  LDL.LU R28, [R1+0xb84] ;  /* 0x000b8400011c7983 */ /* 0x008ee80000300800 */
[----:B------:R-:W3:Y:S01]  /*44a40*/  LDL.LU.64 R20, [R1+0x978] ;  /* 0x0009780001147983 */ /* 0x000ee20000300a00 */
[----:B------:R-:W-:Y:S01]  /*44a50*/  ISETP.LT.AND P6, PT, R11, UR8, !P2 ;  /* 0x000000080b007c0c */ /* 0x000fe2000d7c1270 */
[----:B------:R-:W0:Y:S01]  /*44a60*/  LDCU UR8, c[0x0][0x398] ;  /* 0x00007300ff0877ac */ /* 0x000e220008000800 */
[----:B------:R-:W-:-:S02]  /*44a70*/  ISETP.LT.AND P5, PT, R7, UR6, !P2 ;  /* 0x0000000607007c0c */ /* 0x000fc4000d7a1270 */
[----:B------:R-:W-:Y:S01]  /*44a80*/  ISETP.LT.AND P4, PT, R19, UR10, !P2 ;  /* 0x0000000a13007c0c */ /* 0x000fe2000d781270 */
[----:B------:R-:W0:Y:S01]  /*44a90*/  LDCU UR6, c[0x0][0x398] ;  /* 0x00007300ff0677ac */ /* 0x000e220008000800 */
[C---:B------:R-:W-:Y:S02]  /*44aa0*/  PRMT R2, R37.reuse, 0x7770, RZ ;  /* 0x0000777025027816 */ /* 0x040fe400000000ff */
[C---:B------:R-:W-:Y:S01]  /*44ab0*/  PRMT R3, R37.reuse, 0x7771, RZ ;  /* 0x0000777125037816 */ /* 0x040fe200000000ff */
[----:B------:R-:W0:Y:S04]  /*44ac0*/  LDCU UR10, c[0x0][0x398] ;  /* 0x00007300ff0a77ac */ /* 0x000e280008000800 */
[----:B------:R1:W-:Y:S04]  /*44ad0*/  @P6 STG.E.U8 desc[UR44][R16.64], R2 ;  /* 0x0000000210006986 */ /* 0x0003e8000c10112c */
[----:B------:R0:W-:Y:S04]  /*44ae0*/  @P5 STG.E.U8 desc[UR44][R40.64], R3 ;  /* 0x0000000328005986 */ /* 0x0001e8000c10112c */
[----:B-1----:R-:W3:Y:S01]  /*44af0*/  LDL.LU.64 R16, [R1+0x970] ;  /* 0x0009700001107983 */ /* 0x002ee20000300a00 */
[----:B------:R-:W-:-:S03]  /*44b00*/  PRMT R2, R37, 0x7772, RZ ;  /* 0x0000777225027816 */ /* 0x000fc600000000ff */
[----:B------:R-:W3:Y:S04]  /*44b10*/  LDL.LU R6, [R1+0x134] ;  /* 0x0001340001067983 */ /* 0x000ee80000300800 */
[----:B------:R-:W3:Y:S04]  /*44b20*/  LDL.LU.64 R42, [R1+0x968] ;  /* 0x00096800012a7983 */ /* 0x000ee80000300a00 */
[----:B0-----:R-:W3:Y:S01]  /*44b30*/  LDL.LU.64 R40, [R1+0x960] ;  /* 0x0009600001287983 */ /* 0x001ee20000300a00 */
[----:B------:R-:W-:Y:S01]  /*44b40*/  ISETP.LT.AND P3, PT, R18, UR7, !P2 ;  /* 0x0000000712007c0c */ /* 0x000fe2000d761270 */
[----:B------:R-:W0:Y:S01]  /*44b50*/  LDCU UR7, c[0x0][0x398] ;  /* 0x00007300ff0777ac */ /* 0x000e220008000800 */
[----:B------:R-:W-:-:S02]  /*44b60*/  ISETP.LT.AND P6, PT, R0, UR9, !P2 ;  /* 0x0000000900007c0c */ /* 0x000fc4000d7c1270 */
[----:B------:R-:W-:Y:S01]  /*44b70*/  PRMT R3, R37, 0x7773, RZ ;  /* 0x0000777325037816 */ /* 0x000fe200000000ff */
[----:B------:R-:W-:Y:S01]  /*44b80*/  VIADD R12, R10, 0xa ;  /* 0x0000000a0a0c7836 */ /* 0x000fe20000000000 */
[----:B------:R-:W-:Y:S01]  /*44b90*/  ISETP.LT.AND P5, PT, R55, UR6, !P2 ;  /* 0x0000000637007c0c */ /* 0x000fe2000d7a1270 */
[----:B------:R-:W1:Y:S01]  /*44ba0*/  LDCU UR9, c[0x0][0x398] ;  /* 0x00007300ff0977ac */ /* 0x000e620008000800 */
[----:B------:R-:W0:Y:S01]  /*44bb0*/  LDCU UR6, c[0x0][0x398] ;  /* 0x00007300ff0677ac */ /* 0x000e220008000800 */
[----:B--2---:R2:W-:Y:S04]  /*44bc0*/  @P4 STG.E.U8 desc[UR44][R38.64], R2 ;  /* 0x0000000226004986 */ /* 0x0045e8000c10112c */
[----:B--2---:R-:W2:Y:S01]  /*44bd0*/  LDL.LU.64 R38, [R1+0x958] ;  /* 0x0009580001267983 */ /* 0x004ea20000300a00 */
[----:B------:R-:W-:-:S03]  /*44be0*/  PRMT R2, R29, 0x7770, RZ ;  /* 0x000077701d027816 */ /* 0x000fc600000000ff */
[----:B------:R-:W2:Y:S04]  /*44bf0*/  LDL.LU.64 R36, [R1+0x950] ;  /* 0x0009500001247983 */ /* 0x000ea80000300a00 */
[----:B----4-:R-:W-:Y:S04]  /*44c00*/  @P3 STG.E.U8 desc[UR44][R14.64], R3 ;  /* 0x000000030e003986 */ /* 0x010fe8000c10112c */
[----:B------:R4:W-:Y:S01]  /*44c10*/  @P6 STG.E.U8 desc[UR44][R22.64], R2 ;  /* 0x0000000216006986 */ /* 0x0009e2000c10112c */
[----:B---3--:R-:W-:Y:S01]  /*44c20*/  ISETP.LT.AND P4, PT, R28, UR5, !P2 ;  /* 0x000000051c007c0c */ /* 0x008fe2000d781270 */
[----:B------:R-:W3:Y:S02]  /*44c30*/  LDCU UR5, c[0x0][0x398] ;  /* 0x00007300ff0577ac */ /* 0x000ee40008000800 */
[----:B----4-:R-:W4:Y:S01]  /*44c40*/  LDL.LU.64 R22, [R1+0x948] ;  /* 0x0009480001167983 */ /* 0x010f220000300a00 */
[----:B------:R-:W-:-:S02]  /*44c50*/  PRMT R3, R29, 0x7771, RZ ;  /* 0x000077711d037816 */ /* 0x000fc400000000ff */
[----:B------:R-:W-:-:S07]  /*44c60*/  PRMT R2, R29, 0x7772, RZ ;  /* 0x000077721d027816 */ /* 0x000fce00000000ff */
[----:B------:R0:W-:Y:S02]  /*44c70*/  @P4 STG.E.U8 desc[UR44][R20.64], R3 ;  /* 0x0000000314004986 */ /* 0x0001e4000c10112c */
[----:B0-----:R-:W-:Y:S02]  /*44c80*/  PRMT R3, R29, 0x7773, RZ ;  /* 0x000077731d037816 */ /* 0x001fe400000000ff */
[----:B------:R-:W4:Y:S04]  /*44c90*/  LDL.LU R29, [R1+0x1754] ;  /* 0x00175400011d7983 */ /* 0x000f280000300800 */
[----:B------:R-:W4:Y:S01]  /*44ca0*/  LDL.LU.64 R20, [R1+0x930] ;  /* 0x0009300001147983 */ /* 0x000f220000300a00 */
[----:B------:R-:W-:Y:S01]  /*44cb0*/  ISETP.LT.AND P2, PT, R54, UR8, !P2 ;  /* 0x0000000836007c0c */ /* 0x000fe2000d741270 */
[----:B------:R-:W0:Y:S01]  /*44cc0*/  LDCU UR8, c[0x0][0x398] ;  /* 0x00007300ff0877ac */ /* 0x000e220008000800 */
[----:B------:R-:W-:-:S04]  /*44cd0*/  ISETP.GE.AND P3, PT, R12, UR73, PT ;  /* 0x000000490c007c0c */ /* 0x000fc8000bf66270 */
[----:B------:R-:W-:Y:S01]  /*44ce0*/  ISETP.LT.AND P6, PT, R11, UR10, !P3 ;  /* 0x0000000a0b007c0c */ /* 0x000fe2000dfc1270 */
[----:B------:R0:W-:Y:S01]  /*44cf0*/  @P5 STG.E.U8 desc[UR44][R16.64], R2 ;  /* 0x0000000210005986 */ /* 0x0001e2000c10112c */
[----:B------:R-:W-:Y:S01]  /*44d00*/  ISETP.LT.AND P4, PT, R7, UR7, !P3 ;  /* 0x0000000707007c0c */ /* 0x000fe2000df81270 */
[----:B------:R-:W1:Y:S04]  /*44d10*/  LDCU UR7, c[0x0][0x398] ;  /* 0x00007300ff0777ac */ /* 0x000e680008000800 */
[----:B------:R3:W-:Y:S01]  /*44d20*/  @P2 STG.E.U8 desc[UR44][R42.64], R3 ;  /* 0x000000032a002986 */ /* 0x0007e2000c10112c */
[----:B------:R-:W2:Y:S03]  /*44d30*/  LDCU UR10, c[0x0][0x398] ;  /* 0x00007300ff0a77ac */ /* 0x000ea60008000800 */
[----:B0-----:R-:W4:Y:S01]  /*44d40*/  LDL.LU.64 R16, [R1+0x928] ;  /* 0x0009280001107983 */ /* 0x001f220000300a00 */
[----:B------:R-:W-:-:S02]  /*44d50*/  PRMT R2, R6, 0x7770, RZ ;  /* 0x0000777006027816 */ /* 0x000fc400000000ff */
[----:B---3--:R-:W-:-:S03]  /*44d60*/  PRMT R3, R6, 0x7771, RZ ;  /* 0x0000777106037816 */ /* 0x008fc600000000ff */
[----:B------:R0:W-:Y:S01]  /*44d70*/  @P6 STG.E.U8 desc[UR44][R40.64], R2 ;  /* 0x0000000228006986 */ /* 0x0001e2000c10112c */
[----:B-1----:R-:W-:Y:S01]  /*44d80*/  ISETP.LT.AND P5, PT, R19, UR9, !P3 ;  /* 0x0000000913007c0c */ /* 0x002fe2000dfa1270 */
[----:B------:R-:W1:Y:S02]  /*44d90*/  LDCU UR9, c[0x0][0x398] ;  /* 0x00007300ff0977ac */ /* 0x000e640008000800 */
[----:B------:R-:W3:Y:S01]  /*44da0*/  LDL.LU.64 R42, [R1+0x920] ;  /* 0x00092000012a7983 */ /* 0x000ee20000300a00 */
[----:B------:R-:W-:Y:S01]  /*44db0*/  ISETP.LT.AND P6, PT, R18, UR5, !P3 ;  /* 0x0000000512007c0c */ /* 0x000fe2000dfc1270 */
[----:B------:R-:W1:Y:S01]  /*44dc0*/  LDCU UR5, c[0x0][0x398] ;  /* 0x00007300ff0577ac */ /* 0x000e620008000800 */
[----:B0-----:R-:W-:Y:S01]  /*44dd0*/  PRMT R2, R6, 0x7772, RZ ;  /* 0x0000777206027816 */ /* 0x001fe200000000ff */
[----:B--2---:R0:W-:Y:S04]  /*44de0*/  @P4 STG.E.U8 desc[UR44][R38.64], R3 ;  /* 0x0000000326004986 */ /* 0x0041e8000c10112c */
[----:B0-----:R-:W2:Y:S04]  /*44df0*/  LDL.LU.64 R38, [R1+0x908] ;  /* 0x0009080001267983 */ /* 0x001ea80000300a00 */
[----:B------:R0:W-:Y:S01]  /*44e00*/  @P5 STG.E.U8 desc[UR44][R36.64], R2 ;  /* 0x0000000224005986 */ /* 0x0001e2000c10112c */
[----:B------:R-:W-:Y:S01]  /*44e10*/  ISETP.LT.AND P4, PT, R0, UR6, !P3 ;  /* 0x0000000600007c0c */ /* 0x000fe2000df81270 */
[----:B------:R-:W-:-:S02]  /*44e20*/  VIADD R3, R10, 0xb ;  /* 0x0000000b0a037836 */ /* 0x000fc40000000000 */
[----:B------:R-:W2:Y:S01]  /*44e30*/  LDL.LU R40, [R1+0x34] ;  /* 0x0000340001287983 */ /* 0x000ea20000300800 */
[----:B0-----:R-:W-:-:S03]  /*44e40*/  PRMT R2, R6, 0x7773, RZ ;  /* 0x0000777306027816 */ /* 0x001fc600000000ff */
[----:B------:R-:W2:Y:S01]  /*44e50*/  LDL.LU R0, [R1+0x1750] ;  /* 0x0017500001007983 */ /* 0x000ea20000300800 */
[----:B------:R-:W-:Y:S01]  /*44e60*/  ISETP.LT.AND P5, PT, R28, UR8, !P3 ;  /* 0x000000081c007c0c */ /* 0x000fe2000dfa1270 */
[----:B------:R-:W0:Y:S02]  /*44e70*/  LDCU UR6, c[0x0][0x398] ;  /* 0x00007300ff0677ac */ /* 0x000e240008000800 */
[----:B------:R-:W2:Y:S01]  /*44e80*/  LDL.LU.64 R36, [R1+0x900] ;  /* 0x0009000001247983 */ /* 0x000ea20000300a00 */
[----:B------:R-:W-:Y:S01]  /*44e90*/  ISETP.GE.AND P2, PT, R3, UR72, PT ;  /* 0x0000004803007c0c */ /* 0x000fe2000bf46270 */
[----:B------:R-:W0:Y:S02]  /*44ea0*/  LDCU UR8, c[0x0][0x398] ;  /* 0x00007300ff0877ac */ /* 0x000e240008000800 */
[----:B----4-:R4:W-:Y:S04]  /*44eb0*/  @P6 STG.E.U8 desc[UR44][R22.64], R2 ;  /* 0x0000000216006986 */ /* 0x0109e8000c10112c */
[----:B----4-:R-:W4:Y:S01]  /*44ec0*/  LDL.LU.64 R22, [R1+0x8f8] ;  /* 0x0008f80001167983 */ /* 0x010f220000300a00 */
[----:B------:R-:W-:-:S05]  /*44ed0*/  PRMT R3, R29, 0x7770, RZ ;  /* 0x000077701d037816 */ /* 0x000fca00000000ff */
[----:B------:R0:W-:Y:S04]  /*44ee0*/  @P4 STG.E.U8 desc[UR44][R20.64], R3 ;  /* 0x0000000314004986 */ /* 0x0001e8000c10112c */
[----:B0-----:R-:W4:Y:S01]  /*44ef0*/  LDL.LU.64 R20, [R1+0x8f0] ;  /* 0x0008f00001147983 */ /* 0x001f220000300a00 */
[----:B------:R-:W-:Y:S01]  /*44f00*/  ISETP.LT.AND P6, PT, R55, UR7, !P3 ;  /* 0x0000000737007c0c */ /* 0x000fe2000dfc1270 */
[----:B------:R-:W0:Y:S01]  /*44f10*/  LDCU UR7, c[0x0][0x398] ;  /* 0x00007300ff0777ac */ /* 0x000e220008000800 */
[----:B-1----:R-:W-:Y:S02]  /*44f20*/  ISETP.LT.AND P3, PT, R54, UR9, !P3 ;  /* 0x0000000936007c0c */ /* 0x002fe4000df61270 */
[C---:B------:R-:W-:Y:S01]  /*44f30*/  PRMT R2, R29.reuse, 0x7771, RZ ;  /* 0x000077711d027816 */ /* 0x040fe200000000ff */
[----:B------:R-:W1:Y:S04]  /*44f40*/  LDCU UR9, c[0x0][0x398] ;  /* 0x00007300ff0977ac */ /* 0x000e680008000800 */
[----:B------:R0:W-:Y:S02]  /*44f50*/  @P5 STG.E.U8 desc[UR44][R16.64], R2 ;  /* 0x0000000210005986 */ /* 0x0001e4000c10112c */
[----:B0-----:R-:W-:-:S02]  /*44f60*/  PRMT R2, R29, 0x7772, RZ ;  /* 0x000077721d027816 */ /* 0x001fc400000000ff */
[----:B------:R-:W4:Y:S01]  /*44f70*/  LDL.LU.64 R16, [R1+0x8e8] ;  /* 0x0008e80001107983 */ /* 0x000f220000300a00 */
[----:B------:R-:W-:-:S03]  /*44f80*/  PRMT R29, R29, 0x7773, RZ ;  /* 0x000077731d1d7816 */ /* 0x000fc600000000ff */
[----:B------:R-:W4:Y:S04]  /*44f90*/  LDL.LU R41, [R1+0x124] ;  /* 0x0001240001297983 */ /* 0x000f280000300800 */
[----:B---3--:R0:W-:Y:S04]  /*44fa0*/  @P6 STG.E.U8 desc[UR44][R42.64], R2 ;  /* 0x000000022a006986 */ /* 0x0081e8000c10112c */
[----:B------:R-:W3:Y:S01]  /*44fb0*/  LDL.LU.64 R14, [R1+0x8d8] ;  /* 0x0008d800010e7983 */ /* 0x000ee20000300a00 */
[----:B------:R-:W-:Y:S01]  /*44fc0*/  ISETP.LT.AND P5, PT, R11, UR5, !P2 ;  /* 0x000000050b007c0c */ /* 0x000fe2000d7a1270 */
[----:B------:R-:W1:Y:S02]  /*44fd0*/  LDCU UR5, c[0x0][0x398] ;  /* 0x00007300ff0577ac */ /* 0x000e640008000800 */
[----:B0-----:R-:W3:Y:S01]  /*44fe0*/  LDL.LU.64 R42, [R1+0x8d0] ;  /* 0x0008d000012a7983 */ /* 0x001ee20000300a00 */
[----:B------:R-:W-:Y:S01]  /*44ff0*/  ISETP.LT.AND P4, PT, R7, UR10, !P2 ;  /* 0x0000000a07007c0c */ /* 0x000fe2000d781270 */
[----:B------:R-:W0:Y:S01]  /*45000*/  LDCU UR10, c[0x0][0x398] ;  /* 0x00007300ff0a77ac */ /* 0x000e220008000800 */
[----:B------:R-:W-:Y:S01]  /*45010*/  ISETP.LT.AND P6, PT, R19, UR6, !P2 ;  /* 0x0000000613007c0c */ /* 0x000fe2000d7c1270 */
[----:B------:R-:W0:Y:S01]  /*45020*/  LDCU UR6, c[0x0][0x398] ;  /* 0x00007300ff0677ac */ /* 0x000e220008000800 */
[----:B--2---:R2:W-:Y:S04]  /*45030*/  @P3 STG.E.U8 desc[UR44][R38.64], R29 ;  /* 0x0000001d26003986 */ /* 0x0045e8000c10112c */
[----:B--2---:R-:W2:Y:S01]  /*45040*/  LDL.LU R29, [R1+0xb88] ;  /* 0x000b8800011d7983 */ /* 0x004ea20000300800 */
[----:B------:R-:W-:-:S02]  /*45050*/  PRMT R3, R40, 0x7770, RZ ;  /* 0x0000777028037816 */ /* 0x000fc400000000ff */
[C---:B------:R-:W-:Y:S01]  /*45060*/  PRMT R2, R40.reuse, 0x7771, RZ ;  /* 0x0000777128027816 */ /* 0x040fe200000000ff */
[----:B------:R-:W3:Y:S04]  /*45070*/  LDL.LU.64 R38, [R1+0x8c8] ;  /* 0x0008c80001267983 */ /* 0x000ee80000300a00 */
[----:B------:R0:W-:Y:S04]  /*45080*/  @P5 STG.E.U8 desc[UR44][R36.64], R3 ;  /* 0x0000000324005986 */ /* 0x0001e8000c10112c */
[----:B0-----:R-:W3:Y:S04]  /*45090*/  LDL.LU.64 R36, [R1+0x8b8] ;  /* 0x0008b80001247983 */ /* 0x001ee80000300a00 */
[----:B----4-:R0:W-:Y:S04]  /*450a0*/  @P4 STG.E.U8 desc[UR44][R22.64], R2 ;  /* 0x0000000216004986 */ /* 0x0101e8000c10112c */
[----:B0-----:R-:W4:Y:S04]  /*450b0*/  LDL.LU.64 R22, [R1+0x8b0] ;  /* 0x0008b00001167983 */ /* 0x001f280000300a00 */
[----:B------:R-:W4:Y:S01]  /*450c0*/  LDL.LU R6, [R1+0x138] ;  /* 0x0001380001067983 */ /* 0x000f220000300800 */
[----:B------:R-:W-:-:S05]  /*450d0*/  PRMT R12, R40, 0x7772, RZ ;  /* 0x00007772280c7816 */ /* 0x000fca00000000ff */
[----:B------:R0:W-:Y:S04]  /*450e0*/  @P6 STG.E.U8 desc[UR44][R20.64], R12 ;  /* 0x0000000c14006986 */ /* 0x0001e8000c10112c */
[----:B0-----:R-:W4:Y:S01]  /*450f0*/  LDL.LU.64 R20, [R1+0x8a0] ;  /* 0x0008a00001147983 */ /* 0x001f220000300a00 */
[----:B------:R-:W-:Y:S01]  /*45100*/  ISETP.LT.AND P3, PT, R18, UR8, !P2 ;  /* 0x0000000812007c0c */ /* 0x000fe2000d761270 */
[----:B------:R-:W0:Y:S01]  /*45110*/  LDCU UR8, c[0x0][0x398] ;  /* 0x00007300ff0877ac */ /* 0x000e220008000800 */
[----:B-1----:R-:W-:Y:S01]  /*45120*/  ISETP.LT.AND P5, PT, R28, UR5, !P2 ;  /* 0x000000051c007c0c */ /* 0x002fe2000d7a1270 */
[----:B------:R-:W-:Y:S01]  /*45130*/  VIADD R3, R10, 0xc ;  /* 0x0000000c0a037836 */ /* 0x000fe20000000000 */
[----:B------:R-:W-:Y:S01]  /*45140*/  PRMT R2, R40, 0x7773, RZ ;  /* 0x0000777328027816 */ /* 0x000fe200000000ff */
[----:B------:R-:W1:Y:S03]  /*45150*/  LDCU UR5, c[0x0][0x398] ;  /* 0x00007300ff0577ac */ /* 0x000e660008000800 */
[----:B------:R-:W-:-:S02]  /*45160*/  ISETP.GE.AND P6, PT, R3, UR71, PT ;  /* 0x0000004703007c0c */ /* 0x000fc4000bfc6270 */
[----:B------:R-:W-:-:S03]  /*45170*/  PRMT R3, R41, 0x7770, RZ ;  /* 0x0000777029037816 */ /* 0x000fc600000000ff */
[----:B------:R0:W-:Y:S01]  /*45180*/  @P3 STG.E.U8 desc[UR44][R16.64], R2 ;  /* 0x0000000210003986 */ /* 0x0001e2000c10112c */
[----:B------:R-:W-:Y:S01]  /*45190*/  ISETP.LT.AND P3, PT, R55, UR9, !P2 ;  /* 0x0000000937007c0c */ /* 0x000fe2000d761270 */
[----:B------:R-:W1:Y:S01]  /*451a0*/  LDCU UR9, c[0x0][0x398] ;  /* 0x00007300ff0977ac */ /* 0x000e620008000800 */
[----:B0-----:R-:W-:Y:S01]  /*451b0*/  PRMT R2, R41, 0x7771, RZ ;  /* 0x0000777129027816 */ /* 0x001fe200000000ff */
[----:B------:R-:W4:Y:S01]  /*451c0*/  LDL.LU.64 R16, [R1+0x898] ;  /* 0x0008980001107983 */ /* 0x000f220000300a00 */
[----:B--2---:R-:W-:Y:S01]  /*451d0*/  ISETP.LT.AND P4, PT, R29, UR7, !P2 ;  /* 0x000000071d007c0c */ /* 0x004fe2000d781270 */
[----:B------:R-:W0:Y:S01]  /*451e0*/  LDCU UR7, c[0x0][0x398] ;  /* 0x00007300ff0777ac */ /* 0x000e220008000800 */
[----:B------:R-:W-:Y:S01]  /*451f0*/  ISETP.LT.AND P2, PT, R54, UR10, !P2 ;  /* 0x0000000a36007c0c */ /* 0x000fe2000d741270 */
[----:B------:R-:W2:Y:S10]  /*45200*/  LDCU UR10, c[0x0][0x398] ;  /* 0x00007300ff0a77ac */ /* 0x000eb40008000800 */
[----:B---3--:R3:W-:Y:S01]  /*45210*/  @P4 STG.E.U8 desc[UR44][R14.64], R3 ;  /* 0x000000030e004986 */ /* 0x0087e2000c10112c */
[----:B------:R-:W-:Y:S01]  /*45220*/  ISETP.LT.AND P4, PT, R11, UR6, !P6 ;  /* 0x000000060b007c0c */ /* 0x000fe2000f781270 */
[----:B------:R-:W0:Y:S02]  /*45230*/  LDCU UR6, c[0x0][0x398] ;  /* 0x00007300ff0677ac */ /* 0x000e240008000800 */
[----:B------:R1:W-:Y:S01]  /*45240*/  @P5 STG.E.U8 desc[UR44][R42.64], R2 ;  /* 0x000000022a005986 */ /* 0x0003e2000c10112c */
[----:B------:R-:W-:Y:S01]  /*45250*/  ISETP.LT.AND P5, PT, R7, UR8, !P6 ;  /* 0x0000000807007c0c */ /* 0x000fe2000f7a1270 */
[----:B------:R-:W0:Y:S01]  /*45260*/  LDCU UR8, c[0x0][0x398] ;  /* 0x00007300ff0877ac */ /* 0x000e220008000800 */
[C---:B---3--:R-:W-:Y:S01]  /*45270*/  PRMT R3, R41.reuse, 0x7772, RZ ;  /* 0x0000777229037816 */ /* 0x048fe200000000ff */
[----:B------:R-:W3:Y:S01]  /*45280*/  LDL.LU.64 R14, [R1+0x890] ;  /* 0x00089000010e7983 */ /* 0x000ee20000300a00 */
[----:B-1----:R-:W-:-:S03]  /*45290*/  PRMT R2, R41, 0x7773, RZ ;  /* 0x0000777329027816 */ /* 0x002fc600000000ff */
[----:B------:R4:W-:Y:S04]  /*452a0*/  @P3 STG.E.U8 desc[UR44][R38.64], R3 ;  /* 0x0000000326003986 */ /* 0x0009e8000c10112c */
[----:B------:R1:W-:Y:S04]  /*452b0*/  @P2 STG.E.U8 desc[UR44][R36.64], R2 ;  /* 0x0000000224002986 */ /* 0x0003e8000c10112c */
[----:B------:R-:W2:Y:S01]  /*452c0*/  LDL.LU.64 R42, [R1+0x888] ;  /* 0x00088800012a7983 */ /* 0x000ea20000300a00 */
[C---:B----4-:R-:W-:Y:S02]  /*452d0*/  PRMT R3, R6.reuse, 0x7770, RZ ;  /* 0x0000777006037816 */ /* 0x050fe400000000ff */
[----:B-1----:R-:W-:-:S03]  /*452e0*/  PRMT R2, R6, 0x7771, RZ ;  /* 0x0000777106027816 */ /* 0x002fc600000000ff */
[----:B------:R-:W-:Y:S04]  /*452f0*/  @P4 STG.E.U8 desc[UR44][R22.64], R3 ;  /* 0x0000000316004986 */ /* 0x000fe8000c10112c */
[----:B------:R-:W4:Y:S04]  /*45300*/  LDL.LU.64 R36, [R1+0x880] ;  /* 0x0008800001247983 */ /* 0x000f280000300a00 */
[----:B------:R1:W-:Y:S01]  /*45310*/  @P5 STG.E.U8 desc[UR44][R30.64], R2 ;  /* 0x000000021e005986 */ /* 0x0003e2000c10112c */
[----:B------:R-:W-:Y:S01]  /*45320*/  ISETP.LT.AND P2, PT, R19, UR5, !P6 ;  /* 0x0000000513007c0c */ /* 0x000fe2000f741270 */
[----:B------:R-:W0:Y:S02]  /*45330*/  LDCU UR5, c[0x0][0x398] ;  /* 0x00007300ff0577ac */ /* 0x000e240008000800 */
[----:B-1----:R-:W2:Y:S01]  /*45340*/  LDL.LU.64 R30, [R1+0x1748] ;  /* 0x00174800011e7983 */ /* 0x002ea20000300a00 */
[----:B------:R-:W-:-:S03]  /*45350*/  PRMT R3, R6, 0x7772, RZ ;  /* 0x0000777206037816 */ /* 0x000fc600000000ff */
[----:B------:R-:W3:Y:S06]  /*45360*/  LDL.LU R39, [R1+0x38] ;  /* 0x0000380001277983 */ /* 0x000eec0000300800 */
[----:B------:R1:W-:Y:S04]  /*45370*/  @P2 STG.E.U8 desc[UR44][R20.64], R3 ;  /* 0x0000000314002986 */ /* 0x0003e8000c10112c */
[----:B-1----:R-:W4:Y:S01]  /*45380*/  LDL.LU.64 R20, [R1+0x860] ;  /* 0x0008600001147983 */ /* 0x002f220000300a00 */
[----:B0-----:R-:W-:Y:S01]  /*45390*/  ISETP.LT.AND P3, PT, R18, UR7, !P6 ;  /* 0x0000000712007c0c */ /* 0x001fe2000f761270 */
[----:B------:R-:W0:Y:S01]  /*453a0*/  LDCU UR7, c[0x0][0x398] ;  /* 0x00007300ff0777ac */ /* 0x000e220008000800 */
[----:B------:R-:W-:Y:S01]  /*453b0*/  PRMT R2, R6, 0x7773, RZ ;  /* 0x0000777306027816 */ /* 0x000fe200000000ff */
[----:B------:R-:W4:Y:S01]  /*453c0*/  LDL.LU.64 R40, [R1+0x858] ;  /* 0x0008580001287983 */ /* 0x000f220000300a00 */
[----:B------:R-:W-:Y:S01]  /*453d0*/  ISETP.LT.AND P4, PT, R29, UR9, !P6 ;  /* 0x000000091d007c0c */ /* 0x000fe2000f781270 */
[----:B------:R-:W1:Y:S02]  /*453e0*/  LDCU UR9, c[0x0][0x398] ;  /* 0x00007300ff0977ac */ /* 0x000e640008000800 */
[----:B------:R-:W4:Y:S01]  /*453f0*/  LDL.LU.64 R22, [R1+0x850] ;  /* 0x0008500001167983 */ /* 0x000f220000300a00 */
[----:B------:R-:W-:Y:S01]  /*45400*/  ISETP.LT.AND P2, PT, R28, UR6, !P6 ;  /* 0x000000061c007c0c */ /* 0x000fe2000f741270 */
[----:B------:R-:W0:Y:S04]  /*45410*/  LDCU UR6, c[0x0][0x398] ;  /* 0x00007300ff0677ac */ /* 0x000e280008000800 */
[----:B------:R1:W-:Y:S01]  /*45420*/  @P3 STG.E.U8 desc[UR44][R16.64], R2 ;  /* 0x0000000210003986 */ /* 0x0003e2000c10112c */
[----:B------:R-:W-:Y:S01]  /*45430*/  ISETP.LT.AND P3, PT, R55, UR5, !P6 ;  /* 0x0000000537007c0c */ /* 0x000fe2000f761270 */
[----:B------:R-:W2:Y:S02]  /*45440*/  LDCU UR5, c[0x0][0x398] ;  /* 0x00007300ff0577ac */ /* 0x000ea40008000800 */
[----:B-1----:R-:W4:Y:S01]  /*45450*/  LDL.LU.64 R16, [R1+0x848] ;  /* 0x0008480001107983 */ /* 0x002f220000300a00 */
[----:B------:R-:W-:Y:S01]  /*45460*/  VIADD R2, R10, 0xd ;  /* 0x0000000d0a027836 */ /* 0x000fe20000000000 */
[----:B0-----:R-:W-:Y:S01]  /*45470*/  ISETP.LT.AND P6, PT, R54, UR7, !P6 ;  /* 0x0000000736007c0c */ /* 0x001fe2000f7c1270 */
[----:B------:R-:W0:Y:S01]  /*45480*/  LDCU UR7, c[0x0][0x398] ;  /* 0x00007300ff0777ac */ /* 0x000e220008000800 */
[----:B------:R-:W4:Y:S02]  /*45490*/  LDL.LU R6, [R1+0x13c] ;  /* 0x00013c0001067983 */ /* 0x000f240000300800 */
[----:B------:R-:W-:-:S02]  /*454a0*/  ISETP.GE.AND P5, PT, R2, UR70, PT ;  /* 0x0000004602007c0c */ /* 0x000fc4000bfa6270 */
[C---:B--2---:R-:W-:Y:S02]  /*454b0*/  PRMT R3, R30.reuse, 0x7770, RZ ;  /* 0x000077701e037816 */ /* 0x044fe400000000ff */
[----:B------:R-:W-:-:S03]  /*454c0*/  PRMT R2, R30, 0x7772, RZ ;  /* 0x000077721e027816 */ /* 0x000fc600000000ff */
[----:B---3--:R1:W-:Y:S02]  /*454d0*/  @P4 STG.E.U8 desc[UR44][R14.64], R3 ;  /* 0x000000030e004986 */ /* 0x0083e4000c10112c */
[C---:B-1----:R-:W-:Y:S02]  /*454e0*/  PRMT R3, R30.reuse, 0x7771, RZ ;  /* 0x000077711e037816 */ /* 0x042fe400000000ff */
[----:B------:R-:W-:-:S03]  /*454f0*/  PRMT R30, R30, 0x7773, RZ ;  /* 0x000077731e1e7816 */ /* 0x000fc600000000ff */
[----:B------:R-:W-:Y:S04]  /*45500*/  @P2 STG.E.U8 desc[UR44][R42.64], R3 ;  /* 0x000000032a002986 */ /* 0x000fe8000c10112c */
[----:B----4-:R1:W-:Y:S04]  /*45510*/  @P3 STG.E.U8 desc[UR44][R36.64], R2 ;  /* 0x0000000224003986 */ /* 0x0103e8000c10112c */
[----:B------:R2:W-:Y:S04]  /*45520*/  @P6 STG.E.U8 desc[UR44][R20.64], R30 ;  /* 0x0000001e14006986 */ /* 0x0005e8000c10112c */
[----:B-1----:R-:W3:Y:S04]  /*45530*/  LDL.LU.64 R36, [R1+0x840] ;  /* 0x0008400001247983 */ /* 0x002ee80000300a00 */
[----:B------:R-:W4:Y:S04]  /*45540*/  LDL.LU.64 R42, [R1+0x838] ;  /* 0x00083800012a7983 */ /* 0x000f280000300a00 */
[----:B--2---:R-:W2:Y:S01]  /*45550*/  LDL.LU.64 R20, [R1+0x830] ;  /* 0x0008300001147983 */ /* 0x004ea20000300a00 */
[----:B------:R-:W-:Y:S01]  /*45560*/  ISETP.LT.AND P2, PT, R11, UR8, !P5 ;  /* 0x000000080b007c0c */ /* 0x000fe2000ef41270 */
[----:B------:R-:W-:Y:S01]  /*45570*/  VIADD R3, R10, 0xe ;  /* 0x0000000e0a037836 */ /* 0x000fe20000000000 */
[----:B------:R-:W-:Y:S01]  /*45580*/  ISETP.LT.AND P3, PT, R7, UR9, !P5 ;  /* 0x0000000907007c0c */ /* 0x000fe2000ef61270 */
[----:B------:R-:W1:Y:S01]  /*45590*/  LDCU UR8, c[0x0][0x398] ;  /* 0x00007300ff0877ac */ /* 0x000e620008000800 */
[----:B------:R-:W-:-:S02]  /*455a0*/  ISETP.LT.AND P4, PT, R19, UR6, !P5 ;  /* 0x0000000613007c0c */ /* 0x000fc4000ef81270 */
[----:B------:R-:W-:Y:S01]  /*455b0*/  PRMT R2, R39, 0x7770, RZ ;  /* 0x0000777027027816 */ /* 0x000fe200000000ff */
[----:B------:R-:W0:Y:S01]  /*455c0*/  LDCU UR6, c[0x0][0x398] ;  /* 0x00007300ff0677ac */ /* 0x000e220008000800 */
[----:B------:R-:W-:Y:S02]  /*455d0*/  ISETP.GE.AND P6, PT, R3, UR69, PT ;  /* 0x0000004503007c0c */ /* 0x000fe4000bfc6270 */
[C---:B------:R-:W-:Y:S01]  /*455e0*/  PRMT R3, R39.reuse, 0x7771, RZ ;  /* 0x0000777127037816 */ /* 0x040fe200000000ff */
[----:B------:R-:W0:Y:S02]  /*455f0*/  LDCU UR9, c[0x0][0x398] ;  /* 0x00007300ff0977ac */ /* 0x000e240008000800 */
[----:B------:R1:W-:Y:S04]  /*45600*/  @P2 STG.E.U8 desc[UR44][R40.64], R2 ;  /* 0x0000000228002986 */ /* 0x0003e8000c10112c */
[----:B------:R0:W-:Y:S01]  /*45610*/  @P3 STG.E.U8 desc[UR44][R22.64], R3 ;  /* 0x0000000316003986 */ /* 0x0001e2000c10112c */
[----:B-1----:R-:W-:-:S03]  /*45620*/  PRMT R2, R39, 0x7772, RZ ;  /* 0x0000777227027816 */ /* 0x002fc600000000ff */
[----:B0-----:R-:W2:Y:S01]  /*45630*/  LDL.LU.64 R22, [R1+0x828] ;  /* 0x0008280001167983 */ /* 0x001ea20000300a00 */
[----:B------:R-:W-:Y:S01]  /*45640*/  ISETP.LT.AND P2, PT, R18, UR5, !P5 ;  /* 0x0000000512007c0c */ /* 0x000fe2000ef41270 */
[----:B------:R-:W0:Y:S02]  /*45650*/  LDCU UR5, c[0x0][0x398] ;  /* 0x00007300ff0577ac */ /* 0x000e240008000800 */
[----:B------:R1:W-:Y:S01]  /*45660*/  @P4 STG.E.U8 desc[UR44][R16.64], R2 ;  /* 0x0000000210004986 */ /* 0x0003e2000c10112c */
[----:B------:R-:W-:Y:S01]  /*45670*/  ISETP.LT.AND P4, PT, R29, UR10, !P5 ;  /* 0x0000000a1d007c0c */ /* 0x000fe2000ef81270 */
[----:B------:R-:W0:Y:S01]  /*45680*/  LDCU UR10, c[0x0][0x398] ;  /* 0x00007300ff0a77ac */ /* 0x000e220008000800 */
[----:B------:R-:W-:Y:S02]  /*45690*/  ISETP.LT.AND P3, PT, R28, UR7, !P5 ;  /* 0x000000071c007c0c */ /* 0x000fe4000ef61270 */
[----:B------:R-:W-:Y:S01]  /*456a0*/  PRMT R3, R31, 0x7770, RZ ;  /* 0x000077701f037816 */ /* 0x000fe200000000ff */
[----:B------:R-:W0:Y:S01]  /*456b0*/  LDCU UR7, c[0x0][0x398] ;  /* 0x00007300ff0777ac */ /* 0x000e220008000800 */
[----:B-1----:R-:W2:Y:S01]  /*456c0*/  LDL.LU.64 R16, [R1+0x810] ;  /* 0x0008100001107983 */ /* 0x002ea20000300a00 */
[----:B------:R-:W-:-:S03]  /*456d0*/  PRMT R2, R39, 0x7773, RZ ;  /* 0x0000777327027816 */ /* 0x000fc600000000ff */
[----:B------:R-:W2:Y:S04]  /*456e0*/  LDL.LU.64 R40, [R1+0x808] ;  /* 0x0008080001287983 */ /* 0x000ea80000300a00 */
[----:B------:R-:W2:Y:S04]  /*456f0*/  LDL.LU.64 R38, [R1+0x800] ;  /* 0x0008000001267983 */ /* 0x000ea80000300a00 */
[----:B---3--:R1:W-:Y:S04]  /*45700*/  @P2 STG.E.U8 desc[UR44][R36.64], R2 ;  /* 0x0000000224002986 */ /* 0x0083e8000c10112c */
[----:B----4-:R3:W-:Y:S01]  /*45710*/  @P4 STG.E.U8 desc[UR44][R42.64], R3 ;  /* 0x000000032a004986 */ /* 0x0107e2000c10112c */
[----:B-1----:R-:W-:-:S03]  /*45720*/  PRMT R2, R31, 0x7771, RZ ;  /* 0x000077711f027816 */ /* 0x002fc600000000ff */
[----:B------:R-:W4:Y:S04]  /*45730*/  LDL.LU.64 R36, [R1+0x7f8] ;  /* 0x0007f80001247983 */ /* 0x000f280000300a00 */
[----:B------:R-:W4:Y:S01]  /*45740*/  LDL.LU.64 R26, [R1+0x7f0] ;  /* 0x0007f000011a7983 */ /* 0x000f220000300a00 */
[----:B---3--:R-:W-:-:S03]  /*45750*/  PRMT R3, R31, 0x7772, RZ ;  /* 0x000077721f037816 */ /* 0x008fc600000000ff */
[----:B--2---:R1:W-:Y:S04]  /*45760*/  @P3 STG.E.U8 desc[UR44][R20.64], R2 ;  /* 0x0000000214003986 */ /* 0x0043e8000c10112c */
[----:B-1----:R-:W2:Y:S01]  /*45770*/  LDL.LU.64 R20, [R1+0x7d8] ;  /* 0x0007d80001147983 */ /* 0x002ea20000300a00 */
[----:B------:R-:W-:-:S03]  /*45780*/  PRMT R2, R31, 0x7773, RZ ;  /* 0x000077731f027816 */ /* 0x000fc600000000ff */
[----:B------:R-:W3:Y:S04]  /*45790*/  LDL.LU.64 R42, [R1+0x7d0] ;  /* 0x0007d000012a7983 */ /* 0x000ee80000300a00 */
[----:B------:R-:W2:Y:S01]  /*457a0*/  LDL.LU R31, [R1+0x1740] ;  /* 0x00174000011f7983 */ /* 0x000ea20000300800 */
[----:B------:R-:W-:Y:S01]  /*457b0*/  ISETP.LT.AND P2, PT, R55, UR8, !P5 ;  /* 0x0000000837007c0c */ /* 0x000fe2000ef41270 */
[----:B------:R-:W1:Y:S01]  /*457c0*/  LDCU UR8, c[0x0][0x398] ;  /* 0x00007300ff0877ac */ /* 0x000e620008000800 */
[----:B------:R-:W-:Y:S02]  /*457d0*/  ISETP.LT.AND P5, PT, R54, UR6, !P5 ;  /* 0x0000000636007c0c */ /* 0x000fe4000efa1270 */
[----:B------:R-:W-:Y:S01]  /*457e0*/  ISETP.LT.AND P3, PT, R11, UR9, !P6 ;  /* 0x000000090b007c0c */ /* 0x000fe2000f761270 */
[----:B------:R-:W1:Y:S01]  /*457f0*/  LDCU UR6, c[0x0][0x398] ;  /* 0x00007300ff0677ac */ /* 0x000e620008000800 */
[----:B0-----:R-:W-:-:S02]  /*45800*/  ISETP.LT.AND P4, PT, R7, UR5, !P6 ;  /* 0x0000000507007c0c */ /* 0x001fc4000f781270 */
[C---:B------:R-:W-:Y:S01]  /*45810*/  PRMT R12, R6.reuse, 0x7770, RZ ;  /* 0x00007770060c7816 */ /* 0x040fe200000000ff */
[----:B------:R-:W0:Y:S01]  /*45820*/  LDCU UR9, c[0x0][0x398] ;  /* 0x00007300ff0977ac */ /* 0x000e220008000800 */
[----:B------:R-:W-:-:S03]  /*45830*/  PRMT R13, R6, 0x7771, RZ ;  /* 0x00007771060d7816 */ /* 0x000fc600000000ff */
[----:B------:R1:W-:Y:S01]  /*45840*/  @P2 STG.E.U8 desc[UR44][R22.64], R3 ;  /* 0x0000000316002986 */ /* 0x0003e2000c10112c */
[----:B------:R-:W-:Y:S01]  /*45850*/  PRMT R14, R6, 0x7772, RZ ;  /* 0x00007772060e7816 */ /* 0x000fe200000000ff */
[----:B------:R-:W0:Y:S02]  /*45860*/  LDCU UR5, c[0x0][0x39c] ;  /* 0x00007380ff0577ac */ /* 0x000e240008000800 */
[----:B------:R0:W-:Y:S04]  /*45870*/  @P5 STG.E.U8 desc[UR44][R16.64], R2 ;  /* 0x0000000210005986 */ /* 0x0001e8000c10112c */
[----:B------:R0:W-:Y:S04]  /*45880*/  @P3 STG.E.U8 desc[UR44][R40.64], R12 ;  /* 0x0000000c28003986 */ /* 0x0001e8000c10112c */
[----:B-1----:R-:W3:Y:S04]  /*45890*/  LDL.LU.64 R22, [R1+0x1738] ;  /* 0x0017380001167983 */ /* 0x002ee80000300a00 */
[----:B0-----:R-:W3:Y:S04]  /*458a0*/  LDL.LU.64 R16, [R1+0x1730] ;  /* 0x0017300001107983 */ /* 0x001ee80000300a00 */
[----:B------:R-:W3:Y:S04]  /*458b0*/  LDL.LU.64 R40, [R1+0x7c8] ;  /* 0x0007c80001287983 */ /* 0x000ee80000300a00 */
[----:B------:R0:W-:Y:S01]  /*458c0*/  @P4 STG.E.U8 desc[UR44][R38.64], R13 ;  /* 0x0000000d26004986 */ /* 0x0001e2000c10112c */
[----:B------:R-:W-:Y:S01]  /*458d0*/  ISETP.LT.AND P2, PT, R19, UR7, !P6 ;  /* 0x0000000713007c0c */ /* 0x000fe2000f741270 */
[----:B------:R-:W-:-:S02]  /*458e0*/  VIADD R2, R10, 0xf ;  /* 0x0000000f0a027836 */ /* 0x000fc40000000000 */
[----:B0-----:R-:W3:Y:S01]  /*458f0*/  LDL.LU.64 R38, [R1+0x7c0] ;  /* 0x0007c00001267983 */ /* 0x001ee20000300a00 */
[----:B------:R-:W-:Y:S01]  /*45900*/  ISETP.LT.AND P5, PT, R18, UR8, !P6 ;  /* 0x0000000812007c0c */ /* 0x000fe2000f7a1270 */
[----:B------:R-:W0:Y:S01]  /*45910*/  LDCU UR7, c[0x0][0x398] ;  /* 0x00007300ff0777ac */ /* 0x000e220008000800 */
[----:B------:R-:W-:Y:S01]  /*45920*/  ISETP.LT.AND P4, PT, R29, UR6, !P6 ;  /* 0x000000061d007c0c */ /* 0x000fe2000f781270 */
[----:B------:R-:W3:Y:S01]  /*45930*/  LDL.LU R13, [R1+0x3c] ;  /* 0x00003c00010d7983 */ /* 0x000ee20000300800 */
[----:B------:R-:W-:Y:S01]  /*45940*/  PRMT R15, R6, 0x7773, RZ ;  /* 0x00007773060f7816 */ /* 0x000fe200000000ff */
[----:B------:R-:W1:Y:S01]  /*45950*/  LDCU UR8, c[0x0][0x398] ;  /* 0x00007300ff0877ac */ /* 0x000e620008000800 */
[----:B------:R-:W-:Y:S01]  /*45960*/  ISETP.LT.AND P3, PT, R28, UR9, !P6 ;  /* 0x000000091c007c0c */ /* 0x000fe2000f761270 */
[----:B------:R-:W0:Y:S01]  /*45970*/  LDCU UR6, c[0x0][0x398] ;  /* 0x00007300ff0677ac */ /* 0x000e220008000800 */
[----:B------:R-:W0:Y:S01]  /*45980*/  LDCU UR9, c[0x0][0x398] ;  /* 0x00007300ff0977ac */ /* 0x000e220008000800 */
[----:B----4-:R4:W-:Y:S01]  /*45990*/  @P2 STG.E.U8 desc[UR44][R36.64], R14 ;  /* 0x0000000e24002986 */ /* 0x0109e2000c10112c */
[----:B------:R-:W-:-:S03]  /*459a0*/  ISETP.GE.AND P2, PT, R2, UR68, PT ;  /* 0x0000004402007c0c */ /* 0x000fc6000bf46270 */
[----:B------:R-:W-:Y:S04]  /*459b0*/  @P5 STG.E.U8 desc[UR44][R26.64], R15 ;  /* 0x0000000f1a005986 */ /* 0x000fe8000c10112c */
[----:B----4-:R-:W4:Y:S01]  /*459c0*/  LDL.LU.64 R36, [R1+0x7b8] ;  /* 0x0007b80001247983 */ /* 0x010f220000300a00 */
[----:B--2---:R-:W-:-:S05]  /*459d0*/  PRMT R2, R31, 0x7770, RZ ;  /* 0x000077701f027816 */ /* 0x004fca00000000ff */
[----:B------:R2:W-:Y:S04]  /*459e0*/  @P4 STG.E.U8 desc[UR44][R20.64], R2 ;  /* 0x0000000214004986 */ /* 0x0005e8000c10112c */
[----:B--2---:R-:W2:Y:S01]  /*459f0*/  LDL.LU.64 R20, [R1+0x7b0] ;  /* 0x0007b00001147983 */ /* 0x004ea20000300a00 */
[----:B0-----:R-:W-:Y:S02]  /*45a00*/  ISETP.LT.AND P5, PT, R55, UR7, !P6 ;  /* 0x0000000737007c0c */ /* 0x001fe4000f7a1270 */
[----:B------:R-:W-:Y:S01]  /*45a10*/  PRMT R3, R31, 0x7771, RZ ;  /* 0x000077711f037816 */ /* 0x000fe200000000ff */
[----:B------:R-:W-:Y:S01]  /*45a20*/  VIADD R2, R10, 0x10 ;  /* 0x000000100a027836 */ /* 0x000fe20000000000 */
[----:B-1----:R-:W-:Y:S01]  /*45a30*/  ISETP.LT.AND P6, PT, R54, UR8, !P6 ;  /* 0x0000000836007c0c */ /* 0x002fe2000f7c1270 */
[----:B------:R-:W0:Y:S02]  /*45a40*/  LDCU UR7, c[0x0][0x398] ;  /* 0x00007300ff0777ac */ /* 0x000e240008000800 */
[----:B---3--:R1:W-:Y:S01]  /*45a50*/  @P3 STG.E.U8 desc[UR44][R42.64], R3 ;  /* 0x000000032a003986 */ /* 0x0083e2000c10112c */
[----:B------:R-:W-:Y:S01]  /*45a60*/  ISETP.LT.AND P4, PT, R11, UR6, !P2 ;  /* 0x000000060b007c0c */ /* 0x000fe2000d781270 */
[----:B------:R-:W3:Y:S01]  /*45a70*/  LDCU UR8, c[0x0][0x398] ;  /* 0x00007300ff0877ac */ /* 0x000ee20008000800 */
[C---:B-1----:R-:W-:Y:S01]  /*45a80*/  PRMT R3, R31.reuse, 0x7772, RZ ;  /* 0x000077721f037816 */ /* 0x042fe200000000ff */
[----:B------:R-:W3:Y:S01]  /*45a90*/  LDL.LU.64 R42, [R1+0x7a0] ;  /* 0x0007a000012a7983 */ /* 0x000ee20000300a00 */
[----:B------:R-:W-:Y:S01]  /*45aa0*/  PRMT R31, R31, 0x7773, RZ ;  /* 0x000077731f1f7816 */ /* 0x000fe200000000ff */
[----:B------:R-:W1:Y:S02]  /*45ab0*/  LDCU UR6, c[0x0][0x398] ;  /* 0x00007300ff0677ac */ /* 0x000e640008000800 */
[----:B------:R-:W-:Y:S04]  /*45ac0*/  @P5 STG.E.U8 desc[UR44][R40.64], R3 ;  /* 0x0000000328005986 */ /* 0x000fe8000c10112c */
[----:B------:R-:W3:Y:S04]  /*45ad0*/  LDL.LU R14, [R1+0x12c] ;  /* 0x00012c00010e7983 */ /* 0x000ee80000300800 */
[----:B------:R-:W3:Y:S04]  /*45ae0*/  LDL.LU.64 R26, [R1+0x790] ;  /* 0x00079000011a7983 */ /* 0x000ee80000300a00 */
[----:B------:R0:W-:Y:S04]  /*45af0*/  @P6 STG.E.U8 desc[UR44][R38.64], R31 ;  /* 0x0000001f26006986 */ /* 0x0001e8000c10112c */
[----:B0-----:R-:W3:Y:S01]  /*45b00*/  LDL.LU.64 R30, [R1+0x7a8] ;  /* 0x0007a800011e7983 */ /* 0x001ee20000300a00 */
[----:B------:R-:W-:Y:S01]  /*45b10*/  ISETP.LT.AND P5, PT, R7, UR9, !P2 ;  /* 0x0000000907007c0c */ /* 0x000fe2000d7a1270 */
[----:B------:R-:W0:Y:S01]  /*45b20*/  LDCU UR9, c[0x0][0x398] ;  /* 0x00007300ff0977ac */ /* 0x000e220008000800 */
[----:B------:R-:W-:Y:S01]  /*45b30*/  ISETP.GE.AND P3, PT, R2, UR67, PT ;  /* 0x0000004302007c0c */ /* 0x000fe2000bf66270 */
[----:B------:R-:W3:Y:S01]  /*45b40*/  LDL.LU.64 R40, [R1+0x788] ;  /* 0x0007880001287983 */ /* 0x000ee20000300a00 */
[----:B------:R-:W-:-:S02]  /*45b50*/  PRMT R2, R13, 0x7770, RZ ;  /* 0x000077700d027816 */ /* 0x000fc400000000ff */
[----:B------:R-:W-:Y:S01]  /*45b60*/  PRMT R3, R13, 0x7771, RZ ;  /* 0x000077710d037816 */ /* 0x000fe200000000ff */
[----:B------:R-:W3:Y:S04]  /*45b70*/  LDL.LU.64 R38, [R1+0x780] ;  /* 0x0007800001267983 */ /* 0x000ee80000300a00 */
[----:B----4-:R4:W-:Y:S04]  /*45b80*/  @P4 STG.E.U8 desc[UR44][R36.64], R2 ;  /* 0x0000000224004986 */ /* 0x0109e8000c10112c */
[----:B----4-:R-:W4:Y:S04]  /*45b90*/  LDL.LU.64 R36, [R1+0x768] ;  /* 0x0007680001247983 */ /* 0x010f280000300a00 */
[----:B------:R-:W4:Y:S04]  /*45ba0*/  LDL.LU R6, [R1+0x110] ;  /* 0x0001100001067983 */ /* 0x000f280000300800 */
[----:B--2---:R2:W-:Y:S04]  /*45bb0*/  @P5 STG.E.U8 desc[UR44][R20.64], R3 ;  /* 0x0000000314005986 */ /* 0x0045e8000c10112c */
[----:B--2---:R-:W2:Y:S01]  /*45bc0*/  LDL.LU.64 R20, [R1+0x760] ;  /* 0x0007600001147983 */ /* 0x004ea20000300a00 */
[----:B------:R-:W-:Y:S01]  /*45bd0*/  ISETP.LT.AND P6, PT, R19, UR10, !P2 ;  /* 0x0000000a13007c0c */ /* 0x000fe2000d7c1270 */
[----:B------:R-:W0:Y:S01]  /*45be0*/  LDCU UR10, c[0x0][0x398] ;  /* 0x00007300ff0a77ac */ /* 0x000e220008000800 */
[----:B------:R-:W-:-:S02]  /*45bf0*/  ISETP.LT.AND P4, PT, R18, UR7, !P2 ;  /* 0x0000000712007c0c */ /* 0x000fc4000d781270 */
[----:B------:R-:W-:Y:S01]  /*45c00*/  PRMT R2, R13, 0x7772, RZ ;  /* 0x000077720d027816 */ /* 0x000fe200000000ff */
[----:B------:R-:W0:Y:S01]  /*45c10*/  LDCU UR7, c[0x0][0x398] ;  /* 0x00007300ff0777ac */ /* 0x000e220008000800 */
[----:B---3--:R-:W-:Y:S02]  /*45c20*/  ISETP.LT.AND P5, PT, R29, UR8, !P2 ;  /* 0x000000081d007c0c */ /* 0x008fe4000d7a1270 */
[----:B------:R-:W-:Y:S01]  /*45c30*/  PRMT R12, R13, 0x7773, RZ ;  /* 0x000077730d0c7816 */ /* 0x000fe200000000ff */
[----:B------:R-:W3:Y:S01]  /*45c40*/  LDCU UR8, c[0x0][0x398] ;  /* 0x00007300ff0877ac */ /* 0x000ee20008000800 */
[----:B------:R-:W-:-:S03]  /*45c50*/  PRMT R3, R14, 0x7770, RZ ;  /* 0x000077700e037816 */ /* 0x000fc600000000ff */
[----:B------:R3:W-:Y:S01]  /*45c60*/  @P6 STG.E.U8 desc[UR44][R30.64], R2 ;  /* 0x000000021e006986 */ /* 0x0007e2000c10112c */
[----:B-1----:R-:W-:Y:S01]  /*45c70*/  ISETP.LT.AND P6, PT, R28, UR6, !P2 ;  /* 0x000000061c007c0c */ /* 0x002fe2000d7c1270 */
[----:B------:R-:W1:Y:S02]  /*45c80*/  LDCU UR6, c[0x0][0x398] ;  /* 0x00007300ff0677ac */ /* 0x000e640008000800 */
[----:B------:R1:W-:Y:S01]  /*45c90*/  @P4 STG.E.U8 desc[UR44][R42.64], R12 ;  /* 0x0000000c2a004986 */ /* 0x0003e2000c10112c */
[----:B------:R-:W-:Y:S01]  /*45ca0*/  ISETP.LT.AND P4, PT, R55, UR11, !P2 ;  /* 0x0000000b37007c0c */ /* 0x000fe2000d781270 */
[----:B------:R-:W2:Y:S01]  /*45cb0*/  LDCU UR11, c[0x0][0x398] ;  /* 0x00007300ff0b77ac */ /* 0x000ea20008000800 */
[----:B0-----:R-:W-:Y:S01]  /*45cc0*/  ISETP.LT.AND P2, PT, R54, UR9, !P2 ;  /* 0x0000000936007c0c */ /* 0x001fe2000d741270 */
[----:B------:R-:W-:Y:S01]  /*45cd0*/  @P5 STG.E.U8 desc[UR44][R26.64], R3 ;  /* 0x000000031a005986 */ /* 0x000fe2000c10112c */
[----:B---3--:R-:W-:-:S03]  /*45ce0*/  PRMT R2, R14, 0x7771, RZ ;  /* 0x000077710e027816 */ /* 0x008fc600000000ff */
[----:B------:R-:W3:Y:S01]  /*45cf0*/  LDL.LU.64 R30, [R1+0x750] ;  /* 0x00075000011e7983 */ /* 0x000ee20000300a00 */
[----:B------:R-:W-:Y:S01]  /*45d00*/  ISETP.LT.AND P5, PT, R11, UR7, !P3 ;  /* 0x000000070b007c0c */ /* 0x000fe2000dfa1270 */
[----:B------:R-:W0:Y:S02]  /*45d10*/  LDCU UR9, c[0x0][0x398] ;  /* 0x00007300ff0977ac */ /* 0x000e240008000800 */
[----:B------:R0:W-:Y:S01]  /*45d20*/  @P6 STG.E.U8 desc[UR44][R40.64], R2 ;  /* 0x0000000228006986 */ /* 0x0001e2000c10112c */
[----:B------:R-:W-:Y:S01]  /*45d30*/  ISETP.LT.AND P6, PT, R7, UR10, !P3 ;  /* 0x0000000a07007c0c */ /* 0x000fe2000dfc1270 */
[----:B------:R-:W2:Y:S01]  /*45d40*/  LDCU UR7, c[0x0][0x398] ;  /* 0x00007300ff0777ac */ /* 0x000ea20008000800 */
[C---:B-1----:R-:W-:Y:S01]  /*45d50*/  PRMT R12, R14.reuse, 0x7772, RZ ;  /* 0x000077720e0c7816 */ /* 0x042fe200000000ff */
[----:B------:R-:W3:Y:S01]  /*45d60*/  LDL.LU.64 R42, [R1+0x748] ;  /* 0x00074800012a7983 */ /* 0x000ee20000300a00 */
[----:B------:R-:W-:Y:S01]  /*45d70*/  PRMT R13, R14, 0x7773, RZ ;  /* 0x000077730e0d7816 */ /* 0x000fe200000000ff */
[----:B------:R-:W1:Y:S02]  /*45d80*/  LDCU UR10, c[0x0][0x398] ;  /* 0x00007300ff0a77ac */ /* 0x000e640008000800 */
[----:B------:R-:W3:Y:S04]  /*45d90*/  LDL.LU.64 R14, [R1+0x740] ;  /* 0x00074000010e7983 */ /* 0x000ee80000300a00 */
[----:B------:R1:W-:Y:S04]  /*45da0*/  @P4 STG.E.U8 desc[UR44][R38.64], R12 ;  /* 0x0000000c26004986 */ /* 0x0003e8000c10112c */
[----:B0-----:R-:W3:Y:S04]  /*45db0*/  LDL.LU.64 R40, [R1+0x738] ;  /* 0x0007380001287983 */ /* 0x001ee80000300a00 */
[----:B------:R-:W3:Y:S04]  /*45dc0*/  LDL.LU.64 R26, [R1+0x730] ;  /* 0x00073000011a7983 */ /* 0x000ee80000300a00 */
[----:B-1----:R-:W3:Y:S04]  /*45dd0*/  LDL.LU R39, [R1+0x20] ;  /* 0x0000200001277983 */ /* 0x002ee80000300800 */
[----:B----4-:R-:W-:Y:S01]  /*45de0*/  @P2 STG.E.U8 desc[UR44][R36.64], R13 ;  /* 0x0000000d24002986 */ /* 0x010fe2000c10112c */
[----:B------:R-:W-:-:S02]  /*45df0*/  PRMT R3, R6, 0x7770, RZ ;  /* 0x0000777006037816 */ /* 0x000fc400000000ff */
[----:B------:R-:W-:-:S03]  /*45e00*/  PRMT R2, R6, 0x7771, RZ ;  /* 0x0000777106027816 */ /* 0x000fc600000000ff */
[----:B--2---:R-:W-:Y:S04]  /*45e10*/  @P5 STG.E.U8 desc[UR44][R20.64], R3 ;  /* 0x0000000314005986 */ /* 0x004fe8000c10112c */
[----:B------:R0:W-:Y:S04]  /*45e20*/  @P6 STG.E.U8 desc[UR44][R16.64], R2 ;  /* 0x0000000210006986 */ /* 0x0001e8000c10112c */
[----:B0-----:R-:W2:Y:S04]  /*45e30*/  LDL.LU.64 R16, [R1+0x1728] ;  /* 0x0017280001107983 */ /* 0x001ea80000300a00 */
[----:B------:R-:W4:Y:S04]  /*45e40*/  LDL.LU.64 R36, [R1+0x718] ;  /* 0x0007180001247983 */ /* 0x000f280000300a00 */
[----:B------:R-:W4:Y:S01]  /*45e50*/  LDL.LU.64 R20, [R1+0x710] ;  /* 0x0007100001147983 */ /* 0x000f220000300a00 */
[----:B------:R-:W-:Y:S01]  /*45e60*/  ISETP.LT.AND P2, PT, R19, UR8, !P3 ;  /* 0x0000000813007c0c */ /* 0x000fe2000df41270 */
[----:B------:R-:W0:Y:S01]  /*45e70*/  LDCU UR8, c[0x0][0x398] ;  /* 0x00007300ff0877ac */ /* 0x000e220008000800 */
[----:B------:R-:W-:-:S02]  /*45e80*/  ISETP.LT.AND P4, PT, R18, UR6, !P3 ;  /* 0x0000000612007c0c */ /* 0x000fc4000df81270 */
[C---:B------:R-:W-:Y:S01]  /*45e90*/  PRMT R3, R6.reuse, 0x7772, RZ ;  /* 0x0000777206037816 */ /* 0x040fe200000000ff */
[----:B------:R-:W1:Y:S01]  /*45ea0*/  LDCU UR6, c[0x0][0x398] ;  /* 0x00007300ff0677ac */ /* 0x000e620008000800 */
[----:B------:R-:W-:Y:S02]  /*45eb0*/  ISETP.LT.AND P6, PT, R29, UR9, !P3 ;  /* 0x000000091d007c0c */ /* 0x000fe4000dfc1270 */
[----:B------:R-:W-:Y:S01]  /*45ec0*/  PRMT R2, R6, 0x7773, RZ ;  /* 0x0000777306027816 */ /* 0x000fe200000000ff */
[----:B------:R-:W0:Y:S04]  /*45ed0*/  LDCU UR9, c[0x0][0x398] ;  /* 0x00007300ff0977ac */ /* 0x000e280008000800 */
[----:B---3--:R-:W-:Y:S04]  /*45ee0*/  @P2 STG.E.U8 desc[UR44][R30.64], R3 ;  /* 0x000000031e002986 */ /* 0x008fe8000c10112c */
[----:B------:R3:W-:Y:S01]  /*45ef0*/  @P4 STG.E.U8 desc[UR44][R42.64], R2 ;  /* 0x000000022a004986 */ /* 0x0007e2000c10112c */
[----:B------:R-:W-:Y:S01]  /*45f00*/  ISETP.LT.AND P4, PT, R28, UR7, !P3 ;  /* 0x000000071c007c0c */ /* 0x000fe2000df81270 */
[----:B------:R-:W0:Y:S02]  /*45f10*/  LDCU UR7, c[0x0][0x398] ;  /* 0x00007300ff0777ac */ /* 0x000e240008000800 */
[----:B---3--:R-:W3:Y:S04]  /*45f20*/  LDL.LU.64 R42, [R1+0x708] ;  /* 0x00070800012a7983 */ /* 0x008ee80000300a00 */
[----:B------:R-:W3:Y:S01]  /*45f30*/  LDL.LU.64 R30, [R1+0x700] ;  /* 0x00070000011e7983 */ /* 0x000ee20000300a00 */
[----:B------:R-:W-:Y:S01]  /*45f40*/  VIADD R2, R10, 0x11 ;  /* 0x000000110a027836 */ /* 0x000fe20000000000 */
[----:B------:R-:W-:Y:S01]  /*45f50*/  ISETP.LT.AND P5, PT, R55, UR10, !P3 ;  /* 0x0000000a37007c0c */ /* 0x000fe2000dfa1270 */
[----:B------:R-:W0:Y:S01]  /*45f60*/  LDCU UR10, c[0x0][0x398] ;  /* 0x00007300ff0a77ac */ /* 0x000e220008000800 */
[----:B-1----:R-:W-:-:S02]  /*45f70*/  ISETP.LT.AND P3, PT, R54, UR6, !P3 ;  /* 0x0000000636007c0c */ /* 0x002fc4000df61270 */
[----:B------:R-:W-:Y:S01]  /*45f80*/  ISETP.GE.AND P2, PT, R2, UR66, PT ;  /* 0x0000004202007c0c */ /* 0x000fe2000bf46270 */
[----:B------:R-:W1:Y:S01]  /*45f90*/  LDCU UR6, c[0x0][0x398] ;  /* 0x00007300ff0677ac */ /* 0x000e620008000800 */
[----:B--2---:R-:W-:-:S05]  /*45fa0*/  PRMT R3, R16, 0x7770, RZ ;  /* 0x0000777010037816 */ /* 0x004fca00000000ff */
[----:B------:R2:W-:Y:S02]  /*45fb0*/  @P6 STG.E.U8 desc[UR44][R14.64], R3 ;  /* 0x000000030e006986 */ /* 0x0005e4000c10112c */
[----:B--2---:R-:W-:-:S05]  /*45fc0*/  PRMT R3, R16, 0x7771, RZ ;  /* 0x0000777110037816 */ /* 0x004fca00000000ff */
[----:B------:R2:W-:Y:S04]  /*45fd0*/  @P4 STG.E.U8 desc[UR44][R40.64], R3 ;  /* 0x0000000328004986 */ /* 0x0005e8000c10112c */
[----:B--2---:R-:W2:Y:S01]  /*45fe0*/  LDL.LU.64 R40, [R1+0x6f8] ;  /* 0x0006f80001287983 */ /* 0x004ea20000300a00 */
[----:B0-----:R-:W-:Y:S01]  /*45ff0*/  ISETP.LT.AND P6, PT, R11, UR8, !P2 ;  /* 0x000000080b007c0c */ /* 0x001fe2000d7c1270 */
[----:B------:R-:W0:Y:S01]  /*46000*/  LDCU UR8, c[0x0][0x398] ;  /* 0x00007300ff0877ac */ /* 0x000e220008000800 */
[C---:B------:R-:W-:Y:S01]  /*46010*/  PRMT R2, R16.reuse, 0x7772, RZ ;  /* 0x0000777210027816 */ /* 0x040fe200000000ff */
[----:B------:R-:W2:Y:S01]  /*46020*/  LDL.LU.64 R14, [R1+0x6d8] ;  /* 0x0006d800010e7983 */ /* 0x000ea20000300a00 */
[----:B------:R-:W-:-:S03]  /*46030*/  PRMT R16, R16, 0x7773, RZ ;  /* 0x0000777310107816 */ /* 0x000fc600000000ff */
[----:B------:R0:W-:Y:S04]  /*46040*/  @P5 STG.E.U8 desc[UR44][R26.64], R2 ;  /* 0x000000021a005986 */ /* 0x0001e8000c10112c */
[----:B----4-:R4:W-:Y:S01]  /*46050*/  @P3 STG.E.U8 desc[UR44][R36.64], R16 ;  /* 0x0000001024003986 */ /* 0x0109e2000c10112c */
[----:B0-----:R-:W-:-:S03]  /*46060*/  PRMT R2, R39, 0x7770, RZ ;  /* 0x0000777027027816 */ /* 0x001fc600000000ff */
[----:B----4-:R-:W4:Y:S04]  /*46070*/  LDL.LU.64 R36, [R1+0x6d0] ;  /* 0x0006d00001247983 */ /* 0x010f280000300a00 */
[----:B------:R0:W-:Y:S04]  /*46080*/  @P6 STG.E.U8 desc[UR44][R20.64], R2 ;  /* 0x0000000214006986 */ /* 0x0001e8000c10112c */
[----:B0-----:R-:W4:Y:S01]  /*46090*/  LDL.LU.64 R20, [R1+0x6c8] ;  /* 0x0006c80001147983 */ /* 0x001f220000300a00 */
[----:B------:R-:W-:Y:S01]  /*460a0*/  ISETP.LT.AND P5, PT, R7, UR9, !P2 ;  /* 0x0000000907007c0c */ /* 0x000fe2000d7a1270 */
[----:B------:R-:W0:Y:S01]  /*460b0*/  LDCU UR9, c[0x0][0x398] ;  /* 0x00007300ff0977ac */ /* 0x000e220008000800 */
[----:B------:R-:W-:Y:S01]  /*460c0*/  ISETP.LT.AND P4, PT, R19, UR11, !P2 ;  /* 0x0000000b13007c0c */ /* 0x000fe2000d781270 */
[----:B------:R-:W4:Y:S01]  /*460d0*/  LDL.LU R6, [R1+0x114] ;  /* 0x0001140001067983 */ /* 0x000f220000300800 */
[----:B------:R-:W-:Y:S01]  /*460e0*/  ISETP.LT.AND P3, PT, R18, UR7, !P2 ;  /* 0x0000000712007c0c */ /* 0x000fe2000d761270 */
[----:B------:R-:W0:Y:S01]  /*460f0*/  LDCU UR11, c[0x0][0x398] ;  /* 0x00007300ff0b77ac */ /* 0x000e220008000800 */
[C---:B------:R-:W-:Y:S01]  /*46100*/  PRMT R3, R39.reuse, 0x7771, RZ ;  /* 0x0000777127037816 */ /* 0x040fe200000000ff */
[----:B------:R-:W4:Y:S01]  /*46110*/  LDL.LU.64 R26, [R1+0x6b8] ;  /* 0x0006b800011a7983 */ /* 0x000f220000300a00 */
[C---:B------:R-:W-:Y:S01]  /*46120*/  PRMT R2, R39.reuse, 0x7772, RZ ;  /* 0x0000777227027816 */ /* 0x040fe200000000ff */
[----:B------:R-:W0:Y:S04]  /*46130*/  LDCU UR7, c[0x0][0x398] ;  /* 0x00007300ff0777ac */ /* 0x000e280008000800 */
[----:B---3--:R3:W-:Y:S04]  /*46140*/  @P5 STG.E.U8 desc[UR44][R42.64], R3 ;  /* 0x000000032a005986 */ /* 0x0087e8000c10112c */
[----:B------:R0:W-:Y:S04]  /*46150*/  @P4 STG.E.U8 desc[UR44][R30.64], R2 ;  /* 0x000000021e004986 */ /* 0x0001e8000c10112c */
[----:B---3--:R-:W3:Y:S01]  /*46160*/  LDL.LU.64 R42, [R1+0x6b0] ;  /* 0x0006b000012a7983 */ /* 0x008ee20000300a00 */
[----:B------:R-:W-:-:S03]  /*46170*/  PRMT R3, R39, 0x7773, RZ ;  /* 0x0000777327037816 */ /* 0x000fc600000000ff */
[----:B------:R-:W3:Y:S01]  /*46180*/  LDL.LU.64 R38, [R1+0x6a8] ;  /* 0x0006a80001267983 */ /* 0x000ee20000300a00 */
[----:B------:R-:W-:Y:S01]  /*46190*/  ISETP.LT.AND P6, PT, R29, UR10, !P2 ;  /* 0x0000000a1d007c0c */ /* 0x000fe2000d7c1270 */
[----:B------:R-:W2:Y:S01]  /*461a0*/  LDCU UR10, c[0x0][0x398] ;  /* 0x00007300ff0a77ac */ /* 0x000ea20008000800 */
[----:B-1----:R-:W-:Y:S02]  /*461b0*/  ISETP.LT.AND P4, PT, R28, UR6, !P2 ;  /* 0x000000061c007c0c */ /* 0x002fe4000d781270 */
[----:B------:R-:W-:Y:S01]  /*461c0*/  ISETP.LT.AND P5, PT, R55, UR8, !P2 ;  /* 0x0000000837007c0c */ /* 0x000fe2000d7a1270 */
[----:B------:R-:W-:Y:S01]  /*461d0*/  VIADD R12, R10, 0x12 ;  /* 0x000000120a0c7836 */ /* 0x000fe20000000000 */
[C---:B0-----:R-:W-:Y:S01]  /*461e0*/  PRMT R2, R17.reuse, 0x7770, RZ ;  /* 0x0000777011027816 */ /* 0x041fe200000000ff */
[----:B------:R-:W0:Y:S01]  /*461f0*/  LDCU UR6, c[0x0][0x398] ;  /* 0x00007300ff0677ac */ /* 0x000e220008000800 */
[----:B--2---:R1:W-:Y:S01]  /*46200*/  @P3 STG.E.U8 desc[UR44][R40.64], R3 ;  /* 0x0000000328003986 */ /* 0x0043e2000c10112c */
[----:B------:R-:W2:Y:S03]  /*46210*/  LDCU UR8, c[0x0][0x398] ;  /* 0x00007300ff0877ac */ /* 0x000ea60008000800 */
[----:B-1----:R-:W2:Y:S01]  /*46220*/  LDL.LU.64 R40, [R1+0x6a0] ;  /* 0x0006a00001287983 */ /* 0x002ea20000300a00 */
[----:B------:R-:W-:-:S03]  /*46230*/  PRMT R3, R17, 0x7771, RZ ;  /* 0x0000777111037816 */ /* 0x000fc600000000ff */
[----:B------:R1:W-:Y:S04]  /*46240*/  @P6 STG.E.U8 desc[UR44][R14.64], R2 ;  /* 0x000000020e006986 */ /* 0x0003e8000c10112c */
[----:B------:R-:W2:Y:S04]  /*46250*/  LDL.LU.64 R30, [R1+0x698] ;  /* 0x00069800011e7983 */ /* 0x000ea80000300a00 */
[----:B----4-:R4:W-:Y:S01]  /*46260*/  @P4 STG.E.U8 desc[UR44][R36.64], R3 ;  /* 0x0000000324004986 */ /* 0x0109e2000c10112c */
[C---:B-1----:R-:W-:Y:S02]  /*46270*/  PRMT R2, R17.reuse, 0x7772, RZ ;  /* 0x0000777211027816 */ /* 0x042fe400000000ff */
[----:B----4-:R-:W-:-:S02]  /*46280*/  PRMT R3, R17, 0x7773, RZ ;  /* 0x0000777311037816 */ /* 0x010fc400000000ff */
[----:B------:R-:W4:Y:S04]  /*46290*/  LDL.LU R17, [R1+0x1720] ;  /* 0x0017200001117983 */ /* 0x000f280000300800 */
[----:B------:R1:W-:Y:S04]  /*462a0*/  @P5 STG.E.U8 desc[UR44][R20.64], R2 ;  /* 0x0000000214005986 */ /* 0x0003e8000c10112c */
[----:B------:R-:W4:Y:S04]  /*462b0*/  LDL.LU.64 R36, [R1+0x690] ;  /* 0x0006900001247983 */ /* 0x000f280000300a00 */
[----:B-1----:R-:W4:Y:S01]  /*462c0*/  LDL.LU.64 R20, [R1+0x688] ;  /* 0x0006880001147983 */ /* 0x002f220000300a00 */
[----:B------:R-:W-:Y:S01]  /*462d0*/  ISETP.LT.AND P2, PT, R54, UR9, !P2 ;  /* 0x0000000936007c0c */ /* 0x000fe2000d741270 */
[----:B------:R-:W1:Y:S01]  /*462e0*/  LDCU UR9, c[0x0][0x398] ;  /* 0x00007300ff0977ac */ /* 0x000e620008000800 */
[----:B------:R-:W-:Y:S01]  /*462f0*/  ISETP.GE.AND P3, PT, R12, UR65, PT ;  /* 0x000000410c007c0c */ /* 0x000fe2000bf66270 */
[----:B------:R-:W4:Y:S03]  /*46300*/  LDL.LU.64 R14, [R1+0x680] ;  /* 0x00068000010e7983 */ /* 0x000f260000300a00 */
[----:B------:R-:W-:Y:S01]  /*46310*/  ISETP.LT.AND P6, PT, R11, UR11, !P3 ;  /* 0x0000000b0b007c0c */ /* 0x000fe2000dfc1270 */
[----:B------:R-:W0:Y:S01]  /*46320*/  LDCU UR11, c[0x0][0x398] ;  /* 0x00007300ff0b77ac */ /* 0x000e220008000800 */
[----:B------:R-:W-:-:S02]  /*46330*/  ISETP.LT.AND P4, PT, R7, UR7, !P3 ;  /* 0x0000000707007c0c */ /* 0x000fc4000df81270 */
[----:B------:R-:W-:Y:S01]  /*46340*/  ISETP.LT.AND P5, PT, R19, UR10, !P3 ;  /* 0x0000000a13007c0c */ /* 0x000fe2000dfa1270 */
[----:B------:R-:W0:Y:S01]  /*46350*/  LDCU UR7, c[0x0][0x398] ;  /* 0x00007300ff0777ac */ /* 0x000e220008000800 */
[C---:B------:R-:W-:Y:S01]  /*46360*/  PRMT R2, R6.reuse, 0x7770, RZ ;  /* 0x0000777006027816 */ /* 0x040fe200000000ff */
[----:B------:R1:W-:Y:S01]  /*46370*/  @P2 STG.E.U8 desc[UR44][R26.64], R3 ;  /* 0x000000031a002986 */ /* 0x0003e2000c10112c */
[----:B------:R-:W0:Y:S05]  /*46380*/  LDCU UR10, c[0x0][0x398] ;  /* 0x00007300ff0a77ac */ /* 0x000e2a0008000800 */
[----:B---3--:R3:W-:Y:S04]  /*46390*/  @P6 STG.E.U8 desc[UR44][R42.64], R2 ;  /* 0x000000022a006986 */ /* 0x0087e8000c10112c */
[----:B-1----:R-:W4:Y:S01]  /*463a0*/  LDL.LU.64 R26, [R1+0x660] ;  /* 0x00066000011a7983 */ /* 0x002f220000300a00 */
[----:B------:R-:W-:-:S05]  /*463b0*/  PRMT R3, R6, 0x7771, RZ ;  /* 0x0000777106037816 */ /* 0x000fca00000000ff */
[----:B------:R1:W-:Y:S01]  /*463c0*/  @P4 STG.E.U8 desc[UR44][R38.64], R3 ;  /* 0x0000000326004986 */ /* 0x0003e2000c10112c */
[----:B---3--:R-:W-:-:S03]  /*463d0*/  PRMT R2, R6, 0x7772, RZ ;  /* 0x0000777206027816 */ /* 0x008fc600000000ff */
[----:B-1----:R-:W3:Y:S04]  /*463e0*/  LDL.LU R39, [R1+0x24] ;  /* 0x0000240001277983 */ /* 0x002ee80000300800 */
[----:B------:R-:W3:Y:S01]  /*463f0*/  LDL.LU.64 R42, [R1+0x658] ;  /* 0x00065800012a7983 */ /* 0x000ee20000300a00 */
[----:B0-----:R-:W-:Y:S01]  /*46400*/  ISETP.LT.AND P6, PT, R18, UR6, !P3 ;  /* 0x0000000612007c0c */ /* 0x001fe2000dfc1270 */
[----:B------:R-:W-:Y:S01]  /*46410*/  VIADD R3, R10, 0x13 ;  /* 0x000000130a037836 */ /* 0x000fe20000000000 */
[----:B--2---:R-:W-:Y:S01]  /*46420*/  ISETP.LT.AND P4, PT, R29, UR8, !P3 ;  /* 0x000000081d007c0c */ /* 0x004fe2000df81270 */
[----:B------:R-:W0:Y:S03]  /*46430*/  LDCU UR6, c[0x0][0x398] ;  /* 0x00007300ff0677ac */ /* 0x000e260008000800 */
[----:B------:R-:W-:Y:S01]  /*46440*/  ISETP.GE.AND P2, PT, R3, UR50, PT ;  /* 0x0000003203007c0c */ /* 0x000fe2000bf46270 */
[----:B------:R-:W1:Y:S01]  /*46450*/  LDCU UR8, c[0x0][0x398] ;  /* 0x00007300ff0877ac */ /* 0x000e620008000800 */
[----:B------:R2:W-:Y:S04]  /*46460*/  @P5 STG.E.U8 desc[UR44][R40.64], R2 ;  /* 0x0000000228005986 */ /* 0x0005e8000c10112c */
[----:B--2---:R-:W2:Y:S01]  /*46470*/  LDL.LU.64 R40, [R1+0x650] ;  /* 0x0006500001287983 */ /* 0x004ea20000300a00 */
[----:B------:R-:W-:Y:S01]  /*46480*/  ISETP.LT.AND P5, PT, R28, UR9, !P3 ;  /* 0x000000091c007c0c */ /* 0x000fe2000dfa1270 */
[----:B------:R-:W0:Y:S01]  /*46490*/  LDCU UR9, c[0x0][0x398] ;  /* 0x00007300ff0977ac */ /* 0x000e220008000800 */
[----:B------:R-:W-:-:S05]  /*464a0*/  PRMT R2, R6, 0x7773, RZ ;  /* 0x0000777306027816 */ /* 0x000fca00000000ff */
[----:B------:R0:W-:Y:S01]  /*464b0*/  @P6 STG.E.U8 desc[UR44][R30.64], R2 ;  /* 0x000000021e006986 */ /* 0x0001e2000c10112c */
[C---:B----4-:R-:W-:Y:S02]  /*464c0*/  PRMT R3, R17.reuse, 0x7770, RZ ;  /* 0x0000777011037816 */ /* 0x050fe400000000ff */
[----:B0-----:R-:W-:-:S03]  /*464d0*/  PRMT R2, R17, 0x7771, RZ ;  /* 0x0000777111027816 */ /* 0x001fc600000000ff */
[----:B------:R0:W-:Y:S04]  /*464e0*/  @P4 STG.E.U8 desc[UR44][R36.64], R3 ;  /* 0x0000000324004986 */ /* 0x0001e8000c10112c */
[----:B------:R4:W-:Y:S04]  /*464f0*/  @P5 STG.E.U8 desc[UR44][R20.64], R2 ;  /* 0x0000000214005986 */ /* 0x0009e8000c10112c */
[----:B0-----:R-:W2:Y:S04]  /*46500*/  LDL.LU.64 R36, [R1+0x648] ;  /* 0x0006480001247983 */ /* 0x001ea80000300a00 */
[----:B----4-:R-:W4:Y:S01]  /*46510*/  LDL.LU.64 R20, [R1+0x640] ;  /* 0x0006400001147983 */ /* 0x010f220000300a00 */
[----:B------:R-:W-:Y:S01]  /*46520*/  ISETP.LT.AND P6, PT, R55, UR7, !P3 ;  /* 0x0000000737007c0c */ /* 0x000fe2000dfc1270 */
[----:B------:R-:W0:Y:S01]  /*46530*/  LDCU UR7, c[0x0][0x398] ;  /* 0x00007300ff0777ac */ /* 0x000e220008000800 */
[----:B------:R-:W-:Y:S01]  /*46540*/  ISETP.LT.AND P3, PT, R54, UR10, !P3 ;  /* 0x0000000a36007c0c */ /* 0x000fe2000df61270 */
[----:B------:R-:W4:Y:S01]  /*46550*/  LDL.LU R30, [R1+0x104] ;  /* 0x00010400011e7983 */ /* 0x000f220000300800 */
[C---:B------:R-:W-:Y:S01]  /*46560*/  PRMT R2, R17.reuse, 0x7772, RZ ;  /* 0x0000777211027816 */ /* 0x040fe200000000ff */
[----:B------:R-:W0:Y:S01]  /*46570*/  LDCU UR10, c[0x0][0x398] ;  /* 0x00007300ff0a77ac */ /* 0x000e220008000800 */
[----:B------:R-:W-:-:S02]  /*46580*/  PRMT R17, R17, 0x7773, RZ ;  /* 0x0000777311117816 */ /* 0x000fc400000000ff */
[----:B------:R-:W-:Y:S01]  /*46590*/  ISETP.LT.AND P5, PT, R11, UR6, !P2 ;  /* 0x000000060b007c0c */ /* 0x000fe2000d7a1270 */
[----:B------:R-:W0:Y:S01]  /*465a0*/  LDCU UR6, c[0x0][0x398] ;  /* 0x00007300ff0677ac */ /* 0x000e220008000800 */
[----:B------:R-:W-:-:S03]  /*465b0*/  ISETP.LT.AND P4, PT, R7, UR11, !P2 ;  /* 0x0000000b07007c0c */ /* 0x000fc6000d781270 */
[----:B------:R-:W-:Y:S01]  /*465c0*/  @P6 STG.E.U8 desc[UR44][R14.64], R2 ;  /* 0x000000020e006986 */ /* 0x000fe2000c10112c */
[----:B------:R-:W0:Y:S03]  /*465d0*/  LDCU UR11, c[0x0][0x398] ;  /* 0x00007300ff0b77ac */ /* 0x000e260008000800 */
[----:B------:R1:W-:Y:S04]  /*465e0*/  @P3 STG.E.U8 desc[UR44][R26.64], R17 ;  /* 0x000000111a003986 */ /* 0x0003e8000c10112c */
[----:B-1----:R-:W4:Y:S01]  /*465f0*/  LDL.LU.64 R16, [R1+0x638] ;  /* 0x0006380001107983 */ /* 0x002f220000300a00 */
[----:B---3--:R-:W-:-:S03]  /*46600*/  PRMT R3, R39, 0x7770, RZ ;  /* 0x0000777027037816 */ /* 0x008fc600000000ff */
[----:B------:R-:W3:Y:S01]  /*46610*/  LDL.LU.64 R14, [R1+0x630] ;  /* 0x00063000010e7983 */ /* 0x000ee20000300a00 */
[----:B------:R-:W-:-:S03]  /*46620*/  PRMT R2, R39, 0x7771, RZ ;  /* 0x0000777127027816 */ /* 0x000fc600000000ff */
[----:B------:R-:W3:Y:S04]  /*46630*/  LDL.LU.64 R26, [R1+0x628] ;  /* 0x00062800011a7983 */ /* 0x000ee80000300a00 */
[----:B------:R1:W-:Y:S01]  /*46640*/  @P5 STG.E.U8 desc[UR44][R42.64], R3 ;  /* 0x000000032a005986 */ /* 0x0003e2000c10112c */
[----:B------:R-:W-:-:S03]  /*46650*/  PRMT R12, R39, 0x7772, RZ ;  /* 0x00007772270c7816 */ /* 0x000fc600000000ff */
[----:B-1----:R-:W3:Y:S01]  /*46660*/  LDL.LU.64 R42, [R1+0x620] ;  /* 0x00062000012a7983 */ /* 0x002ee20000300a00 */
[----:B------:R-:W-:Y:S01]  /*46670*/  ISETP.LT.AND P6, PT, R19, UR8, !P2 ;  /* 0x0000000813007c0c */ /* 0x000fe2000d7c1270 */
[----:B------:R-:W1:Y:S01]  /*46680*/  LDCU UR8, c[0x0][0x398] ;  /* 0x00007300ff0877ac */ /* 0x000e620008000800 */
[----:B------:R-:W-:Y:S01]  /*46690*/  ISETP.LT.AND P3, PT, R18, UR9, !P2 ;  /* 0x0000000912007c0c */ /* 0x000fe2000d761270 */
[----:B------:R-:W-:Y:S01]  /*466a0*/  VIADD R3, R10, 0x14 ;  /* 0x000000140a037836 */ /* 0x000fe20000000000 */
[----:B0-----:R-:W-:Y:S01]  /*466b0*/  ISETP.LT.AND P5, PT, R28, UR6, !P2 ;  /* 0x000000061c007c0c */ /* 0x001fe2000d7a1270 */
[----:B------:R-:W0:Y:S01]  /*466c0*/  LDCU UR9, c[0x0][0x398] ;  /* 0x00007300ff0977ac */ /* 0x000e220008000800 */
[----:B------:R-:W0:Y:S01]  /*466d0*/  LDCU UR6, c[0x0][0x398] ;  /* 0x00007300ff0677ac */ /* 0x000e220008000800 */
[----:B--2---:R2:W-:Y:S04]  /*466e0*/  @P4 STG.E.U8 desc[UR44][R40.64], R2 ;  /* 0x0000000228004986 */ /* 0x0045e8000c10112c */
[----:B--2---:R-:W2:Y:S04]  /*466f0*/  LDL.LU.64 R40, [R1+0x618] ;  /* 0x0006180001287983 */ /* 0x004ea80000300a00 */
[----:B------:R-:W2:Y:S01]  /*46700*/  LDL.LU R6, [R1+0x118] ;  /* 0x0001180001067983 */ /* 0x000ea20000300800 */
[----:B------:R-:W-:-:S03]  /*46710*/  PRMT R2, R39, 0x7773, RZ ;  /* 0x0000777327027816 */ /* 0x000fc600000000ff */
[----:B------:R-:W2:Y:S04]  /*46720*/  LDL.LU.64 R38, [R1+0x610] ;  /* 0x0006100001267983 */ /* 0x000ea80000300a00 */
[----:B------:R0:W-:Y:S04]  /*46730*/  @P6 STG.E.U8 desc[UR44][R36.64], R12 ;  /* 0x0000000c24006986 */ /* 0x0001e8000c10112c */
[----:B----4-:R4:W-:Y:S04]  /*46740*/  @P3 STG.E.U8 desc[UR44][R20.64], R2 ;  /* 0x0000000214003986 */ /* 0x0109e8000c10112c */
[----:B0-----:R-:W2:Y:S04]  /*46750*/  LDL.LU.64 R36, [R1+0x608] ;  /* 0x0006080001247983 */ /* 0x001ea80000300a00 */
[----:B----4-:R-:W4:Y:S01]  /*46760*/  LDL.LU.64 R20, [R1+0x600] ;  /* 0x0006000001147983 */ /* 0x010f220000300a00 */
[----:B------:R-:W-:Y:S01]  /*46770*/  ISETP.LT.AND P4, PT, R29, UR7, !P2 ;  /* 0x000000071d007c0c */ /* 0x000fe2000d781270 */
[----:B------:R-:W0:Y:S01]  /*46780*/  LDCU UR7, c[0x0][0x398] ;  /* 0x00007300ff0777ac */ /* 0x000e220008000800 */
[----:B------:R-:W-:-:S02]  /*46790*/  ISETP.LT.AND P3, PT, R55, UR10, !P2 ;  /* 0x0000000a37007c0c */ /* 0x000fc4000d761270 */
[----:B------:R-:W-:Y:S01]  /*467a0*/  ISETP.GE.AND P6, PT, R3, UR64, PT ;  /* 0x0000004003007c0c */ /* 0x000fe2000bfc6270 */
[----:B------:R-:W0:Y:S01]  /*467b0*/  LDCU UR10, c[0x0][0x398] ;  /* 0x00007300ff0a77ac */ /* 0x000e220008000800 */
[C---:B------:R-:W-:Y:S02]  /*467c0*/  PRMT R3, R30.reuse, 0x7770, RZ ;  /* 0x000077701e037816 */ /* 0x040fe400000000ff */
[----:B------:R-:W-:Y:S02]  /*467d0*/  PRMT R2, R30, 0x7771, RZ ;  /* 0x000077711e027816 */ /* 0x000fe400000000ff */
[----:B------:R-:W-:Y:S01]  /*467e0*/  ISETP.LT.AND P2, PT, R54, UR11, !P2 ;  /* 0x0000000b36007c0c */ /* 0x000fe2000d741270 */
[----:B------:R-:W0:Y:S02]  /*467f0*/  LDCU UR11, c[0x0][0x398] ;  /* 0x00007300ff0b77ac */ /* 0x000e240008000800 */
[----:B------:R0:W-:Y:S01]  /*46800*/  @P4 STG.E.U8 desc[UR44][R16.64], R3 ;  /* 0x0000000310004986 */ /* 0x0001e2000c10112c */
[----:B-1----:R-:W-:Y:S01]  /*46810*/  ISETP.LT.AND P4, PT, R11, UR8, !P6 ;  /* 0x000000080b007c0c */ /* 0x002fe2000f781270 */
[----:B------:R-:W1:Y:S02]  /*46820*/  LDCU UR8, c[0x0][0x398] ;  /* 0x00007300ff0877ac */ /* 0x000e640008000800 */
[----:B---3--:R3:W-:Y:S01]  /*46830*/  @P5 STG.E.U8 desc[UR44][R14.64], R2 ;  /* 0x000000020e005986 */ /* 0x0087e2000c10112c */
[----:B0-----:R-:W-:-:S02]  /*46840*/  PRMT R3, R30, 0x7772, RZ ;  /* 0x000077721e037816 */ /* 0x001fc400000000ff */
[----:B---3--:R-:W-:-:S03]  /*46850*/  PRMT R2, R30, 0x7773, RZ ;  /* 0x000077731e027816 */ /* 0x008fc600000000ff */
[----:B------:R0:W-:Y:S01]  /*46860*/  @P3 STG.E.U8 desc[UR44][R26.64], R3 ;  /* 0x000000031a003986 */ /* 0x0001e2000c10112c */
[----:B------:R-:W-:Y:S01]  /*46870*/  ISETP.LT.AND P3, PT, R18, UR7, !P6 ;  /* 0x0000000712007c0c */ /* 0x000fe2000f761270 */
[----:B------:R-:W3:Y:S02]  /*46880*/  LDCU UR7, c[0x0][0x398] ;  /* 0x00007300ff0777ac */ /* 0x000ee40008000800 */
[----:B------:R-:W3:Y:S01]  /*46890*/  LDL.LU.64 R30, [R1+0x5e0] ;  /* 0x0005e000011e7983 */ /* 0x000ee20000300a00 */
[----:B------:R-:W-:Y:S01]  /*468a0*/  ISETP.LT.AND P5, PT, R7, UR9, !P6 ;  /* 0x0000000907007c0c */ /* 0x000fe2000f7a1270 */
[----:B------:R-:W1:Y:S02]  /*468b0*/  LDCU UR9, c[0x0][0x398] ;  /* 0x00007300ff0977ac */ /* 0x000e640008000800 */
[----:B0-----:R-:W3:Y:S04]  /*468c0*/  LDL.LU.64 R26, [R1+0x5d8] ;  /* 0x0005d800011a7983 */ /* 0x001ee80000300a00 */
[----:B------:R-:W3:Y:S04]  /*468d0*/  LDL.LU R18, [R1+0x171c] ;  /* 0x00171c0001127983 */ /* 0x000ee80000300800 */
[----:B------:R0:W-:Y:S01]  /*468e0*/  @P2 STG.E.U8 desc[UR44][R42.64], R2 ;  /* 0x000000022a002986 */ /* 0x0001e2000c10112c */
[----:B------:R-:W-:Y:S01]  /*468f0*/  ISETP.LT.AND P2, PT, R19, UR6, !P6 ;  /* 0x0000000613007c0c */ /* 0x000fe2000f741270 */
[----:B------:R-:W0:Y:S01]  /*46900*/  LDCU UR6, c[0x0][0x398] ;  /* 0x00007300ff0677ac */ /* 0x000e220008000800 */
[----:B--2---:R-:W-:-:S02]  /*46910*/  PRMT R3, R6, 0x7770, RZ ;  /* 0x0000777006037816 */ /* 0x004fc400000000ff */
[----:B0-----:R-:W-:-:S03]  /*46920*/  PRMT R2, R6, 0x7771, RZ ;  /* 0x0000777106027816 */ /* 0x001fc600000000ff */
[----:B------:R0:W-:Y:S04]  /*46930*/  @P4 STG.E.U8 desc[UR44][R40.64], R3 ;  /* 0x0000000328004986 */ /* 0x0001e8000c10112c */
[----:B------:R2:W-:Y:S04]  /*46940*/  @P5 STG.E.U8 desc[UR44][R38.64], R2 ;  /* 0x0000000226005986 */ /* 0x0005e8000c10112c */
[----:B0-----:R-:W3:Y:S04]  /*46950*/  LDL.LU.64 R40, [R1+0x5d0] ;  /* 0x0005d00001287983 */ /* 0x001ee80000300a00 */
[----:B------:R-:W3:Y:S04]  /*46960*/  LDL.LU R43, [R1+0x28] ;  /* 0x00002800012b7983 */ /* 0x000ee80000300800 */
[----:B--2---:R-:W2:Y:S01]  /*46970*/  LDL.LU.64 R38, [R1+0x5c8] ;  /* 0x0005c80001267983 */ /* 0x004ea20000300a00 */
[----:B------:R-:W-:-:S02]  /*46980*/  PRMT R3, R6, 0x7772, RZ ;  /* 0x0000777206037816 */ /* 0x000fc400000000ff */
[----:B------:R-:W-:Y:S01]  /*46990*/  PRMT R2, R6, 0x7773, RZ ;  /* 0x0000777306027816 */ /* 0x000fe200000000ff */
[----:B------:R-:W2:Y:S04]  /*469a0*/  LDL.LU.64 R14, [R1+0x5c0] ;  /* 0x0005c000010e7983 */ /* 0x000ea80000300a00 */
[----:B------:R0:W-:Y:S04]  /*469b0*/  @P2 STG.E.U8 desc[UR44][R36.64], R3 ;  /* 0x0000000324002986 */ /* 0x0001e8000c10112c */
[----:B----4-:R4:W-:Y:S04]  /*469c0*/  @P3 STG.E.U8 desc[UR44][R20.64], R2 ;  /* 0x0000000214003986 */ /* 0x0109e8000c10112c */
[----:B0-----:R-:W2:Y:S04]  /*469d0*/  LDL.LU.64 R36, [R1+0x5b8] ;  /* 0x0005b80001247983 */ /* 0x001ea80000300a00 */
[----:B----4-:R-:W4:Y:S01]  /*469e0*/  LDL.LU.64 R20, [R1+0x5b0] ;  /* 0x0005b00001147983 */ /* 0x010f220000300a00 */
[----:B------:R-:W-:-:S02]  /*469f0*/  ISETP.LT.AND P4, PT, R29, UR10, !P6 ;  /* 0x0000000a1d007c0c */ /* 0x000fc4000f781270 */
[----:B-1----:R-:W-:Y:S01]  /*46a00*/  ISETP.LT.AND P2, PT, R28, UR8, !P6 ;  /* 0x000000081c007c0c */ /* 0x002fe2000f741270 */
[----:B------:R-:W-:Y:S01]  /*46a10*/  VIADD R2, R10, 0x15 ;  /* 0x000000150a027836 */ /* 0x000fe20000000000 */
[----:B------:R-:W-:Y:S01]  /*46a20*/  ISETP.LT.AND P3, PT, R55, UR6, !P6 ;  /* 0x0000000637007c0c */ /* 0x000fe2000f761270 */
[----:B------:R-:W0:Y:S01]  /*46a30*/  LDCU UR10, c[0x0][0x398] ;  /* 0x00007300ff0a77ac */ /* 0x000e220008000800 */
[----:B---3--:R-:W-:Y:S02]  /*46a40*/  ISETP.LT.AND P6, PT, R54, UR7, !P6 ;  /* 0x0000000736007c0c */ /* 0x008fe4000f7c1270 */
[----:B------:R-:W-:Y:S01]  /*46a50*/  ISETP.GE.AND P5, PT, R2, UR12, PT ;  /* 0x0000000c02007c0c */ /* 0x000fe2000bfa6270 */
[----:B------:R-:W1:Y:S01]  /*46a60*/  LDCU UR8, c[0x0][0x398] ;  /* 0x00007300ff0877ac */ /* 0x000e620008000800 */
[----:B------:R-:W3:Y:S01]  /*46a70*/  LDCU UR6, c[0x0][0x398] ;  /* 0x00007300ff0677ac */ /* 0x000ee20008000800 */
[----:B------:R-:W0:Y:S01]  /*46a80*/  LDCU UR7, c[0x0][0x398] ;  /* 0x00007300ff0777ac */ /* 0x000e220008000800 */
[----:B------:R-:W0:Y:S01]  /*46a90*/  LDCU UR12, c[0x0][0x398] ;  /* 0x00007300ff0c77ac */ /* 0x000e220008000800 */
[----:B------:R-:W-:-:S02]  /*46aa0*/  PRMT R3, R18, 0x7770, RZ ;  /* 0x0000777012037816 */ /* 0x000fc400000000ff */
[----:B------:R-:W-:-:S03]  /*46ab0*/  PRMT R2, R18, 0x7772, RZ ;  /* 0x0000777212027816 */ /* 0x000fc600000000ff */
[----:B------:R0:W-:Y:S02]  /*46ac0*/  @P4 STG.E.U8 desc[UR44][R30.64], R3 ;  /* 0x000000031e004986 */ /* 0x0001e4000c10112c */
[C---:B0-----:R-:W-:Y:S02]  /*46ad0*/  PRMT R3, R18.reuse, 0x7771, RZ ;  /* 0x0000777112037816 */ /* 0x041fe400000000ff */
[----:B------:R-:W3:Y:S01]  /*46ae0*/  LDL.LU R30, [R1+0x11c] ;  /* 0x00011c00011e7983 */ /* 0x000ee20000300800 */
[----:B------:R-:W-:-:S03]  /*46af0*/  PRMT R18, R18, 0x7773, RZ ;  /* 0x0000777312127816 */ /* 0x000fc600000000ff */
[----:B------:R0:W-:Y:S01]  /*46b00*/  @P2 STG.E.U8 desc[UR44][R26.64], R3 ;  /* 0x000000031a002986 */ /* 0x0001e2000c10112c */
[----:B------:R-:W-:Y:S01]  /*46b10*/  ISETP.LT.AND P2, PT, R11, UR9, !P5 ;  /* 0x000000090b007c0c */ /* 0x000fe2000ef41270 */
[----:B------:R-:W2:Y:S01]  /*46b20*/  LDCU UR9, c[0x0][0x398] ;  /* 0x00007300ff0977ac */ /* 0x000ea20008000800 */
[----:B-1----:R-:W-:Y:S01]  /*46b30*/  ISETP.LT.AND P4, PT, R19, UR8, !P5 ;  /* 0x0000000813007c0c */ /* 0x002fe2000ef81270 */
[----:B------:R-:W1:Y:S01]  /*46b40*/  LDCU UR8, c[0x0][0x398] ;  /* 0x00007300ff0877ac */ /* 0x000e620008000800 */
[----:B0-----:R-:W-:Y:S01]  /*46b50*/  VIADD R3, R10, 0x16 ;  /* 0x000000160a037836 */ /* 0x001fe20000000000 */
[----:B------:R0:W-:Y:S04]  /*46b60*/  @P3 STG.E.U8 desc[UR44][R40.64], R2 ;  /* 0x0000000228003986 */ /* 0x0001e8000c10112c */
[----:B--2---:R2:W-:Y:S04]  /*46b70*/  @P6 STG.E.U8 desc[UR44][R38.64], R18 ;  /* 0x0000001226006986 */ /* 0x0045e8000c10112c */
[----:B0-----:R-:W3:Y:S04]  /*46b80*/  LDL.LU.64 R40, [R1+0x5a8] ;  /* 0x0005a80001287983 */ /* 0x001ee80000300a00 */
[----:B------:R-:W3:Y:S04]  /*46b90*/  LDL.LU R6, [R1+0x108] ;  /* 0x0001080001067983 */ /* 0x000ee80000300800 */
[----:B------:R-:W3:Y:S04]  /*46ba0*/  LDL.LU.64 R26, [R1+0x5a0] ;  /* 0x0005a000011a7983 */ /* 0x000ee80000300a00 */
[----:B--2---:R-:W2:Y:S04]  /*46bb0*/  LDL.LU.64 R38, [R1+0x598] ;  /* 0x0005980001267983 */ /* 0x004ea80000300a00 */
[----:B------:R-:W2:Y:S01]  /*46bc0*/  LDL.LU R18, [R1+0xb8c] ;  /* 0x000b8c0001127983 */ /* 0x000ea20000300800 */
[----:B------:R-:W-:Y:S01]  /*46bd0*/  ISETP.LT.AND P3, PT, R7, UR10, !P5 ;  /* 0x0000000a07007c0c */ /* 0x000fe2000ef61270 */
[----:B------:R-:W0:Y:S01]  /*46be0*/  LDCU UR10, c[0x0][0x398] ;  /* 0x00007300ff0a77ac */ /* 0x000e220008000800 */
[----:B------:R-:W-:-:S02]  /*46bf0*/  PRMT R2, R43, 0x7770, RZ ;  /* 0x000077702b027816 */ /* 0x000fc400000000ff */
[----:B------:R-:W-:Y:S01]  /*46c00*/  ISETP.GE.AND P6, PT, R3, UR13, PT ;  /* 0x0000000d03007c0c */ /* 0x000fe2000bfc6270 */
[----:B------:R-:W0:Y:S01]  /*46c10*/  LDCU UR13, c[0x0][0x398] ;  /* 0x00007300ff0d77ac */ /* 0x000e220008000800 */
[C---:B------:R-:W-:Y:S01]  /*46c20*/  PRMT R3, R43.reuse, 0x7771, RZ ;  /* 0x000077712b037816 */ /* 0x040fe200000000ff */
[----:B------:R1:W-:Y:S06]  /*46c30*/  @P2 STG.E.U8 desc[UR44][R14.64], R2 ;  /* 0x000000020e002986 */ /* 0x0003ec000c10112c */
[----:B------:R-:W-:Y:S01]  /*46c40*/  @P3 STG.E.U8 desc[UR44][R36.64], R3 ;  /* 0x0000000324003986 */ /* 0x000fe2000c10112c */
[----:B-1----:R-:W-:-:S05]  /*46c50*/  PRMT R2, R43, 0x7772, RZ ;  /* 0x000077722b027816 */ /* 0x002fca00000000ff */
[----:B----4-:R1:W-:Y:S04]  /*46c60*/  @P4 STG.E.U8 desc[UR44][R20.64], R2 ;  /* 0x0000000214004986 */ /* 0x0103e8000c10112c */
[----:B-1----:R-:W4:Y:S01]  /*46c70*/  LDL.LU.64 R20, [R1+0x590] ;  /* 0x0005900001147983 */ /* 0x002f220000300a00 */
[----:B------:R-:W-:-:S03]  /*46c80*/  PRMT R2, R43, 0x7773, RZ ;  /* 0x000077732b027816 */ /* 0x000fc600000000ff */
[----:B------:R-:W4:Y:S04]  /*46c90*/  LDL.LU.64 R16, [R1+0x578] ;  /* 0x0005780001107983 */ /* 0x000f280000300a00 */
[----:B------:R-:W4:Y:S04]  /*46ca0*/  LDL.LU.64 R36, [R1+0x570] ;  /* 0x0005700001247983 */ /* 0x000f280000300a00 */
[----:B------:R-:W4:Y:S01]  /*46cb0*/  LDL.LU.64 R42, [R1+0x568] ;  /* 0x00056800012a7983 */ /* 0x000f220000300a00 */
[----:B------:R-:W-:Y:S01]  /*46cc0*/  ISETP.LT.AND P4, PT, R29, UR11, !P5 ;  /* 0x0000000b1d007c0c */ /* 0x000fe2000ef81270 */
[----:B------:R-:W1:Y:S01]  /*46cd0*/  LDCU UR11, c[0x0][0x398] ;  /* 0x00007300ff0b77ac */ /* 0x000e620008000800 */
[----:B------:R-:W-:Y:S01]  /*46ce0*/  ISETP.LT.AND P3, PT, R28, UR7, !P5 ;  /* 0x000000071c007c0c */ /* 0x000fe2000ef61270 */
[----:B------:R-:W0:Y:S01]  /*46cf0*/  LDCU UR7, c[0x0][0x398] ;  /* 0x00007300ff0777ac */ /* 0x000e220008000800 */
[----:B---3--:R-:W-:-:S02]  /*46d00*/  PRMT R15, R30, 0x7773, RZ ;  /* 0x000077731e0f7816 */ /* 0x008fc400000000ff */
[C---:B------:R-:W-:Y:S02]  /*46d10*/  PRMT R14, R30.reuse, 0x7772, RZ ;  /* 0x000077721e0e7816 */ /* 0x040fe400000000ff */
[C---:B------:R-:W-:Y:S02]  /*46d20*/  PRMT R13, R30.reuse, 0x7771, RZ ;  /* 0x000077711e0d7816 */ /* 0x040fe400000000ff */
[----:B------:R-:W-:Y:S02]  /*46d30*/  PRMT R12, R30, 0x7770, RZ ;  /* 0x000077701e0c7816 */ /* 0x000fe400000000ff */
[----:B--2---:R-:W-:Y:S01]  /*46d40*/  ISETP.LT.AND P2, PT, R18, UR6, !P5 ;  /* 0x0000000612007c0c */ /* 0x004fe2000ef41270 */
[----:B------:R-:W2:Y:S01]  /*46d50*/  LDCU UR6, c[0x0][0x398] ;  /* 0x00007300ff0677ac */ /* 0x000ea20008000800 */
[----:B------:R-:W-:-:S11]  /*46d60*/  PRMT R3, R6, 0x7770, RZ ;  /* 0x0000777006037816 */ /* 0x000fd600000000ff */
[----:B------:R3:W-:Y:S01]  /*46d70*/  @P2 STG.E.U8 desc[UR44][R40.64], R2 ;  /* 0x0000000228002986 */ /* 0x0007e2000c10112c */
[----:B------:R-:W-:Y:S01]  /*46d80*/  ISETP.LT.AND P2, PT, R55, UR9, !P5 ;  /* 0x0000000937007c0c */ /* 0x000fe2000ef41270 */
[----:B------:R-:W0:Y:S02]  /*46d90*/  LDCU UR9, c[0x0][0x398] ;  /* 0x00007300ff0977ac */ /* 0x000e240008000800 */
[----:B------:R1:W-:Y:S01]  /*46da0*/  @P4 STG.E.U8 desc[UR44][R26.64], R3 ;  /* 0x000000031a004986 */ /* 0x0003e2000c10112c */
[----:B---3--:R-:W-:-:S03]  /*46db0*/  PRMT R2, R6, 0x7771, RZ ;  /* 0x0000777106027816 */ /* 0x008fc600000000ff */
[----:B------:R-:W3:Y:S01]  /*46dc0*/  LDL.LU.64 R40, [R1+0x560] ;  /* 0x0005600001287983 */ /* 0x000ee20000300a00 */
[----:B-1----:R-:W-:-:S03]  /*46dd0*/  PRMT R3, R6, 0x7772, RZ ;  /* 0x0000777206037816 */ /* 0x002fc600000000ff */
[----:B------:R-:W3:Y:S04]  /*46de0*/  LDL.LU.64 R30, [R1+0x558] ;  /* 0x00055800011e7983 */ /* 0x000ee80000300a00 */
[----:B------:R1:W-:Y:S04]  /*46df0*/  @P3 STG.E.U8 desc[UR44][R38.64], R2 ;  /* 0x0000000226003986 */ /* 0x0003e8000c10112c */
[----:B----4-:R4:W-:Y:S01]  /*46e00*/  @P2 STG.E.U8 desc[UR44][R20.64], R3 ;  /* 0x0000000314002986 */ /* 0x0109e2000c10112c */
[----:B0-----:R-:W-:Y:S01]  /*46e10*/  ISETP.LT.AND P2, PT, R19, UR7, !P6 ;  /* 0x0000000713007c0c */ /* 0x001fe2000f741270 */
[----:B------:R-:W0:Y:S02]  /*46e20*/  LDCU UR7, c[0x0][0x398] ;  /* 0x00007300ff0777ac */ /* 0x000e240008000800 */
[----:B-1----:R-:W3:Y:S01]  /*46e30*/  LDL.LU.64 R38, [R1+0x538] ;  /* 0x0005380001267983 */ /* 0x002ee20000300a00 */
[----:B------:R-:W-:-:S03]  /*46e40*/  PRMT R2, R6, 0x7773, RZ ;  /* 0x0000777306027816 */ /* 0x000fc600000000ff */
[----:B------:R-:W3:Y:S04]  /*46e50*/  LDL.LU.64 R26, [R1+0x530] ;  /* 0x00053000011a7983 */ /* 0x000ee80000300a00 */
[----:B------:R-:W3:Y:S04]  /*46e60*/  LDL.LU R6, [R1+0x1718] ;  /* 0x0017180001067983 */ /* 0x000ee80000300800 */
[----:B----4-:R-:W4:Y:S04]  /*46e70*/  LDL.LU.64 R20, [R1+0x1710] ;  /* 0x0017100001147983 */ /* 0x010f280000300a00 */
[----:B------:R-:W4:Y:S01]  /*46e80*/  LDL.LU R19, [R1+0x1708] ;  /* 0x0017080001137983 */ /* 0x000f220000300800 */
[----:B------:R-:W-:Y:S01]  /*46e90*/  ISETP.LT.AND P5, PT, R54, UR8, !P5 ;  /* 0x0000000836007c0c */ /* 0x000fe2000efa1270 */
[----:B------:R-:W1:Y:S01]  /*46ea0*/  LDCU UR8, c[0x0][0x398] ;  /* 0x00007300ff0877ac */ /* 0x000e620008000800 */
[----:B------:R-:W-:-:S02]  /*46eb0*/  ISETP.LT.AND P3, PT, R11, UR10, !P6 ;  /* 0x0000000a0b007c0c */ /* 0x000fc4000f761270 */
[----:B--2---:R-:W-:Y:S01]  /*46ec0*/  ISETP.LT.AND P4, PT, R7, UR6, !P6 ;  /* 0x0000000607007c0c */ /* 0x004fe2000f781270 */
[----:B------:R-:W2:Y:S01]  /*46ed0*/  LDCU UR10, c[0x0][0x398] ;  /* 0x00007300ff0a77ac */ /* 0x000ea20008000800 */
[----:B------:R-:W0:Y:S07]  /*46ee0*/  LDCU UR6, c[0x0][0x39c] ;  /* 0x00007380ff0677ac */ /* 0x000e2e0008000800 */
[----:B------:R-:W-:Y:S04]  /*46ef0*/  @P5 STG.E.U8 desc[UR44][R16.64], R2 ;  /* 0x0000000210005986 */ /* 0x000fe8000c10112c */
[----:B------:R0:W-:Y:S04]  /*46f00*/  @P3 STG.E.U8 desc[UR44][R36.64], R12 ;  /* 0x0000000c24003986 */ /* 0x0001e8000c10112c */
[----:B------:R1:W-:Y:S04]  /*46f10*/  @P4 STG.E.U8 desc[UR44][R42.64], R13 ;  /* 0x0000000d2a004986 */ /* 0x0003e8000c10112c */
[----:B0-----:R-:W4:Y:S04]  /*46f20*/  LDL.LU.64 R36, [R1+0x528] ;  /* 0x0005280001247983 */ /* 0x001f280000300a00 */
[----:B-1----:R-:W4:Y:S01]  /*46f30*/  LDL.LU.64 R42, [R1+0x510] ;  /* 0x00051000012a7983 */ /* 0x002f220000300a00 */
[----:B------:R-:W-:Y:S01]  /*46f40*/  ISETP.LT.AND P5, PT, R18, UR9, !P6 ;  /* 0x0000000912007c0c */ /* 0x000fe2000f7a1270 */
[----:B------:R-:W0:Y:S01]  /*46f50*/  LDCU UR9, c[0x0][0x398] ;  /* 0x00007300ff0977ac */ /* 0x000e220008000800 */
[----:B------:R-:W-:Y:S01]  /*46f60*/  ISETP.LT.AND P4, PT, R29, UR8, !P6 ;  /* 0x000000081d007c0c */ /* 0x000fe2000f781270 */
[----:B------:R-:W4:Y:S01]  /*46f70*/  LDL.LU R13, [R1+0x2c] ;  /* 0x00002c00010d7983 */ /* 0x000f220000300800 */
[----:B--2---:R-:W-:Y:S01]  /*46f80*/  ISETP.LT.AND P3, PT, R28, UR10, !P6 ;  /* 0x0000000a1c007c0c */ /* 0x004fe2000f761270 */
[----:B------:R-:W-:Y:S01]  /*46f90*/  VIADD R2, R10, 0x17 ;  /* 0x000000170a027836 */ /* 0x000fe20000000000 */
[----:B------:R-:W1:Y:S01]  /*46fa0*/  LDCU UR8, c[0x0][0x398] ;  /* 0x00007300ff0877ac */ /* 0x000e620008000800 */
[----:B------:R-:W2:Y:S01]  /*46fb0*/  LDCU UR10, c[0x0][0x398] ;  /* 0x00007300ff0a77ac */ /* 0x000ea20008000800 */
[----:B---3--:R3:W-:Y:S05]  /*46fc0*/  @P2 STG.E.U8 desc[UR44][R40.64], R14 ;  /* 0x0000000e28002986 */ /* 0x0087ea000c10112c */
[----:B------:R-:W-:Y:S04]  /*46fd0*/  @P5 STG.E.U8 desc[UR44][R30.64], R15 ;  /* 0x0000000f1e005986 */ /* 0x000fe8000c10112c */
[----:B---3--:R-:W3:Y:S01]  /*46fe0*/  LDL.LU.64 R40, [R1+0x508] ;  /* 0x0005080001287983 */ /* 0x008ee20000300a00 */
[----:B----4-:R-:W-:-:S05]  /*46ff0*/  PRMT R3, R19, 0x7770, RZ ;  /* 0x0000777013037816 */ /* 0x010fca00000000ff */
[----:B------:R4:W-:Y:S04]  /*47000*/  @P4 STG.E.U8 desc[UR44][R38.64], R3 ;  /* 0x0000000326004986 */ /* 0x0009e8000c10112c */
[----:B----4-:R-:W4:Y:S01]  /*47010*/  LDL.LU.64 R38, [R1+0x500] ;  /* 0x0005000001267983 */ /* 0x010f220000300a00 */
[----:B------:R-:W-:Y:S01]  /*47020*/  ISETP.LT.AND P5, PT, R55, UR7, !P6 ;  /* 0x0000000737007c0c */ /* 0x000fe2000f7a1270 */
[----:B------:R-:W1:Y:S01]  /*47030*/  LDCU UR7, c[0x0][0x398] ;  /* 0x00007300ff0777ac */ /* 0x000e620008000800 */
[----:B0-----:R-:W-:Y:S01]  /*47040*/  ISETP.LT.AND P6, PT, R54, UR9, !P6 ;  /* 0x0000000936007c0c */ /* 0x001fe2000f7c1270 */
[----:B------:R-:W4:Y:S01]  /*47050*/  LDL.LU.64 R14, [R1+0x4f8] ;  /* 0x0004f800010e7983 */ /* 0x000f220000300a00 */
[----:B------:R-:W-:Y:S01]  /*47060*/  ISETP.GE.AND P2, PT, R2, UR15, PT ;  /* 0x0000000f02007c0c */ /* 0x000fe2000bf46270 */
[----:B------:R-:W0:Y:S01]  /*47070*/  LDCU UR9, c[0x0][0x398] ;  /* 0x00007300ff0977ac */ /* 0x000e220008000800 */
[C---:B------:R-:W-:Y:S01]  /*47080*/  PRMT R2, R19.reuse, 0x7771, RZ ;  /* 0x0000777113027816 */ /* 0x040fe200000000ff */
[----:B------:R-:W4:Y:S01]  /*47090*/  LDL.LU.64 R16, [R1+0x4f0] ;  /* 0x0004f00001107983 */ /* 0x000f220000300a00 */
[C---:B------:R-:W-:Y:S01]  /*470a0*/  PRMT R3, R19.reuse, 0x7772, RZ ;  /* 0x0000777213037816 */ /* 0x040fe200000000ff */
[----:B------:R-:W0:Y:S01]  /*470b0*/  LDCU UR15, c[0x0][0x398] ;  /* 0x00007300ff0f77ac */ /* 0x000e220008000800 */
[----:B------:R-:W-:Y:S01]  /*470c0*/  PRMT R19, R19, 0x7773, RZ ;  /* 0x0000777313137816 */ /* 0x000fe200000000ff */
[----:B------:R-:W-:Y:S04]  /*470d0*/  @P3 STG.E.U8 desc[UR44][R26.64], R2 ;  /* 0x000000021a003986 */ /* 0x000fe8000c10112c */
[----:B------:R0:W-:Y:S04]  /*470e0*/  @P5 STG.E.U8 desc[UR44][R36.64], R3 ;  /* 0x0000000324005986 */ /* 0x0001e8000c10112c */
[----:B------:R1:W-:Y:S04]  /*470f0*/  @P6 STG.E.U8 desc[UR44][R42.64], R19 ;  /* 0x000000132a006986 */ /* 0x0003e8000c10112c */
[----:B0-----:R-:W4:Y:S04]  /*47100*/  LDL.LU R36, [R1+0x10c] ;  /* 0x00010c0001247983 */ /* 0x001f280000300800 */
[----:B------:R-:W4:Y:S04]  /*47110*/  LDL.LU.64 R30, [R1+0x4d8] ;  /* 0x0004d800011e7983 */ /* 0x000f280000300a00 */
[----:B------:R-:W4:Y:S04]  /*47120*/  LDL.LU.64 R26, [R1+0x4d0] ;  /* 0x0004d000011a7983 */ /* 0x000f280000300a00 */
[----:B-1----:R-:W4:Y:S01]  /*47130*/  LDL.LU R19, [R1+0xb90] ;  /* 0x000b900001137983 */ /* 0x002f220000300800 */
[----:B------:R-:W-:Y:S01]  /*47140*/  ISETP.LT.AND P4, PT, R11, UR8, !P2 ;  /* 0x000000080b007c0c */ /* 0x000fe2000d781270 */
[----:B------:R-:W-:Y:S01]  /*47150*/  VIADD R2, R10, 0x18 ;  /* 0x000000180a027836 */ /* 0x000fe20000000000 */
[----:B--2---:R-:W-:Y:S01]  /*47160*/  ISETP.LT.AND P5, PT, R7, UR10, !P2 ;  /* 0x0000000a07007c0c */ /* 0x004fe2000d7a1270 */
[----:B------:R-:W2:Y:S01]  /*47170*/  LDL.LU.64 R42, [R1+0x4c8] ;  /* 0x0004c800012a7983 */ /* 0x000ea20000300a00 */
[----:B------:R-:W-:Y:S01]  /*47180*/  PRMT R12, R13, 0x7771, RZ ;  /* 0x000077710d0c7816 */ /* 0x000fe200000000ff */
[----:B------:R-:W0:Y:S01]  /*47190*/  LDCU UR8, c[0x0][0x398] ;  /* 0x00007300ff0877ac */ /* 0x000e220008000800 */
[----:B------:R-:W-:-:S02]  /*471a0*/  ISETP.GE.AND P3, PT, R2, UR62, PT ;  /* 0x0000003e02007c0c */ /* 0x000fc4000bf66270 */
[C---:B------:R-:W-:Y:S01]  /*471b0*/  PRMT R2, R13.reuse, 0x7770, RZ ;  /* 0x000077700d027816 */ /* 0x040fe200000000ff */
[----:B------:R-:W1:Y:S04]  /*471c0*/  LDCU UR10, c[0x0][0x398] ;  /* 0x00007300ff0a77ac */ /* 0x000e680008000800 */
[----:B---3--:R3:W-:Y:S04]  /*471d0*/  @P4 STG.E.U8 desc[UR44][R40.64], R2 ;  /* 0x0000000228004986 */ /* 0x0087e8000c10112c */
[----:B---3--:R-:W3:Y:S04]  /*471e0*/  LDL.LU.64 R40, [R1+0x4b8] ;  /* 0x0004b80001287983 */ /* 0x008ee80000300a00 */
[----:B------:R-:W3:Y:S04]  /*471f0*/  LDL.LU R37, [R1+0xf0] ;  /* 0x0000f00001257983 */ /* 0x000ee80000300800 */
[----:B----4-:R4:W-:Y:S04]  /*47200*/  @P5 STG.E.U8 desc[UR44][R38.64], R12 ;  /* 0x0000000c26005986 */ /* 0x0109e8000c10112c */
[----:B----4-:R-:W4:Y:S01]  /*47210*/  LDL.LU.64 R38, [R1+0x4b0] ;  /* 0x0004b00001267983 */ /* 0x010f220000300a00 */
[----:B------:R-:W-:Y:S01]  /*47220*/  ISETP.LT.AND P4, PT, R18, UR7, !P2 ;  /* 0x0000000712007c0c */ /* 0x000fe2000d781270 */
[----:B------:R-:W0:Y:S01]  /*47230*/  LDCU UR7, c[0x0][0x398] ;  /* 0x00007300ff0777ac */ /* 0x000e220008000800 */
[----:B------:R-:W-:-:S02]  /*47240*/  PRMT R3, R13, 0x7772, RZ ;  /* 0x000077720d037816 */ /* 0x000fc400000000ff */
[----:B------:R-:W-:Y:S01]  /*47250*/  ISETP.LT.AND P5, PT, R29, UR9, !P2 ;  /* 0x000000091d007c0c */ /* 0x000fe2000d7a1270 */
[----:B------:R-:W0:Y:S01]  /*47260*/  LDCU UR9, c[0x0][0x398] ;  /* 0x00007300ff0977ac */ /* 0x000e220008000800 */
[----:B------:R-:W-:Y:S02]  /*47270*/  PRMT R2, R13, 0x7773, RZ ;  /* 0x000077730d027816 */ /* 0x000fe400000000ff */
[----:B------:R-:W-:Y:S01]  /*47280*/  ISETP.LT.AND P6, PT, R19, UR11, !P2 ;  /* 0x0000000b13007c0c */ /* 0x000fe2000d7c1270 */
[----:B------:R-:W1:Y:S01]  /*47290*/  LDCU UR11, c[0x0][0x398] ;  /* 0x00007300ff0b77ac */ /* 0x000e620008000800 */
[C---:B------:R-:W-:Y:S02]  /*472a0*/  PRMT R13, R36.reuse, 0x7770, RZ ;  /* 0x00007770240d7816 */ /* 0x040fe400000000ff */
[----:B------:R-:W-:-:S09]  /*472b0*/  PRMT R12, R36, 0x7771, RZ ;  /* 0x00007771240c7816 */ /* 0x000fd200000000ff */
[----:B------:R2:W-:Y:S01]  /*472c0*/  @P6 STG.E.U8 desc[UR44][R14.64], R3 ;  /* 0x000000030e006986 */ /* 0x0005e2000c10112c */
[----:B0-----:R-:W-:Y:S01]  /*472d0*/  ISETP.LT.AND P6, PT, R28, UR8, !P2 ;  /* 0x000000081c007c0c */ /* 0x001fe2000d7c1270 */
[----:B------:R-:W0:Y:S02]  /*472e0*/  LDCU UR8, c[0x0][0x398] ;  /* 0x00007300ff0877ac */ /* 0x000e240008000800 */
[----:B------:R0:W-:Y:S01]  /*472f0*/  @P4 STG.E.U8 desc[UR44][R16.64], R2 ;  /* 0x0000000210004986 */ /* 0x0001e2000c10112c */
[----:B------:R-:W-:Y:S01]  /*47300*/  ISETP.LT.AND P4, PT, R55, UR12, !P2 ;  /* 0x0000000c37007c0c */ /* 0x000fe2000d781270 */
[----:B------:R-:W3:Y:S01]  /*47310*/  LDCU UR12, c[0x0][0x398] ;  /* 0x00007300ff0c77ac */ /* 0x000ee20008000800 */
[----:B-1----:R-:W-:Y:S01]  /*47320*/  ISETP.LT.AND P2, PT, R54, UR10, !P2 ;  /* 0x0000000a36007c0c */ /* 0x002fe2000d741270 */
[----:B------:R1:W-:Y:S01]  /*47330*/  @P5 STG.E.U8 desc[UR44][R30.64], R13 ;  /* 0x0000000d1e005986 */ /* 0x0003e2000c10112c */
[----:B------:R-:W-:Y:S01]  /*47340*/  ISETP.LT.AND P5, PT, R11, UR7, !P3 ;  /* 0x000000070b007c0c */ /* 0x000fe2000dfa1270 */
[----:B------:R-:W1:Y:S01]  /*47350*/  LDCU UR10, c[0x0][0x398] ;  /* 0x00007300ff0a77ac */ /* 0x000e620008000800 */
[C---:B--2---:R-:W-:Y:S01]  /*47360*/  PRMT R3, R36.reuse, 0x7772, RZ ;  /* 0x0000777224037816 */ /* 0x044fe200000000ff */
[----:B------:R-:W2:Y:S01]  /*47370*/  LDL.LU.64 R14, [R1+0x4a0] ;  /* 0x0004a000010e7983 */ /* 0x000ea20000300a00 */
[----:B------:R-:W2:Y:S03]  /*47380*/  LDCU UR7, c[0x0][0x398] ;  /* 0x00007300ff0777ac */ /* 0x000ea60008000800 */
[----:B------:R1:W-:Y:S01]  /*47390*/  @P6 STG.E.U8 desc[UR44][R26.64], R12 ;  /* 0x0000000c1a006986 */ /* 0x0003e2000c10112c */
[----:B------:R-:W-:Y:S01]  /*473a0*/  ISETP.LT.AND P6, PT, R7, UR11, !P3 ;  /* 0x0000000b07007c0c */ /* 0x000fe2000dfc1270 */
[----:B------:R-:W2:Y:S01]  /*473b0*/  LDCU UR11, c[0x0][0x398] ;  /* 0x00007300ff0b77ac */ /* 0x000ea20008000800 */
[----:B0-----:R-:W-:Y:S01]  /*473c0*/  PRMT R2, R36, 0x7773, RZ ;  /* 0x0000777324027816 */ /* 0x001fe200000000ff */
[----:B------:R0:W-:Y:S04]  /*473d0*/  @P4 STG.E.U8 desc[UR44][R42.64], R3 ;  /* 0x000000032a004986 */ /* 0x0001e8000c10112c */
[----:B------:R-:W2:Y:S04]  /*473e0*/  LDL.LU.64 R16, [R1+0x498] ;  /* 0x0004980001107983 */ /* 0x000ea80000300a00 */
[----:B-1----:R-:W2:Y:S04]  /*473f0*/  LDL.LU.64 R30, [R1+0x490] ;  /* 0x00049000011e7983 */ /* 0x002ea80000300a00 */
[----:B------:R-:W2:Y:S04]  /*47400*/  LDL.LU.64 R26, [R1+0x488] ;  /* 0x00048800011a7983 */ /* 0x000ea80000300a00 */
[----:B---3--:R1:W-:Y:S01]  /*47410*/  @P2 STG.E.U8 desc[UR44][R40.64], R2 ;  /* 0x0000000228002986 */ /* 0x0083e2000c10112c */
[----:B0-----:R-:W-:-:S02]  /*47420*/  PRMT R3, R37, 0x7770, RZ ;  /* 0x0000777025037816 */ /* 0x001fc400000000ff */
[----:B-1----:R-:W-:Y:S01]  /*47430*/  PRMT R2, R37, 0x7771, RZ ;  /* 0x0000777125027816 */ /* 0x002fe200000000ff */
[----:B------:R-:W3:Y:S04]  /*47440*/  LDL.LU.64 R40, [R1+0x480] ;  /* 0x0004800001287983 */ /* 0x000ee80000300a00 */
[----:B------:R-:W3:Y:S04]  /*47450*/  LDL.LU R42, [R1+0x10] ;  /* 0x00001000012a7983 */ /* 0x000ee80000300800 */
[----:B----4-:R-:W-:Y:S04]  /*47460*/  @P5 STG.E.U8 desc[UR44][R38.64], R3 ;  /* 0x0000000326005986 */ /* 0x010fe8000c10112c */
[----:B------:R0:W-:Y:S04]  /*47470*/  @P6 STG.E.U8 desc[UR44][R20.64], R2 ;  /* 0x0000000214006986 */ /* 0x0001e8000c10112c */
[----:B0-----:R-:W4:Y:S01]  /*47480*/  LDL.LU.64 R20, [R1+0x1700] ;  /* 0x0017000001147983 */ /* 0x001f220000300a00 */
[----:B------:R-:W-:Y:S01]  /*47490*/  ISETP.LT.AND P2, PT, R19, UR9, !P3 ;  /* 0x0000000913007c0c */ /* 0x000fe2000df41270 */
[----:B------:R-:W0:Y:S01]  /*474a0*/  LDCU UR9, c[0x0][0x398] ;  /* 0x00007300ff0977ac */ /* 0x000e220008000800 */
[----:B------:R-:W-:Y:S01]  /*474b0*/  ISETP.LT.AND P4, PT, R18, UR8, !P3 ;  /* 0x0000000812007c0c */ /* 0x000fe2000df81270 */
[----:B------:R-:W3:Y:S01]  /*474c0*/  LDL.LU.64 R38, [R1+0x478] ;  /* 0x0004780001267983 */ /* 0x000ee20000300a00 */
[----:B------:R-:W-:Y:S01]  /*474d0*/  PRMT R3, R37, 0x7772, RZ ;  /* 0x0000777225037816 */ /* 0x000fe200000000ff */
[----:B------:R-:W1:Y:S01]  /*474e0*/  LDCU UR8, c[0x0][0x398] ;  /* 0x00007300ff0877ac */ /* 0x000e620008000800 */
[----:B------:R-:W-:-:S02]  /*474f0*/  ISETP.LT.AND P6, PT, R29, UR10, !P3 ;  /* 0x0000000a1d007c0c */ /* 0x000fc4000dfc1270 */
[----:B------:R-:W-:Y:S01]  /*47500*/  PRMT R2, R37, 0x7773, RZ ;  /* 0x0000777325027816 */ /* 0x000fe200000000ff */
[----:B------:R-:W0:Y:S01]  /*47510*/  LDCU UR10, c[0x0][0x398] ;  /* 0x00007300ff0a77ac */ /* 0x000e220008000800 */
[----:B------:R-:W3:Y:S04]  /*47520*/  LDL.LU.64 R36, [R1+0x470] ;  /* 0x0004700001247983 */ /* 0x000ee80000300a00 */
[----:B--2---:R-:W-:Y:S04]  /*47530*/  @P2 STG.E.U8 desc[UR44][R14.64], R3 ;  /* 0x000000030e002986 */ /* 0x004fe8000c10112c */
[----:B------:R2:W-:Y:S01]  /*47540*/  @P4 STG.E.U8 desc[UR44][R16.64], R2 ;  /* 0x0000000210004986 */ /* 0x0005e2000c10112c */
[----:B------:R-:W-:Y:S01]  /*47550*/  ISETP.LT.AND P4, PT, R28, UR7, !P3 ;  /* 0x000000071c007c0c */ /* 0x000fe2000df81270 */
[----:B------:R-:W0:Y:S02]  /*47560*/  LDCU UR7, c[0x0][0x398] ;  /* 0x00007300ff0777ac */ /* 0x000e240008000800 */
[----:B--2---:R-:W2:Y:S01]  /*47570*/  LDL.LU.64 R16, [R1+0x468] ;  /* 0x0004680001107983 */ /* 0x004ea20000300a00 */
[----:B----4-:R-:W-:-:S05]  /*47580*/  PRMT R3, R20, 0x7770, RZ ;  /* 0x0000777014037816 */ /* 0x010fca00000000ff */
[----:B------:R4:W-:Y:S04]  /*47590*/  @P6 STG.E.U8 desc[UR44][R30.64], R3 ;  /* 0x000000031e006986 */ /* 0x0009e8000c10112c */
[----:B----4-:R-:W4:Y:S01]  /*475a0*/  LDL.LU.64 R30, [R1+0x460] ;  /* 0x00046000011e7983 */ /* 0x010f220000300a00 */
[----:B------:R-:W-:-:S05]  /*475b0*/  PRMT R3, R20, 0x7771, RZ ;  /* 0x0000777114037816 */ /* 0x000fca00000000ff */
[----:B------:R0:W-:Y:S04]  /*475c0*/  @P4 STG.E.U8 desc[UR44][R26.64], R3 ;  /* 0x000000031a004986 */ /* 0x0001e8000c10112c */
[----:B0-----:R-:W4:Y:S01]  /*475d0*/  LDL.LU.64 R26, [R1+0x458] ;  /* 0x00045800011a7983 */ /* 0x001f220000300a00 */
[----:B------:R-:W-:Y:S01]  /*475e0*/  VIADD R2, R10, 0x19 ;  /* 0x000000190a027836 */ /* 0x000fe20000000000 */
[----:B------:R-:W-:Y:S01]  /*475f0*/  ISETP.LT.AND P5, PT, R55, UR11, !P3 ;  /* 0x0000000b37007c0c */ /* 0x000fe2000dfa1270 */
[----:B------:R-:W0:Y:S01]  /*47600*/  LDCU UR11, c[0x0][0x398] ;  /* 0x00007300ff0b77ac */ /* 0x000e220008000800 */
[----:B-1----:R-:W-:Y:S02]  /*47610*/  ISETP.LT.AND P3, PT, R54, UR8, !P3 ;  /* 0x0000000836007c0c */ /* 0x002fe4000df61270 */
[----:B------:R-:W-:Y:S01]  /*47620*/  ISETP.GE.AND P2, PT, R2, UR17, PT ;  /* 0x0000001102007c0c */ /* 0x000fe2000bf46270 */
[----:B------:R-:W1:Y:S01]  /*47630*/  LDCU UR8, c[0x0][0x398] ;  /* 0x00007300ff0877ac */ /* 0x000e620008000800 */
[----:B------:R-:W-:-:S02]  /*47640*/  PRMT R2, R20, 0x7772, RZ ;  /* 0x0000777214027816 */ /* 0x000fc400000000ff */
[----:B------:R-:W-:Y:S01]  /*47650*/  ISETP.LT.AND P6, PT, R11, UR9, !P2 ;  /* 0x000000090b007c0c */ /* 0x000fe2000d7c1270 */
[----:B------:R-:W0:Y:S01]  /*47660*/  LDCU UR9, c[0x0][0x398] ;  /* 0x00007300ff0977ac */ /* 0x000e220008000800 */
[----:B------:R-:W-:-:S03]  /*47670*/  PRMT R20, R20, 0x7773, RZ ;  /* 0x0000777314147816 */ /* 0x000fc600000000ff */
[----:B---3--:R3:W-:Y:S01]  /*47680*/  @P5 STG.E.U8 desc[UR44][R40.64], R2 ;  /* 0x0000000228005986 */ /* 0x0087e2000c10112c */
[----:B------:R-:W-:Y:S01]  /*47690*/  ISETP.LT.AND P4, PT, R7, UR10, !P2 ;  /* 0x0000000a07007c0c */ /* 0x000fe2000d781270 */
[----:B------:R-:W0:Y:S02]  /*476a0*/  LDCU UR10, c[0x0][0x398] ;  /* 0x00007300ff0a77ac */ /* 0x000e240008000800 */
[----:B------:R1:W-:Y:S01]  /*476b0*/  @P3 STG.E.U8 desc[UR44][R38.64], R20 ;  /* 0x0000001426003986 */ /* 0x0003e2000c10112c */
[----:B------:R-:W-:Y:S01]  /*476c0*/  ISETP.LT.AND P5, PT, R19, UR12, !P2 ;  /* 0x0000000c13007c0c */ /* 0x000fe2000d7a1270 */
[----:B------:R-:W0:Y:S02]  /*476d0*/  LDCU UR12, c[0x0][0x398] ;  /* 0x00007300ff0c77ac */ /* 0x000e240008000800 */
[----:B---3--:R-:W3:Y:S01]  /*476e0*/  LDL.LU.64 R40, [R1+0x450] ;  /* 0x0004500001287983 */ /* 0x008ee20000300a00 */
[----:B------:R-:W-:-:S03]  /*476f0*/  PRMT R2, R42, 0x7770, RZ ;  /* 0x000077702a027816 */ /* 0x000fc600000000ff */
[----:B-1----:R-:W3:Y:S01]  /*47700*/  LDL.LU.64 R38, [R1+0x448] ;  /* 0x0004480001267983 */ /* 0x002ee20000300a00 */
[----:B------:R-:W-:Y:S01]  /*47710*/  ISETP.LT.AND P3, PT, R18, UR7, !P2 ;  /* 0x0000000712007c0c */ /* 0x000fe2000d761270 */
[----:B------:R-:W1:Y:S02]  /*47720*/  LDCU UR7, c[0x0][0x398] ;  /* 0x00007300ff0777ac */ /* 0x000e640008000800 */
[----:B------:R0:W-:Y:S01]  /*47730*/  @P6 STG.E.U8 desc[UR44][R36.64], R2 ;  /* 0x0000000224006986 */ /* 0x0001e2000c10112c */
[----:B------:R-:W-:-:S05]  /*47740*/  PRMT R3, R42, 0x7771, RZ ;  /* 0x000077712a037816 */ /* 0x000fca00000000ff */
[----:B--2---:R2:W-:Y:S04]  /*47750*/  @P4 STG.E.U8 desc[UR44][R16.64], R3 ;  /* 0x0000000310004986 */ /* 0x0045e8000c10112c */
[----:B0-----:R-:W3:Y:S01]  /*47760*/  LDL.LU.64 R36, [R1+0x440] ;  /* 0x0004400001247983 */ /* 0x001ee20000300a00 */
[----:B------:R-:W-:-:S03]  /*47770*/  PRMT R2, R42, 0x7772, RZ ;  /* 0x000077722a027816 */ /* 0x000fc600000000ff */
[----:B------:R-:W3:Y:S04]  /*47780*/  LDL.LU R43, [R1+0xf4] ;  /* 0x0000f400012b7983 */ /* 0x000ee80000300800 */
[----:B------:R-:W3:Y:S01]  /*47790*/  LDL.LU.64 R14, [R1+0x438] ;  /* 0x00043800010e7983 */ /* 0x000ee20000300a00 */
[----:B--2---:R-:W-:-:S03]  /*477a0*/  PRMT R3, R42, 0x7773, RZ ;  /* 0x000077732a037816 */ /* 0x004fc600000000ff */
[----:B------:R-:W2:Y:S04]  /*477b0*/  LDL.LU.64 R16, [R1+0x430] ;  /* 0x0004300001107983 */ /* 0x000ea80000300a00 */
[----:B----4-:R0:W-:Y:S04]  /*477c0*/  @P5 STG.E.U8 desc[UR44][R30.64], R2 ;  /* 0x000000021e005986 */ /* 0x0101e8000c10112c */
[----:B0-----:R-:W4:Y:S04]  /*477d0*/  LDL.LU.64 R30, [R1+0x428] ;  /* 0x00042800011e7983 */ /* 0x001f280000300a00 */
[----:B------:R0:W-:Y:S04]  /*477e0*/  @P3 STG.E.U8 desc[UR44][R26.64], R3 ;  /* 0x000000031a003986 */ /* 0x0001e8000c10112c */
[----:B0-----:R-:W4:Y:S01]  /*477f0*/  LDL.LU.64 R26, [R1+0x420] ;  /* 0x00042000011a7983 */ /* 0x001f220000300a00 */
[----:B------:R-:W-:Y:S01]  /*47800*/  ISETP.LT.AND P4, PT, R29, UR11, !P2 ;  /* 0x0000000b1d007c0c */ /* 0x000fe2000d781270 */
[----:B------:R-:W0:Y:S01]  /*47810*/  LDCU UR11, c[0x0][0x398] ;  /* 0x00007300ff0b77ac */ /* 0x000e220008000800 */
[----:B------:R-:W-:Y:S01]  /*47820*/  ISETP.LT.AND P5, PT, R28, UR8, !P2 ;  /* 0x000000081c007c0c */ /* 0x000fe2000d7a1270 */
[----:B------:R-:W-:Y:S01]  /*47830*/  VIADD R12, R10, 0x1a ;  /* 0x0000001a0a0c7836 */ /* 0x000fe20000000000 */
[----:B------:R-:W-:Y:S01]  /*47840*/  ISETP.LT.AND P6, PT, R55, UR9, !P2 ;  /* 0x0000000937007c0c */ /* 0x000fe2000d7c1270 */
[----:B------:R-:W0:Y:S01]  /*47850*/  LDCU UR8, c[0x0][0x398] ;  /* 0x00007300ff0877ac */ /* 0x000e220008000800 */
[----:B------:R-:W-:-:S02]  /*47860*/  PRMT R2, R21, 0x7770, RZ ;  /* 0x0000777015027816 */ /* 0x000fc400000000ff */
[----:B------:R-:W-:Y:S01]  /*47870*/  PRMT R3, R21, 0x7771, RZ ;  /* 0x0000777115037816 */ /* 0x000fe200000000ff */
[----:B------:R-:W0:Y:S01]  /*47880*/  LDCU UR9, c[0x0][0x398] ;  /* 0x00007300ff0977ac */ /* 0x000e220008000800 */
[----:B------:R-:W-:Y:S02]  /*47890*/  ISETP.LT.AND P2, PT, R54, UR10, !P2 ;  /* 0x0000000a36007c0c */ /* 0x000fe4000d741270 */
[----:B------:R-:W-:Y:S01]  /*478a0*/  ISETP.GE.AND P3, PT, R12, UR52, PT ;  /* 0x000000340c007c0c */ /* 0x000fe2000bf66270 */
[----:B------:R-:W0:Y:S01]  /*478b0*/  LDCU UR10, c[0x0][0x398] ;  /* 0x00007300ff0a77ac */ /* 0x000e220008000800 */
[----:B---3--:R3:W-:Y:S02]  /*478c0*/  @P4 STG.E.U8 desc[UR44][R40.64], R2 ;  /* 0x0000000228004986 */ /* 0x0087e4000c10112c */
[----:B------:R-:W-:Y:S01]  /*478d0*/  ISETP.LT.AND P4, PT, R11, UR12, !P3 ;  /* 0x0000000c0b007c0c */ /* 0x000fe2000df81270 */
[----:B------:R-:W0:Y:S01]  /*478e0*/  LDCU UR12, c[0x0][0x398] ;  /* 0x00007300ff0c77ac */ /* 0x000e220008000800 */
[----:B------:R3:W-:Y:S01]  /*478f0*/  @P5 STG.E.U8 desc[UR44][R38.64], R3 ;  /* 0x0000000326005986 */ /* 0x0007e2000c10112c */
[----:B-1----:R-:W-:Y:S01]  /*47900*/  ISETP.LT.AND P5, PT, R7, UR7, !P3 ;  /* 0x0000000707007c0c */ /* 0x002fe2000dfa1270 */
[----:B------:R-:W1:Y:S02]  /*47910*/  LDCU UR7, c[0x0][0x398] ;  /* 0x00007300ff0777ac */ /* 0x000e640008000800 */
[----:B---3--:R-:W3:Y:S01]  /*47920*/  LDL.LU.64 R40, [R1+0x418] ;  /* 0x0004180001287983 */ /* 0x008ee20000300a00 */
[----:B------:R-:W-:-:S02]  /*47930*/  PRMT R2, R21, 0x7772, RZ ;  /* 0x0000777215027816 */ /* 0x000fc400000000ff */
[----:B------:R-:W-:Y:S02]  /*47940*/  PRMT R3, R21, 0x7773, RZ ;  /* 0x0000777315037816 */ /* 0x000fe400000000ff */
[----:B------:R-:W3:Y:S04]  /*47950*/  LDL.LU R21, [R1+0x16f8] ;  /* 0x0016f80001157983 */ /* 0x000ee80000300800 */
[----:B------:R1:W-:Y:S01]  /*47960*/  @P6 STG.E.U8 desc[UR44][R36.64], R2 ;  /* 0x0000000224006986 */ /* 0x0003e2000c10112c */
[----:B0-----:R-:W-:Y:S01]  /*47970*/  ISETP.LT.AND P6, PT, R19, UR11, !P3 ;  /* 0x0000000b13007c0c */ /* 0x001fe2000dfc1270 */
[----:B------:R-:W0:Y:S02]  /*47980*/  LDCU UR11, c[0x0][0x398] ;  /* 0x00007300ff0b77ac */ /* 0x000e240008000800 */
[----:B------:R-:W3:Y:S04]  /*47990*/  LDL.LU.64 R38, [R1+0x400] ;  /* 0x0004000001267983 */ /* 0x000ee80000300a00 */
[----:B------:R0:W-:Y:S04]  /*479a0*/  @P2 STG.E.U8 desc[UR44][R14.64], R3 ;  /* 0x000000030e002986 */ /* 0x0001e8000c10112c */
[----:B-1----:R-:W3:Y:S01]  /*479b0*/  LDL.LU.64 R36, [R1+0x3f8] ;  /* 0x0003f80001247983 */ /* 0x002ee20000300a00 */
[----:B------:R-:W-:-:S02]  /*479c0*/  PRMT R2, R43, 0x7770, RZ ;  /* 0x000077702b027816 */ /* 0x000fc400000000ff */
[----:B0-----:R-:W-:-:S03]  /*479d0*/  PRMT R3, R43, 0x7771, RZ ;  /* 0x000077712b037816 */ /* 0x001fc600000000ff */
[----:B--2---:R0:W-:Y:S04]  /*479e0*/  @P4 STG.E.U8 desc[UR44][R16.64], R2 ;  /* 0x0000000210004986 */ /* 0x0041e8000c10112c */
[----:B0-----:R-:W2:Y:S01]  /*479f0*/  LDL.LU.64 R16, [R1+0x3f0] ;  /* 0x0003f00001107983 */ /* 0x001ea20000300a00 */
[----:B------:R-:W-:-:S03]  /*47a00*/  PRMT R2, R43, 0x7772, RZ ;  /* 0x000077722b027816 */ /* 0x000fc600000000ff */
[----:B----4-:R0:W-:Y:S04]  /*47a10*/  @P5 STG.E.U8 desc[UR44][R30.64], R3 ;  /* 0x000000031e005986 */ /* 0x0101e8000c10112c */
[----:B0-----:R-:W4:Y:S04]  /*47a20*/  LDL.LU.64 R30, [R1+0x3e8] ;  /* 0x0003e800011e7983 */ /* 0x001f280000300a00 */
[----:B------:R-:W4:Y:S04]  /*47a30*/  LDL.LU R13, [R1+0x14] ;  /* 0x00001400010d7983 */ /* 0x000f280000300800 */
[----:B------:R0:W-:Y:S02]  /*47a40*/  @P6 STG.E.U8 desc[UR44][R26.64], R2 ;  /* 0x000000021a006986 */ /* 0x0001e4000c10112c */
[----:B0-----:R-:W-:-:S02]  /*47a50*/  PRMT R2, R43, 0x7773, RZ ;  /* 0x000077732b027816 */ /* 0x001fc400000000ff */
[----:B------:R-:W4:Y:S04]  /*47a60*/  LDL.LU.64 R26, [R1+0x3e0] ;  /* 0x0003e000011a7983 */ /* 0x000f280000300a00 */
[----:B------:R-:W4:Y:S01]  /*47a70*/  LDL.LU.64 R42, [R1+0x3d8] ;  /* 0x0003d800012a7983 */ /* 0x000f220000300a00 */
[----:B------:R-:W-:Y:S01]  /*47a80*/  ISETP.LT.AND P4, PT, R18, UR8, !P3 ;  /* 0x0000000812007c0c */ /* 0x000fe2000df81270 */
[----:B------:R-:W0:Y:S01]  /*47a90*/  LDCU UR8, c[0x0][0x398] ;  /* 0x00007300ff0877ac */ /* 0x000e220008000800 */
[----:B------:R-:W-:Y:S01]  /*47aa0*/  ISETP.LT.AND P6, PT, R29, UR9, !P3 ;  /* 0x000000091d007c0c */ /* 0x000fe2000dfc1270 */
[----:B------:R-:W-:Y:S01]  /*47ab0*/  VIADD R3, R10, 0x1b ;  /* 0x0000001b0a037836 */ /* 0x000fe20000000000 */
[----:B------:R-:W-:Y:S01]  /*47ac0*/  ISETP.LT.AND P5, PT, R28, UR10, !P3 ;  /* 0x0000000a1c007c0c */ /* 0x000fe2000dfa1270 */
[----:B------:R-:W1:Y:S03]  /*47ad0*/  LDCU UR9, c[0x0][0x398] ;  /* 0x00007300ff0977ac */ /* 0x000e660008000800 */
[----:B------:R-:W-:Y:S01]  /*47ae0*/  ISETP.GE.AND P2, PT, R3, UR14, PT ;  /* 0x0000000e03007c0c */ /* 0x000fe2000bf46270 */
[----:B------:R-:W0:Y:S04]  /*47af0*/  LDCU UR10, c[0x0][0x398] ;  /* 0x00007300ff0a77ac */ /* 0x000e280008000800 */
[----:B---3--:R3:W-:Y:S01]  /*47b00*/  @P4 STG.E.U8 desc[UR44][R40.64], R2 ;  /* 0x0000000228004986 */ /* 0x0087e2000c10112c */
[----:B------:R-:W-:Y:S01]  /*47b10*/  PRMT R3, R21, 0x7770, RZ ;  /* 0x0000777015037816 */ /* 0x000fe200000000ff */
[----:B------:R-:W1:Y:S01]  /*47b20*/  LDCU UR14, c[0x0][0x398] ;  /* 0x00007300ff0e77ac */ /* 0x000e620008000800 */
[----:B------:R-:W-:-:S02]  /*47b30*/  ISETP.LT.AND P4, PT, R55, UR7, !P3 ;  /* 0x0000000737007c0c */ /* 0x000fc4000df81270 */
[----:B------:R-:W-:Y:S01]  /*47b40*/  ISETP.LT.AND P3, PT, R54, UR11, !P3 ;  /* 0x0000000b36007c0c */ /* 0x000fe2000df61270 */
[----:B------:R-:W1:Y:S01]  /*47b50*/  LDCU UR7, c[0x0][0x398] ;  /* 0x00007300ff0777ac */ /* 0x000e620008000800 */
[----:B------:R1:W-:Y:S01]  /*47b60*/  @P6 STG.E.U8 desc[UR44][R38.64], R3 ;  /* 0x0000000326006986 */ /* 0x0003e2000c10112c */
[----:B---3--:R-:W-:Y:S01]  /*47b70*/  PRMT R2, R21, 0x7771, RZ ;  /* 0x0000777115027816 */ /* 0x008fe200000000ff */
[----:B------:R-:W3:Y:S01]  /*47b80*/  LDCU UR11, c[0x0][0x398] ;  /* 0x00007300ff0b77ac */ /* 0x000ee20008000800 */
[----:B0-----:R-:W-:-:S03]  /*47b90*/  ISETP.LT.AND P6, PT, R11, UR8, !P2 ;  /* 0x000000080b007c0c */ /* 0x001fc6000d7c1270 */
[----:B------:R0:W-:Y:S01]  /*47ba0*/  @P5 STG.E.U8 desc[UR44][R36.64], R2 ;  /* 0x0000000224005986 */ /* 0x0001e2000c10112c */
[----:B------:R-:W-:Y:S01]  /*47bb0*/  ISETP.LT.AND P5, PT, R7, UR12, !P2 ;  /* 0x0000000c07007c0c */ /* 0x000fe2000d7a1270 */
[----:B------:R-:W2:Y:S02]  /*47bc0*/  LDCU UR8, c[0x0][0x398] ;  /* 0x00007300ff0877ac */ /* 0x000ea40008000800 */
[----:B-1----:R-:W3:Y:S01]  /*47bd0*/  LDL.LU.64 R38, [R1+0x3d0] ;  /* 0x0003d00001267983 */ /* 0x002ee20000300a00 */
[----:B------:R-:W1:Y:S03]  /*47be0*/  LDCU UR12, c[0x0][0x398] ;  /* 0x00007300ff0c77ac */ /* 0x000e660008000800 */
[----:B0-----:R-:W3:Y:S01]  /*47bf0*/  LDL.LU.64 R36, [R1+0x3c8] ;  /* 0x0003c80001247983 */ /* 0x001ee20000300a00 */
[----:B------:R-:W-:-:S03]  /*47c00*/  PRMT R2, R21, 0x7772, RZ ;  /* 0x0000777215027816 */ /* 0x000fc600000000ff */
[----:B------:R-:W3:Y:S01]  /*47c10*/  LDL.LU R40, [R1+0xe4] ;  /* 0x0000e40001287983 */ /* 0x000ee20000300800 */
[----:B------:R-:W-:-:S03]  /*47c20*/  PRMT R21, R21, 0x7773, RZ ;  /* 0x0000777315157816 */ /* 0x000fc600000000ff */
[----:B--2---:R0:W-:Y:S04]  /*47c30*/  @P4 STG.E.U8 desc[UR44][R16.64], R2 ;  /* 0x0000000210004986 */ /* 0x0041e8000c10112c */
[----:B------:R-:W2:Y:S04]  /*47c40*/  LDL.LU.64 R14, [R1+0x3b0] ;  /* 0x0003b000010e7983 */ /* 0x000ea80000300a00 */
[----:B0-----:R-:W2:Y:S04]  /*47c50*/  LDL.LU.64 R16, [R1+0x3a8] ;  /* 0x0003a80001107983 */ /* 0x001ea80000300a00 */
[----:B----4-:R0:W-:Y:S01]  /*47c60*/  @P3 STG.E.U8 desc[UR44][R30.64], R21 ;  /* 0x000000151e003986 */ /* 0x0101e2000c10112c */
[----:B------:R-:W-:-:S02]  /*47c70*/  PRMT R3, R13, 0x7770, RZ ;  /* 0x000077700d037816 */ /* 0x000fc400000000ff */
[----:B------:R-:W-:Y:S01]  /*47c80*/  PRMT R2, R13, 0x7771, RZ ;  /* 0x000077710d027816 */ /* 0x000fe200000000ff */
[----:B0-----:R-:W4:Y:S04]  /*47c90*/  LDL.LU.64 R30, [R1+0x3a0] ;  /* 0x0003a000011e7983 */ /* 0x001f280000300a00 */
[----:B------:R0:W-:Y:S04]  /*47ca0*/  @P6 STG.E.U8 desc[UR44][R26.64], R3 ;  /* 0x000000031a006986 */ /* 0x0001e8000c10112c */
[----:B------:R1:W-:Y:S04]  /*47cb0*/  @P5 STG.E.U8 desc[UR44][R42.64], R2 ;  /* 0x000000022a005986 */ /* 0x0003e8000c10112c */
[----:B0-----:R-:W4:Y:S04]  /*47cc0*/  LDL.LU.64 R26, [R1+0x398] ;  /* 0x00039800011a7983 */ /* 0x001f280000300a00 */
[----:B-1----:R-:W4:Y:S04]  /*47cd0*/  LDL.LU.64 R42, [R1+0x390] ;  /* 0x00039000012a7983 */ /* 0x002f280000300a00 */
[----:B------:R-:W4:Y:S01]  /*47ce0*/  LDL.LU R41, [R1+0xf8] ;  /* 0x0000f80001297983 */ /* 0x000f220000300800 */
[----:B------:R-:W-:Y:S01]  /*47cf0*/  ISETP.LT.AND P3, PT, R19, UR9, !P2 ;  /* 0x0000000913007c0c */ /* 0x000fe2000d761270 */
[----:B------:R-:W0:Y:S01]  /*47d00*/  LDCU UR9, c[0x0][0x398] ;  /* 0x00007300ff0977ac */ /* 0x000e220008000800 */
[----:B------:R-:W-:Y:S01]  /*47d10*/  ISETP.LT.AND P4, PT, R18, UR10, !P2 ;  /* 0x0000000a12007c0c */ /* 0x000fe2000d781270 */
[----:B------:R-:W1:Y:S01]  /*47d20*/  LDCU UR10, c[0x0][0x398] ;  /* 0x00007300ff0a77ac */ /* 0x000e620008000800 */
[----:B------:R-:W-:Y:S01]  /*47d30*/  ISETP.LT.AND P5, PT, R29, UR7, !P2 ;  /* 0x000000071d007c0c */ /* 0x000fe2000d7a1270 */
[----:B------:R-:W-:Y:S01]  /*47d40*/  VIADD R3, R10, 0x1c ;  /* 0x0000001c0a037836 */ /* 0x000fe20000000000 */
[----:B------:R-:W-:Y:S01]  /*47d50*/  PRMT R12, R13, 0x7772, RZ ;  /* 0x000077720d0c7816 */ /* 0x000fe200000000ff */
[----:B------:R-:W0:Y:S01]  /*47d60*/  LDCU UR7, c[0x0][0x398] ;  /* 0x00007300ff0777ac */ /* 0x000e220008000800 */
[----:B------:R-:W-:-:S02]  /*47d70*/  ISETP.LT.AND P6, PT, R28, UR8, !P2 ;  /* 0x000000081c007c0c */ /* 0x000fc4000d7c1270 */
[----:B------:R-:W-:Y:S01]  /*47d80*/  PRMT R2, R13, 0x7773, RZ ;  /* 0x000077730d027816 */ /* 0x000fe200000000ff */
[----:B------:R-:W0:Y:S02]  /*47d90*/  LDCU UR8, c[0x0][0x398] ;  /* 0x00007300ff0877ac */ /* 0x000e240008000800 */
[----:B---3--:R3:W-:Y:S01]  /*47da0*/  @P3 STG.E.U8 desc[UR44][R38.64], R12 ;  /* 0x0000000c26003986 */ /* 0x0087e2000c10112c */
[----:B------:R-:W-:-:S03]  /*47db0*/  ISETP.GE.AND P3, PT, R3, UR20, PT ;  /* 0x0000001403007c0c */ /* 0x000fc6000bf66270 */
[----:B------:R0:W-:Y:S01]  /*47dc0*/  @P4 STG.E.U8 desc[UR44][R36.64], R2 ;  /* 0x0000000224004986 */ /* 0x0001e2000c10112c */
[----:B------:R-:W-:Y:S01]  /*47dd0*/  ISETP.LT.AND P4, PT, R55, UR11, !P2 ;  /* 0x0000000b37007c0c */ /* 0x000fe2000d781270 */
[----:B------:R-:W2:Y:S01]  /*47de0*/  LDCU UR11, c[0x0][0x398] ;  /* 0x00007300ff0b77ac */ /* 0x000ea20008000800 */
[----:B------:R-:W-:Y:S01]  /*47df0*/  PRMT R3, R40, 0x7770, RZ ;  /* 0x0000777028037816 */ /* 0x000fe200000000ff */
[----:B---3--:R-:W3:Y:S01]  /*47e00*/  LDL.LU.64 R38, [R1+0x380] ;  /* 0x0003800001267983 */ /* 0x008ee20000300a00 */
[----:B------:R-:W-:Y:S01]  /*47e10*/  ISETP.LT.AND P2, PT, R54, UR12, !P2 ;  /* 0x0000000c36007c0c */ /* 0x000fe2000d741270 */
[----:B------:R-:W3:Y:S01]  /*47e20*/  LDCU UR12, c[0x0][0x398] ;  /* 0x00007300ff0c77ac */ /* 0x000ee20008000800 */
[C---:B0-----:R-:W-:Y:S01]  /*47e30*/  PRMT R2, R40.reuse, 0x7771, RZ ;  /* 0x0000777128027816 */ /* 0x041fe200000000ff */
[----:B--2---:R0:W-:Y:S01]  /*47e40*/  @P5 STG.E.U8 desc[UR44][R14.64], R3 ;  /* 0x000000030e005986 */ /* 0x0041e2000c10112c */
[----:B-1----:R-:W-:Y:S01]  /*47e50*/  ISETP.LT.AND P5, PT, R7, UR10, !P3 ;  /* 0x0000000a07007c0c */ /* 0x002fe2000dfa1270 */
[----:B------:R-:W1:Y:S02]  /*47e60*/  LDCU UR10, c[0x0][0x398] ;  /* 0x00007300ff0a77ac */ /* 0x000e640008000800 */
[----:B------:R-:W2:Y:S04]  /*47e70*/  LDL.LU.64 R36, [R1+0x378] ;  /* 0x0003780001247983 */ /* 0x000ea80000300a00 */
[----:B------:R1:W-:Y:S01]  /*47e80*/  @P6 STG.E.U8 desc[UR44][R16.64], R2 ;  /* 0x0000000210006986 */ /* 0x0003e2000c10112c */
[----:B------:R-:W-:Y:S01]  /*47e90*/  ISETP.LT.AND P6, PT, R11, UR9, !P3 ;  /* 0x000000090b007c0c */ /* 0x000fe2000dfc1270 */
[----:B------:R-:W2:Y:S01]  /*47ea0*/  LDCU UR9, c[0x0][0x398] ;  /* 0x00007300ff0977ac */ /* 0x000ea20008000800 */
[C---:B0-----:R-:W-:Y:S01]  /*47eb0*/  PRMT R3, R40.reuse, 0x7772, RZ ;  /* 0x0000777228037816 */ /* 0x041fe200000000ff */
[----:B------:R-:W2:Y:S01]  /*47ec0*/  LDL.LU.64 R14, [R1+0x360] ;  /* 0x00036000010e7983 */ /* 0x000ea20000300a00 */
[----:B-1----:R-:W-:-:S03]  /*47ed0*/  PRMT R2, R40, 0x7773, RZ ;  /* 0x0000777328027816 */ /* 0x002fc600000000ff */
[----:B------:R-:W2:Y:S04]  /*47ee0*/  LDL.LU.64 R16, [R1+0x358] ;  /* 0x0003580001107983 */ /* 0x000ea80000300a00 */
[----:B----4-:R0:W-:Y:S04]  /*47ef0*/  @P4 STG.E.U8 desc[UR44][R30.64], R3 ;  /* 0x000000031e004986 */ /* 0x0101e8000c10112c */
[----:B------:R1:W-:Y:S01]  /*47f00*/  @P2 STG.E.U8 desc[UR44][R26.64], R2 ;  /* 0x000000021a002986 */ /* 0x0003e2000c10112c */
[C---:B0-----:R-:W-:Y:S02]  /*47f10*/  PRMT R3, R41.reuse, 0x7770, RZ ;  /* 0x0000777029037816 */ /* 0x041fe400000000ff */
[----:B-1----:R-:W-:-:S03]  /*47f20*/  PRMT R2, R41, 0x7771, RZ ;  /* 0x0000777129027816 */ /* 0x002fc600000000ff */
[----:B------:R0:W-:Y:S04]  /*47f30*/  @P6 STG.E.U8 desc[UR44][R42.64], R3 ;  /* 0x000000032a006986 */ /* 0x0001e8000c10112c */
[----:B------:R1:W-:Y:S04]  /*47f40*/  @P5 STG.E.U8 desc[UR44][R22.64], R2 ;  /* 0x0000000216005986 */ /* 0x0003e8000c10112c */
[----:B0-----:R-:W4:Y:S04]  /*47f50*/  LDL.LU.64 R42, [R1+0x350] ;  /* 0x00035000012a7983 */ /* 0x001f280000300a00 */
[----:B-1----:R-:W4:Y:S04]  /*47f60*/  LDL.LU.64 R22, [R1+0x16f0] ;  /* 0x0016f00001167983 */ /* 0x002f280000300a00 */
[----:B------:R-:W4:Y:S04]  /*47f70*/  LDL.LU R30, [R1+0x18] ;  /* 0x00001800011e7983 */ /* 0x000f280000300800 */
[----:B------:R-:W4:Y:S01]  /*47f80*/  LDL.LU.64 R26, [R1+0x348] ;  /* 0x00034800011a7983 */ /* 0x000f220000300a00 */
[----:B------:R-:W-:Y:S01]  /*47f90*/  ISETP.LT.AND P4, PT, R19, UR7, !P3 ;  /* 0x0000000713007c0c */ /* 0x000fe2000df81270 */
[----:B------:R-:W0:Y:S01]  /*47fa0*/  LDCU UR7, c[0x0][0x398] ;  /* 0x00007300ff0777ac */ /* 0x000e220008000800 */
[----:B------:R-:W-:-:S02]  /*47fb0*/  ISETP.LT.AND P2, PT, R18, UR8, !P3 ;  /* 0x0000000812007c0c */ /* 0x000fc4000df41270 */
[C---:B------:R-:W-:Y:S01]  /*47fc0*/  PRMT R3, R41.reuse, 0x7772, RZ ;  /* 0x0000777229037816 */ /* 0x040fe200000000ff */
[----:B------:R-:W1:Y:S01]  /*47fd0*/  LDCU UR8, c[0x0][0x398] ;  /* 0x00007300ff0877ac */ /* 0x000e620008000800 */
[----:B------:R-:W-:Y:S02]  /*47fe0*/  PRMT R2, R41, 0x7773, RZ ;  /* 0x0000777329027816 */ /* 0x000fe400000000ff */
[----:B------:R-:W4:Y:S01]  /*47ff0*/  LDL.LU.64 R40, [R1+0x340] ;  /* 0x0003400001287983 */ /* 0x000f220000300a00 */
[----:B------:R-:W-:Y:S01]  /*48000*/  ISETP.LT.AND P5, PT, R29, UR11, !P3 ;  /* 0x0000000b1d007c0c */ /* 0x000fe2000dfa1270 */
[----:B------:R-:W1:Y:S03]  /*48010*/  LDCU UR11, c[0x0][0x398] ;  /* 0x00007300ff0b77ac */ /* 0x000e660008000800 */
[----:B---3--:R3:W-:Y:S04]  /*48020*/  @P4 STG.E.U8 desc[UR44][R38.64], R3 ;  /* 0x0000000326004986 */ /* 0x0087e8000c10112c */
[----:B--2---:R2:W-:Y:S01]  /*48030*/  @P2 STG.E.U8 desc[UR44][R36.64], R2 ;  /* 0x0000000224002986 */ /* 0x0045e2000c10112c */
[----:B------:R-:W-:Y:S01]  /*48040*/  ISETP.LT.AND P4, PT, R28, UR9, !P3 ;  /* 0x000000091c007c0c */ /* 0x000fe2000df81270 */
[----:B------:R-:W4:Y:S01]  /*48050*/  LDCU UR9, c[0x0][0x398] ;  /* 0x00007300ff0977ac */ /* 0x000f220008000800 */
[----:B0-----:R-:W-:Y:S01]  /*48060*/  ISETP.LT.AND P6, PT, R55, UR7, !P3 ;  /* 0x0000000737007c0c */ /* 0x001fe2000dfc1270 */
[----:B---3--:R-:W3:Y:S01]  /*48070*/  LDL.LU.64 R38, [R1+0x338] ;  /* 0x0003380001267983 */ /* 0x008ee20000300a00 */
[----:B------:R-:W0:Y:S03]  /*48080*/  LDCU UR7, c[0x0][0x398] ;  /* 0x00007300ff0777ac */ /* 0x000e260008000800 */
[----:B--2---:R-:W2:Y:S01]  /*48090*/  LDL.LU.64 R36, [R1+0x330] ;  /* 0x0003300001247983 */ /* 0x004ea20000300a00 */
[----:B------:R-:W-:Y:S01]  /*480a0*/  VIADD R2, R10, 0x1d ;  /* 0x0000001d0a027836 */ /* 0x000fe20000000000 */
[----:B-1----:R-:W-:Y:S01]  /*480b0*/  ISETP.LT.AND P3, PT, R54, UR8, !P3 ;  /* 0x0000000836007c0c */ /* 0x002fe2000df61270 */
[----:B------:R-:W1:Y:S01]  /*480c0*/  LDCU UR8, c[0x0][0x398] ;  /* 0x00007300ff0877ac */ /* 0x000e620008000800 */
[----:B------:R-:W2:Y:S02]  /*480d0*/  LDL.LU R20, [R1+0xfc] ;  /* 0x0000fc0001147983 */ /* 0x000ea40000300800 */
[----:B------:R-:W-:-:S02]  /*480e0*/  ISETP.GE.AND P2, PT, R2, UR16, PT ;  /* 0x0000001002007c0c */ /* 0x000fc4000bf46270 */
[C---:B----4-:R-:W-:Y:S02]  /*480f0*/  PRMT R3, R22.reuse, 0x7770, RZ ;  /* 0x0000777016037816 */ /* 0x050fe400000000ff */
[----:B------:R-:W-:-:S03]  /*48100*/  PRMT R2, R22, 0x7772, RZ ;  /* 0x0000777216027816 */ /* 0x000fc600000000ff */
[----:B------:R4:W-:Y:S02]  /*48110*/  @P5 STG.E.U8 desc[UR44][R14.64], R3 ;  /* 0x000000030e005986 */ /* 0x0009e4000c10112c */
[C---:B----4-:R-:W-:Y:S02]  /*48120*/  PRMT R3, R22.reuse, 0x7771, RZ ;  /* 0x0000777116037816 */ /* 0x050fe400000000ff */
[----:B------:R-:W-:-:S03]  /*48130*/  PRMT R22, R22, 0x7773, RZ ;  /* 0x0000777316167816 */ /* 0x000fc600000000ff */
[----:B------:R-:W-:Y:S04]  /*48140*/  @P4 STG.E.U8 desc[UR44][R16.64], R3 ;  /* 0x0000000310004986 */ /* 0x000fe8000c10112c */
[----:B------:R4:W-:Y:S04]  /*48150*/  @P6 STG.E.U8 desc[UR44][R42.64], R2 ;  /* 0x000000022a006986 */ /* 0x0009e8000c10112c */
[----:B------:R0:W-:Y:S04]  /*48160*/  @P3 STG.E.U8 desc[UR44][R26.64], R22 ;  /* 0x000000161a003986 */ /* 0x0001e8000c10112c */
[----:B----4-:R-:W4:Y:S04]  /*48170*/  LDL.LU.64 R42, [R1+0x328] ;  /* 0x00032800012a7983 */ /* 0x010f280000300a00 */
[----:B------:R-:W4:Y:S04]  /*48180*/  LDL.LU.64 R16, [R1+0x318] ;  /* 0x0003180001107983 */ /* 0x000f280000300a00 */
[----:B0-----:R-:W4:Y:S01]  /*48190*/  LDL.LU.64 R26, [R1+0x310] ;  /* 0x00031000011a7983 */ /* 0x001f220000300a00 */
[----:B------:R-:W-:-:S02]  /*481a0*/  ISETP.LT.AND P4, PT, R11, UR10, !P2 ;  /* 0x0000000a0b007c0c */ /* 0x000fc4000d781270 */
[----:B------:R-:W-:Y:S01]  /*481b0*/  ISETP.LT.AND P5, PT, R7, UR11, !P2 ;  /* 0x0000000b07007c0c */ /* 0x000fe2000d7a1270 */
[----:B------:R-:W-:Y:S01]  /*481c0*/  VIADD R3, R10, 0x1e ;  /* 0x0000001e0a037836 */ /* 0x000fe20000000000 */
[----:B------:R-:W-:Y:S01]  /*481d0*/  ISETP.LT.AND P6, PT, R19, UR9, !P2 ;  /* 0x0000000913007c0c */ /* 0x000fe2000d7c1270 */
[----:B------:R-:W0:Y:S01]  /*481e0*/  LDCU UR10, c[0x0][0x398] ;  /* 0x00007300ff0a77ac */ /* 0x000e220008000800 */
[C---:B------:R-:W-:Y:S02]  /*481f0*/  PRMT R2, R30.reuse, 0x7770, RZ ;  /* 0x000077701e027816 */ /* 0x040fe400000000ff */
[----:B------:R-:W-:Y:S01]  /*48200*/  ISETP.GE.AND P3, PT, R3, UR22, PT ;  /* 0x0000001603007c0c */ /* 0x000fe2000bf66270 */
[----:B------:R-:W0:Y:S01]  /*48210*/  LDCU UR9, c[0x0][0x398] ;  /* 0x00007300ff0977ac */ /* 0x000e220008000800 */
[----:B------:R-:W-:-:S03]  /*48220*/  PRMT R3, R30, 0x7771, RZ ;  /* 0x000077711e037816 */ /* 0x000fc600000000ff */
[----:B------:R1:W-:Y:S01]  /*48230*/  @P4 STG.E.U8 desc[UR44][R40.64], R2 ;  /* 0x0000000228004986 */ /* 0x0003e2000c10112c */
[----:B--2---:R-:W-:Y:S01]  /*48240*/  PRMT R15, R20, 0x7770, RZ ;  /* 0x00007770140f7816 */ /* 0x004fe200000000ff */
[----:B------:R-:W2:Y:S02]  /*48250*/  LDCU UR11, c[0x0][0x398] ;  /* 0x00007300ff0b77ac */ /* 0x000ea40008000800 */
[----:B---3--:R3:W-:Y:S01]  /*48260*/  @P5 STG.E.U8 desc[UR44][R38.64], R3 ;  /* 0x0000000326005986 */ /* 0x0087e2000c10112c */
[----:B-1----:R-:W-:-:S03]  /*48270*/  PRMT R2, R30, 0x7772, RZ ;  /* 0x000077721e027816 */ /* 0x002fc600000000ff */
[----:B---3--:R-:W3:Y:S04]  /*48280*/  LDL.LU.64 R38, [R1+0x308] ;  /* 0x0003080001267983 */ /* 0x008ee80000300a00 */
[----:B------:R1:W-:Y:S01]  /*48290*/  @P6 STG.E.U8 desc[UR44][R36.64], R2 ;  /* 0x0000000224006986 */ /* 0x0003e2000c10112c */
[----:B------:R-:W-:Y:S01]  /*482a0*/  ISETP.LT.AND P4, PT, R18, UR7, !P2 ;  /* 0x0000000712007c0c */ /* 0x000fe2000d781270 */
[----:B------:R-:W0:Y:S01]  /*482b0*/  LDCU UR7, c[0x0][0x398] ;  /* 0x00007300ff0777ac */ /* 0x000e220008000800 */
[----:B------:R-:W-:Y:S02]  /*482c0*/  ISETP.LT.AND P6, PT, R29, UR12, !P2 ;  /* 0x0000000c1d007c0c */ /* 0x000fe4000d7c1270 */
[----:B------:R-:W-:Y:S01]  /*482d0*/  ISETP.LT.AND P5, PT, R28, UR8, !P2 ;  /* 0x000000081c007c0c */ /* 0x000fe2000d7a1270 */
[----:B------:R-:W0:Y:S01]  /*482e0*/  LDCU UR8, c[0x0][0x398] ;  /* 0x00007300ff0877ac */ /* 0x000e220008000800 */
[----:B------:R-:W-:-:S02]  /*482f0*/  PRMT R3, R23, 0x7770, RZ ;  /* 0x0000777017037816 */ /* 0x000fc400000000ff */
[----:B------:R-:W-:Y:S01]  /*48300*/  PRMT R14, R20, 0x7771, RZ ;  /* 0x00007771140e7816 */ /* 0x000fe200000000ff */
[----:B------:R-:W0:Y:S01]  /*48310*/  LDCU UR12, c[0x0][0x398] ;  /* 0x00007300ff0c77ac */ /* 0x000e220008000800 */
[----:B-1----:R-:W3:Y:S01]  /*48320*/  LDL.LU.64 R36, [R1+0x2f0] ;  /* 0x0002f00001247983 */ /* 0x002ee20000300a00 */
[----:B------:R-:W-:-:S03]  /*48330*/  PRMT R2, R30, 0x7773, RZ ;  /* 0x000077731e027816 */ /* 0x000fc600000000ff */
[----:B------:R-:W3:Y:S04]  /*48340*/  LDL.LU.64 R40, [R1+0x2e8] ;  /* 0x0002e80001287983 */ /* 0x000ee80000300a00 */
[----:B------:R-:W3:Y:S01]  /*48350*/  LDL.LU.64 R30, [R1+0x2e0] ;  /* 0x0002e000011e7983 */ /* 0x000ee20000300a00 */
[C---:B------:R-:W-:Y:S02]  /*48360*/  PRMT R13, R20.reuse, 0x7772, RZ ;  /* 0x00007772140d7816 */ /* 0x040fe400000000ff */
[----:B------:R-:W-:Y:S01]  /*48370*/  PRMT R12, R20, 0x7773, RZ ;  /* 0x00007773140c7816 */ /* 0x000fe200000000ff */
[----:B----4-:R1:W-:Y:S04]  /*48380*/  @P4 STG.E.U8 desc[UR44][R42.64], R2 ;  /* 0x000000022a004986 */ /* 0x0103e8000c10112c */
[----:B------:R4:W-:Y:S01]  /*48390*/  @P6 STG.E.U8 desc[UR44][R16.64], R3 ;  /* 0x0000000310006986 */ /* 0x0009e2000c10112c */
[----:B-1----:R-:W-:-:S03]  /*483a0*/  PRMT R2, R23, 0x7771, RZ ;  /* 0x0000777117027816 */ /* 0x002fc600000000ff */
[----:B------:R-:W3:Y:S04]  /*483b0*/  LDL.LU.64 R42, [R1+0x2d8] ;  /* 0x0002d800012a7983 */ /* 0x000ee80000300a00 */
[----:B------:R-:W3:Y:S01]  /*483c0*/  LDL.LU.64 R20, [R1+0x2d0] ;  /* 0x0002d00001147983 */ /* 0x000ee20000300a00 */
[----:B----4-:R-:W-:-:S03]  /*483d0*/  PRMT R3, R23, 0x7772, RZ ;  /* 0x0000777217037816 */ /* 0x010fc600000000ff */
[----:B------:R1:W-:Y:S04]  /*483e0*/  @P5 STG.E.U8 desc[UR44][R26.64], R2 ;  /* 0x000000021a005986 */ /* 0x0003e8000c10112c */
[----:B-1----:R-:W4:Y:S01]  /*483f0*/  LDL.LU.64 R26, [R1+0x2c8] ;  /* 0x0002c800011a7983 */ /* 0x002f220000300a00 */
[----:B------:R-:W-:-:S03]  /*48400*/  PRMT R2, R23, 0x7773, RZ ;  /* 0x0000777317027816 */ /* 0x000fc600000000ff */
[----:B------:R-:W4:Y:S04]  /*48410*/  LDL.LU.64 R16, [R1+0x2c0] ;  /* 0x0002c00001107983 */ /* 0x000f280000300a00 */
[----:B------:R-:W4:Y:S01]  /*48420*/  LDL.LU R23, [R1+0x16e8] ;  /* 0x0016e80001177983 */ /* 0x000f220000300800 */
[----:B0-----:R-:W-:Y:S01]  /*48430*/  ISETP.LT.AND P4, PT, R55, UR10, !P2 ;  /* 0x0000000a37007c0c */ /* 0x001fe2000d781270 */
[----:B------:R-:W0:Y:S01]  /*48440*/  LDCU UR10, c[0x0][0x398] ;  /* 0x00007300ff0a77ac */ /* 0x000e220008000800 */
[----:B------:R-:W-:Y:S02]  /*48450*/  ISETP.LT.AND P2, PT, R54, UR9, !P2 ;  /* 0x0000000936007c0c */ /* 0x000fe4000d741270 */
[----:B--2---:R-:W-:Y:S01]  /*48460*/  ISETP.LT.AND P5, PT, R11, UR11, !P3 ;  /* 0x0000000b0b007c0c */ /* 0x004fe2000dfa1270 */
[----:B------:R-:W1:Y:S01]  /*48470*/  LDCU UR9, c[0x0][0x398] ;  /* 0x00007300ff0977ac */ /* 0x000e620008000800 */
[----:B------:R-:W-:Y:S01]  /*48480*/  ISETP.LT.AND P6, PT, R7, UR7, !P3 ;  /* 0x0000000707007c0c */ /* 0x000fe2000dfc1270 */
[----:B------:R-:W2:Y:S06]  /*48490*/  LDCU UR11, c[0x0][0x398] ;  /* 0x00007300ff0b77ac */ /* 0x000eac0008000800 */
[----:B---3--:R3:W-:Y:S01]  /*484a0*/  @P4 STG.E.U8 desc[UR44][R38.64], R3 ;  /* 0x0000000326004986 */ /* 0x0087e2000c10112c */
[----:B------:R-:W0:Y:S03]  /*484b0*/  LDCU UR7, c[0x0][0x39c] ;  /* 0x00007380ff0777ac */ /* 0x000e260008000800 */
[----:B------:R1:W-:Y:S04]  /*484c0*/  @P2 STG.E.U8 desc[UR44][R36.64], R2 ;  /* 0x0000000224002986 */ /* 0x0003e8000c10112c */
[----:B------:R0:W-:Y:S04]  /*484d0*/  @P5 STG.E.U8 desc[UR44][R40.64], R15 ;  /* 0x0000000f28005986 */ /* 0x0001e8000c10112c */
[----:B---3--:R-:W3:Y:S04]  /*484e0*/  LDL.LU.64 R38, [R1+0x16e0] ;  /* 0x0016e00001267983 */ /* 0x008ee80000300a00 */
[----:B-1----:R-:W3:Y:S04]  /*484f0*/  LDL.LU.64 R36, [R1+0x16d8] ;  /* 0x0016d80001247983 */ /* 0x002ee80000300a00 */
[----:B0-----:R-:W3:Y:S01]  /*48500*/  LDL.LU.64 R40, [R1+0x2b8] ;  /* 0x0002b80001287983 */ /* 0x001ee20000300a00 */
[----:B------:R-:W-:Y:S01]  /*48510*/  ISETP.LT.AND P4, PT, R19, UR8, !P3 ;  /* 0x0000000813007c0c */ /* 0x000fe2000df81270 */
[----:B------:R-:W0:Y:S02]  /*48520*/  LDCU UR8, c[0x0][0x398] ;  /* 0x00007300ff0877ac */ /* 0x000e240008000800 */
[----:B------:R1:W-:Y:S04]  /*48530*/  @P6 STG.E.U8 desc[UR44][R30.64], R14 ;  /* 0x0000000e1e006986 */ /* 0x0003e8000c10112c */
[----:B-1----:R-:W3:Y:S01]  /*48540*/  LDL.LU.64 R30, [R1+0x2a0] ;  /* 0x0002a000011e7983 */ /* 0x002ee20000300a00 */
[----:B------:R-:W-:Y:S01]  /*48550*/  ISETP.LT.AND P2, PT, R18, UR10, !P3 ;  /* 0x0000000a12007c0c */ /* 0x000fe2000df41270 */
[----:B------:R-:W1:Y:S01]  /*48560*/  LDCU UR10, c[0x0][0x398] ;  /* 0x00007300ff0a77ac */ /* 0x000e620008000800 */
[----:B------:R-:W-:-:S02]  /*48570*/  ISETP.LT.AND P5, PT, R29, UR9, !P3 ;  /* 0x000000091d007c0c */ /* 0x000fc4000dfa1270 */
[----:B----4-:R-:W-:Y:S01]  /*48580*/  PRMT R3, R23, 0x7770, RZ ;  /* 0x0000777017037816 */ /* 0x010fe200000000ff */
[----:B------:R4:W-:Y:S01]  /*48590*/  @P4 STG.E.U8 desc[UR44][R42.64], R13 ;  /* 0x0000000d2a004986 */ /* 0x0009e2000c10112c */
[----:B--2---:R-:W-:Y:S01]  /*485a0*/  ISETP.LT.AND P6, PT, R28, UR11, !P3 ;  /* 0x0000000b1c007c0c */ /* 0x004fe2000dfc1270 */
[----:B------:R-:W-:Y:S01]  /*485b0*/  VIADD R2, R10, 0x1f ;  /* 0x0000001f0a027836 */ /* 0x000fe20000000000 */
[----:B------:R-:W2:Y:S01]  /*485c0*/  LDCU UR9, c[0x0][0x398] ;  /* 0x00007300ff0977ac */ /* 0x000ea20008000800 */
[----:B----4-:R-:W4:Y:S01]  /*485d0*/  LDL.LU.64 R42, [R1+0x298] ;  /* 0x00029800012a7983 */ /* 0x010f220000300a00 */
[----:B------:R-:W0:Y:S03]  /*485e0*/  LDCU UR11, c[0x0][0x398] ;  /* 0x00007300ff0b77ac */ /* 0x000e260008000800 */
[----:B------:R-:W4:Y:S04]  /*485f0*/  LDL.LU R13, [R1+0x1c] ;  /* 0x00001c00010d7983 */ /* 0x000f280000300800 */
[----:B------:R-:W-:Y:S04]  /*48600*/  @P2 STG.E.U8 desc[UR44][R20.64], R12 ;  /* 0x0000000c14002986 */ /* 0x000fe8000c10112c */
[----:B------:R0:W-:Y:S04]  /*48610*/  @P5 STG.E.U8 desc[UR44][R26.64], R3 ;  /* 0x000000031a005986 */ /* 0x0001e8000c10112c */
[----:B0-----:R-:W4:Y:S01]  /*48620*/  LDL.LU.64 R26, [R1+0x290] ;  /* 0x00029000011a7983 */ /* 0x001f220000300a00 */
[----:B------:R-:W-:Y:S01]  /*48630*/  ISETP.LT.AND P2, PT, R55, UR8, !P3 ;  /* 0x0000000837007c0c */ /* 0x000fe2000df41270 */
[----:B------:R-:W0:Y:S01]  /*48640*/  LDCU UR8, c[0x0][0x398] ;  /* 0x00007300ff0877ac */ /* 0x000e220008000800 */
[----:B-1----:R-:W-:Y:S01]  /*48650*/  ISETP.LT.AND P3, PT, R54, UR10, !P3 ;  /* 0x0000000a36007c0c */ /* 0x002fe2000df61270 */
[----:B------:R-:W4:Y:S01]  /*48660*/  LDL.LU.64 R14, [R1+0x280] ;  /* 0x00028000010e7983 */ /* 0x000f220000300a00 */
[----:B------:R-:W-:Y:S01]  /*48670*/  ISETP.GE.AND P4, PT, R2, UR18, PT ;  /* 0x0000001202007c0c */ /* 0x000fe2000bf86270 */
[----:B------:R-:W1:Y:S01]  /*48680*/  LDCU UR10, c[0x0][0x398] ;  /* 0x00007300ff0a77ac */ /* 0x000e620008000800 */
[----:B------:R-:W-:-:S02]  /*48690*/  PRMT R2, R23, 0x7771, RZ ;  /* 0x0000777117027816 */ /* 0x000fc400000000ff */
[C---:B------:R-:W-:Y:S02]  /*486a0*/  PRMT R3, R23.reuse, 0x7772, RZ ;  /* 0x0000777217037816 */ /* 0x040fe400000000ff */
[----:B------:R-:W-:Y:S01]  /*486b0*/  PRMT R23, R23, 0x7773, RZ ;  /* 0x0000777317177816 */ /* 0x000fe200000000ff */
[----:B------:R-:W-:Y:S04]  /*486c0*/  @P6 STG.E.U8 desc[UR44][R16.64], R2 ;  /* 0x0000000210006986 */ /* 0x000fe8000c10112c */
[----:B---3--:R3:W-:Y:S04]  /*486d0*/  @P2 STG.E.U8 desc[UR44][R40.64], R3 ;  /* 0x0000000328002986 */ /* 0x0087e8000c10112c */
[----:B------:R0:W-:Y:S04]  /*486e0*/  @P3 STG.E.U8 desc[UR44][R30.64], R23 ;  /* 0x000000171e003986 */ /* 0x0001e8000c10112c */
[----:B---3--:R-:W3:Y:S04]  /*486f0*/  LDL.LU R40, [R1+0xec] ;  /* 0x0000ec0001287983 */ /* 0x008ee80000300800 */
[----:B------:R-:W3:Y:S04]  /*48700*/  LDL.LU.64 R20, [R1+0x270] ;  /* 0x0002700001147983 */ /* 0x000ee80000300a00 */
[----:B0-----:R-:W3:Y:S01]  /*48710*/  LDL.LU.64 R22, [R1+0x288] ;  /* 0x0002880001167983 */ /* 0x001ee20000300a00 */
[----:B--2---:R-:W-:Y:S01]  /*48720*/  ISETP.LT.AND P6, PT, R11, UR9, !P4 ;  /* 0x000000090b007c0c */ /* 0x004fe2000e7c1270 */
[----:B------:R-:W-:Y:S01]  /*48730*/  VIADD R2, R10, 0x20 ;  /* 0x000000200a027836 */ /* 0x000fe20000000000 */
[----:B------:R-:W-:Y:S01]  /*48740*/  ISETP.LT.AND P2, PT, R7, UR11, !P4 ;  /* 0x0000000b07007c0c */ /* 0x000fe2000e741270 */
[----:B------:R-:W2:Y:S01]  /*48750*/  LDL.LU.64 R16, [R1+0x268] ;  /* 0x0002680001107983 */ /* 0x000ea20000300a00 */
[----:B------:R-:W0:Y:S02]  /*48760*/  LDCU UR9, c[0x0][0x398] ;  /* 0x00007300ff0977ac */ /* 0x000e240008000800 */
[----:B------:R-:W-:Y:S01]  /*48770*/  ISETP.GE.AND P5, PT, R2, UR24, PT ;  /* 0x0000001802007c0c */ /* 0x000fe2000bfa6270 */
[----:B------:R-:W2:Y:S01]  /*48780*/  LDL.LU.64 R30, [R1+0x260] ;  /* 0x00026000011e7983 */ /* 0x000ea20000300a00 */
[C---:B----4-:R-:W-:Y:S01]  /*48790*/  PRMT R12, R13.reuse, 0x7771, RZ ;  /* 0x000077710d0c7816 */ /* 0x050fe200000000ff */
[----:B------:R-:W4:Y:S01]  /*487a0*/  LDCU UR11, c[0x0][0x398] ;  /* 0x00007300ff0b77ac */ /* 0x000f220008000800 */
[----:B------:R-:W-:-:S05]  /*487b0*/  PRMT R2, R13, 0x7770, RZ ;  /* 0x000077700d027816 */ /* 0x000fca00000000ff */
[----:B------:R0:W-:Y:S04]  /*487c0*/  @P6 STG.E.U8 desc[UR44][R42.64], R2 ;  /* 0x000000022a006986 */ /* 0x0001e8000c10112c */
[----:B0-----:R-:W2:Y:S04]  /*487d0*/  LDL.LU.64 R42, [R1+0x250] ;  /* 0x00025000012a7983 */ /* 0x001ea80000300a00 */
[----:B------:R-:W2:Y:S04]  /*487e0*/  LDL.LU R41, [R1+0xd0] ;  /* 0x0000d00001297983 */ /* 0x000ea80000300800 */
[----:B------:R0:W-:Y:S04]  /*487f0*/  @P2 STG.E.U8 desc[UR44][R26.64], R12 ;  /* 0x0000000c1a002986 */ /* 0x0001e8000c10112c */
[----:B0-----:R-:W2:Y:S01]  /*48800*/  LDL.LU.64 R26, [R1+0x248] ;  /* 0x00024800011a7983 */ /* 0x001ea20000300a00 */
[----:B------:R-:W-:Y:S01]  /*48810*/  ISETP.LT.AND P3, PT, R19, UR12, !P4 ;  /* 0x0000000c13007c0c */ /* 0x000fe2000e761270 */
[----:B------:R-:W0:Y:S01]  /*48820*/  LDCU UR12, c[0x0][0x398] ;  /* 0x00007300ff0c77ac */ /* 0x000e220008000800 */
[----:B------:R-:W-:-:S02]  /*48830*/  ISETP.LT.AND P6, PT, R18, UR8, !P4 ;  /* 0x0000000812007c0c */ /* 0x000fc4000e7c1270 */
[----:B------:R-:W-:Y:S01]  /*48840*/  PRMT R3, R13, 0x7772, RZ ;  /* 0x000077720d037816 */ /* 0x000fe200000000ff */
[----:B------:R-:W0:Y:S01]  /*48850*/  LDCU UR8, c[0x0][0x398] ;  /* 0x00007300ff0877ac */ /* 0x000e220008000800 */
[----:B-1----:R-:W-:Y:S02]  /*48860*/  ISETP.LT.AND P2, PT, R29, UR10, !P4 ;  /* 0x0000000a1d007c0c */ /* 0x002fe4000e741270 */
[----:B------:R-:W-:Y:S01]  /*48870*/  PRMT R2, R13, 0x7773, RZ ;  /* 0x000077730d027816 */ /* 0x000fe200000000ff */
[----:B------:R-:W1:Y:S04]  /*48880*/  LDCU UR10, c[0x0][0x398] ;  /* 0x00007300ff0a77ac */ /* 0x000e680008000800 */
[----:B---3--:R3:W-:Y:S01]  /*48890*/  @P3 STG.E.U8 desc[UR44][R22.64], R3 ;  /* 0x0000000316003986 */ /* 0x0087e2000c10112c */
[----:B------:R-:W-:Y:S01]  /*488a0*/  ISETP.LT.AND P3, PT, R28, UR9, !P4 ;  /* 0x000000091c007c0c */ /* 0x000fe2000e761270 */
[----:B------:R-:W1:Y:S01]  /*488b0*/  LDCU UR9, c[0x0][0x398] ;  /* 0x00007300ff0977ac */ /* 0x000e620008000800 */
[C---:B------:R-:W-:Y:S01]  /*488c0*/  PRMT R13, R40.reuse, 0x7770, RZ ;  /* 0x00007770280d7816 */ /* 0x040fe200000000ff */
[----:B------:R2:W-:Y:S01]  /*488d0*/  @P6 STG.E.U8 desc[UR44][R14.64], R2 ;  /* 0x000000020e006986 */ /* 0x0005e2000c10112c */
[----:B------:R-:W-:Y:S01]  /*488e0*/  ISETP.LT.AND P6, PT, R55, UR13, !P4 ;  /* 0x0000000d37007c0c */ /* 0x000fe2000e7c1270 */
[----:B------:R-:W1:Y:S01]  /*488f0*/  LDCU UR13, c[0x0][0x398] ;  /* 0x00007300ff0d77ac */ /* 0x000e620008000800 */
[----:B------:R-:W-:-:S02]  /*48900*/  PRMT R12, R40, 0x7771, RZ ;  /* 0x00007771280c7816 */ /* 0x000fc400000000ff */
[----:B----4-:R-:W-:Y:S01]  /*48910*/  ISETP.LT.AND P4, PT, R54, UR11, !P4 ;  /* 0x0000000b36007c0c */ /* 0x010fe2000e781270 */
[----:B------:R4:W-:Y:S01]  /*48920*/  @P2 STG.E.U8 desc[UR44][R20.64], R13 ;  /* 0x0000000d14002986 */ /* 0x0009e2000c10112c */
[----:B0-----:R-:W-:Y:S01]  /*48930*/  ISETP.LT.AND P2, PT, R7, UR12, !P5 ;  /* 0x0000000c07007c0c */ /* 0x001fe2000ef41270 */
[----:B------:R-:W0:Y:S02]  /*48940*/  LDCU UR11, c[0x0][0x398] ;  /* 0x00007300ff0b77ac */ /* 0x000e240008000800 */
[----:B--2---:R2:W-:Y:S01]  /*48950*/  @P3 STG.E.U8 desc[UR44][R16.64], R12 ;  /* 0x0000000c10003986 */ /* 0x0045e2000c10112c */
[----:B------:R-:W-:Y:S01]  /*48960*/  ISETP.LT.AND P3, PT, R11, UR8, !P5 ;  /* 0x000000080b007c0c */ /* 0x000fe2000ef61270 */
[----:B------:R-:W0:Y:S01]  /*48970*/  LDCU UR8, c[0x0][0x398] ;  /* 0x00007300ff0877ac */ /* 0x000e220008000800 */
[C---:B---3--:R-:W-:Y:S01]  /*48980*/  PRMT R3, R40.reuse, 0x7772, RZ ;  /* 0x0000777228037816 */ /* 0x048fe200000000ff */
[----:B------:R-:W3:Y:S01]  /*48990*/  LDL.LU.64 R22, [R1+0x238] ;  /* 0x0002380001167983 */ /* 0x000ee20000300a00 */
[----:B------:R-:W-:Y:S01]  /*489a0*/  PRMT R2, R40, 0x7773, RZ ;  /* 0x0000777328027816 */ /* 0x000fe200000000ff */
[----:B------:R-:W0:Y:S02]  /*489b0*/  LDCU UR12, c[0x0][0x398] ;  /* 0x00007300ff0c77ac */ /* 0x000e240008000800 */
[----:B------:R0:W-:Y:S04]  /*489c0*/  @P6 STG.E.U8 desc[UR44][R30.64], R3 ;  /* 0x000000031e006986 */ /* 0x0001e8000c10112c */
[----:B------:R-:W3:Y:S04]  /*489d0*/  LDL.LU.64 R14, [R1+0x230] ;  /* 0x00023000010e7983 */ /* 0x000ee80000300a00 */
[----:B----4-:R-:W4:Y:S04]  /*489e0*/  LDL.LU.64 R20, [R1+0x218] ;  /* 0x0002180001147983 */ /* 0x010f280000300a00 */
[----:B--2---:R-:W2:Y:S04]  /*489f0*/  LDL.LU.64 R16, [R1+0x210] ;  /* 0x0002100001107983 */ /* 0x004ea80000300a00 */
[----:B------:R1:W-:Y:S01]  /*48a00*/  @P4 STG.E.U8 desc[UR44][R42.64], R2 ;  /* 0x000000022a004986 */ /* 0x0003e2000c10112c */
[----:B0-----:R-:W-:-:S02]  /*48a10*/  PRMT R3, R41, 0x7770, RZ ;  /* 0x0000777029037816 */ /* 0x001fc400000000ff */
[----:B-1----:R-:W-:Y:S01]  /*48a20*/  PRMT R2, R41, 0x7771, RZ ;  /* 0x0000777129027816 */ /* 0x002fe200000000ff */
[----:B------:R-:W2:Y:S04]  /*48a30*/  LDL.LU.64 R42, [R1+0x208] ;  /* 0x00020800012a7983 */ /* 0x000ea80000300a00 */
[----:B------:R-:W2:Y:S04]  /*48a40*/  LDL.LU R31, [R1] ;  /* 0x00000000011f7983 */ /* 0x000ea80000300800 */
[----:B------:R-:W-:Y:S04]  /*48a50*/  @P3 STG.E.U8 desc[UR44][R26.64], R3 ;  /* 0x000000031a003986 */ /* 0x000fe8000c10112c */
[----:B------:R0:W-:Y:S04]  /*48a60*/  @P2 STG.E.U8 desc[UR44][R36.64], R2 ;  /* 0x0000000224002986 */ /* 0x0001e8000c10112c */
[----:B0-----:R-:W2:Y:S04]  /*48a70*/  LDL.LU.64 R36, [R1+0x16d0] ;  /* 0x0016d00001247983 */ /* 0x001ea80000300a00 */
[----:B------:R-:W4:Y:S01]  /*48a80*/  LDL.LU.64 R26, [R1+0x1f0] ;  /* 0x0001f000011a7983 */ /* 0x000f220000300a00 */
[----:B------:R-:W-:Y:S01]  /*48a90*/  ISETP.LT.AND P6, PT, R19, UR10, !P5 ;  /* 0x0000000a13007c0c */ /* 0x000fe2000efc1270 */
[----:B------:R-:W0:Y:S01]  /*48aa0*/  LDCU UR10, c[0x0][0x398] ;  /* 0x00007300ff0a77ac */ /* 0x000e220008000800 */
[----:B------:R-:W-:-:S02]  /*48ab0*/  ISETP.LT.AND P4, PT, R18, UR9, !P5 ;  /* 0x0000000912007c0c */ /* 0x000fc4000ef81270 */
[----:B------:R-:W-:Y:S01]  /*48ac0*/  PRMT R3, R41, 0x7772, RZ ;  /* 0x0000777229037816 */ /* 0x000fe200000000ff */
[----:B------:R-:W1:Y:S01]  /*48ad0*/  LDCU UR9, c[0x0][0x398] ;  /* 0x00007300ff0977ac */ /* 0x000e620008000800 */
[----:B------:R-:W-:Y:S02]  /*48ae0*/  ISETP.LT.AND P3, PT, R29, UR11, !P5 ;  /* 0x0000000b1d007c0c */ /* 0x000fe4000ef61270 */
[----:B------:R-:W-:Y:S01]  /*48af0*/  PRMT R2, R41, 0x7773, RZ ;  /* 0x0000777329027816 */ /* 0x000fe200000000ff */
[----:B------:R-:W0:Y:S01]  /*48b00*/  LDCU UR11, c[0x0][0x398] ;  /* 0x00007300ff0b77ac */ /* 0x000e220008000800 */
[----:B------:R-:W4:Y:S04]  /*48b10*/  LDL.LU.64 R40, [R1+0x1e8] ;  /* 0x0001e80001287983 */ /* 0x000f280000300a00 */
[----:B---3--:R-:W-:Y:S04]  /*48b20*/  @P6 STG.E.U8 desc[UR44][R22.64], R3 ;  /* 0x0000000316006986 */ /* 0x008fe8000c10112c */
[----:B------:R3:W-:Y:S01]  /*48b30*/  @P4 STG.E.U8 desc[UR44][R14.64], R2 ;  /* 0x000000020e004986 */ /* 0x0007e2000c10112c */
[----:B------:R-:W-:Y:S01]  /*48b40*/  ISETP.LT.AND P4, PT, R28, UR8, !P5 ;  /* 0x000000081c007c0c */ /* 0x000fe2000ef81270 */
[----:B------:R-:W0:Y:S01]  /*48b50*/  LDCU UR8, c[0x0][0x398] ;  /* 0x00007300ff0877ac */ /* 0x000e220008000800 */
[----:B------:R-:W-:Y:S01]  /*48b60*/  ISETP.LT.AND P6, PT, R55, UR12, !P5 ;  /* 0x0000000c37007c0c */ /* 0x000fe2000efc1270 */
[----:B---3--:R-:W3:Y:S01]  /*48b70*/  LDL.LU.64 R14, [R1+0x1e0] ;  /* 0x0001e000010e7983 */ /* 0x008ee20000300a00 */
[----:B------:R-:W-:Y:S01]  /*48b80*/  VIADD R2, R10, 0x21 ;  /* 0x000000210a027836 */ /* 0x000fe20000000000 */
[----:B------:R-:W0:Y:S04]  /*48b90*/  LDCU UR12, c[0x0][0x398] ;  /* 0x00007300ff0c77ac */ /* 0x000e280008000800 */
[----:B------:R-:W-:-:S02]  /*48ba0*/  ISETP.GE.AND P2, PT, R2, UR19, PT ;  /* 0x0000001302007c0c */ /* 0x000fc4000bf46270 */
[----:B-1----:R-:W-:Y:S01]  /*48bb0*/  ISETP.LT.AND P5, PT, R54, UR9, !P5 ;  /* 0x0000000936007c0c */ /* 0x002fe2000efa1270 */
[----:B------:R-:W1:Y:S01]  /*48bc0*/  LDCU UR9, c[0x0][0x398] ;  /* 0x00007300ff0977ac */ /* 0x000e620008000800 */
[----:B--2---:R-:W-:-:S05]  /*48bd0*/  PRMT R3, R36, 0x7770, RZ ;  /* 0x0000777024037816 */ /* 0x004fca00000000ff */
[----:B----4-:R2:W-:Y:S01]  /*48be0*/  @P3 STG.E.U8 desc[UR44][R20.64], R3 ;  /* 0x0000000314003986 */ /* 0x0105e2000c10112c */
[C---:B------:R-:W-:Y:S02]  /*48bf0*/  PRMT R2, R36.reuse, 0x7772, RZ ;  /* 0x0000777224027816 */ /* 0x040fe400000000ff */
[C---:B--2---:R-:W-:Y:S01]  /*48c00*/  PRMT R3, R36.reuse, 0x7771, RZ ;  /* 0x0000777124037816 */ /* 0x044fe200000000ff */
[----:B------:R-:W2:Y:S04]  /*48c10*/  LDL.LU.64 R20, [R1+0x1d8] ;  /* 0x0001d80001147983 */ /* 0x000ea80000300a00 */
[----:B------:R4:W-:Y:S04]  /*48c20*/  @P4 STG.E.U8 desc[UR44][R16.64], R3 ;  /* 0x0000000310004986 */ /* 0x0009e8000c10112c */
[----:B------:R0:W-:Y:S04]  /*48c30*/  @P6 STG.E.U8 desc[UR44][R42.64], R2 ;  /* 0x000000022a006986 */ /* 0x0001e8000c10112c */
[----:B----4-:R-:W4:Y:S04]  /*48c40*/  LDL.LU.64 R16, [R1+0x1d0] ;  /* 0x0001d00001107983 */ /* 0x010f280000300a00 */
[----:B0-----:R-:W4:Y:S01]  /*48c50*/  LDL.LU.64 R42, [R1+0x1c8] ;  /* 0x0001c800012a7983 */ /* 0x001f220000300a00 */
[----:B------:R-:W-:-:S05]  /*48c60*/  PRMT R36, R36, 0x7773, RZ ;  /* 0x0000777324247816 */ /* 0x000fca00000000ff */
[----:B------:R0:W-:Y:S04]  /*48c70*/  @P5 STG.E.U8 desc[UR44][R26.64], R36 ;  /* 0x000000241a005986 */ /* 0x0001e8000c10112c */
[----:B0-----:R-:W4:Y:S01]  /*48c80*/  LDL.LU.64 R26, [R1+0x1c0] ;  /* 0x0001c000011a7983 */ /* 0x001f220000300a00 */
[----:B------:R-:W-:Y:S01]  /*48c90*/  ISETP.LT.AND P3, PT, R11, UR10, !P2 ;  /* 0x0000000a0b007c0c */ /* 0x000fe2000d761270 */
[----:B------:R-:W0:Y:S01]  /*48ca0*/  LDCU UR10, c[0x0][0x398] ;  /* 0x00007300ff0a77ac */ /* 0x000e220008000800 */
[----:B------:R-:W-:Y:S02]  /*48cb0*/  ISETP.LT.AND P6, PT, R7, UR11, !P2 ;  /* 0x0000000b07007c0c */ /* 0x000fe4000d7c1270 */
[----:B------:R-:W-:Y:S01]  /*48cc0*/  PRMT R2, R31, 0x7770, RZ ;  /* 0x000077701f027816 */ /* 0x000fe200000000ff */
[----:B------:R-:W0:Y:S01]  /*48cd0*/  LDCU UR11, c[0x0][0x398] ;  /* 0x00007300ff0b77ac */ /* 0x000e220008000800 */
[----:B------:R-:W-:-:S02]  /*48ce0*/  ISETP.LT.AND P4, PT, R19, UR13, !P2 ;  /* 0x0000000d13007c0c */ /* 0x000fc4000d781270 */
[----:B------:R-:W-:Y:S01]  /*48cf0*/  PRMT R3, R31, 0x7771, RZ ;  /* 0x000077711f037816 */ /* 0x000fe200000000ff */
[----:B------:R-:W0:Y:S04]  /*48d00*/  LDCU UR13, c[0x0][0x398] ;  /* 0x00007300ff0d77ac */ /* 0x000e280008000800 */
[----:B------:R1:W-:Y:S01]  /*48d10*/  @P3 STG.E.U8 desc[UR44][R40.64], R2 ;  /* 0x0000000228003986 */ /* 0x0003e2000c10112c */
[----:B------:R-:W-:Y:S01]  /*48d20*/  ISETP.LT.AND P3, PT, R18, UR8, !P2 ;  /* 0x0000000812007c0c */ /* 0x000fe2000d761270 */
[----:B------:R-:W0:Y:S01]  /*48d30*/  LDCU UR8, c[0x0][0x398] ;  /* 0x00007300ff0877ac */ /* 0x000e220008000800 */
[----:B------:R-:W-:Y:S01]  /*48d40*/  ISETP.LT.AND P5, PT, R29, UR12, !P2 ;  /* 0x0000000c1d007c0c */ /* 0x000fe2000d7a1270 */
[----:B---3--:R3:W-:Y:S01]  /*48d50*/  @P6 STG.E.U8 desc[UR44][R14.64], R3 ;  /* 0x000000030e006986 */ /* 0x0087e2000c10112c */
[----:B------:R-:W-:Y:S01]  /*48d60*/  VIADD R12, R10, 0x22 ;  /* 0x000000220a0c7836 */ /* 0x000fe20000000000 */
[----:B------:R-:W0:Y:S02]  /*48d70*/  LDCU UR12, c[0x0][0x398] ;  /* 0x00007300ff0c77ac */ /* 0x000e240008000800 */
[----:B-1----:R-:W4:Y:S04]  /*48d80*/  LDL.LU.64 R40, [R1+0x198] ;  /* 0x0001980001287983 */ /* 0x002f280000300a00 */
[----:B------:R-:W4:Y:S01]  /*48d90*/  LDL.LU R30, [R1+0xd4] ;  /* 0x0000d400011e7983 */ /* 0x000f220000300800 */
[----:B------:R-:W-:-:S03]  /*48da0*/  PRMT R2, R31, 0x7772, RZ ;  /* 0x000077721f027816 */ /* 0x000fc600000000ff */
[----:B------:R-:W4:Y:S01]  /*48db0*/  LDL.LU.64 R22, [R1+0x190] ;  /* 0x0001900001167983 */ /* 0x000f220000300a00 */
[----:B---3--:R-:W-:-:S03]  /*48dc0*/  PRMT R3, R31, 0x7773, RZ ;  /* 0x000077731f037816 */ /* 0x008fc600000000ff */
[----:B------:R-:W3:Y:S04]  /*48dd0*/  LDL.LU.64 R14, [R1+0x188] ;  /* 0x00018800010e7983 */ /* 0x000ee80000300a00 */
[----:B--2---:R1:W-:Y:S04]  /*48de0*/  @P4 STG.E.U8 desc[UR44][R20.64], R2 ;  /* 0x0000000214004986 */ /* 0x0043e8000c10112c */
[----:B-1----:R-:W2:Y:S01]  /*48df0*/  LDL.LU.64 R20, [R1+0x180] ;  /* 0x0001800001147983 */ /* 0x002ea20000300a00 */
[----:B------:R-:W-:-:S03]  /*48e00*/  PRMT R2, R37, 0x7770, RZ ;  /* 0x0000777025027816 */ /* 0x000fc600000000ff */
[----:B----4-:R1:W-:Y:S04]  /*48e10*/  @P3 STG.E.U8 desc[UR44][R16.64], R3 ;  /* 0x0000000310003986 */ /* 0x0103e8000c10112c */
[----:B------:R4:W-:Y:S04]  /*48e20*/  @P5 STG.E.U8 desc[UR44][R42.64], R2 ;  /* 0x000000022a005986 */ /* 0x0009e8000c10112c */
[----:B-1----:R-:W2:Y:S04]  /*48e30*/  LDL.LU.64 R16, [R1+0x178] ;  /* 0x0001780001107983 */ /* 0x002ea80000300a00 */
[----:B----4-:R-:W4:Y:S01]  /*48e40*/  LDL.LU.64 R42, [R1+0x170] ;  /* 0x00017000012a7983 */ /* 0x010f220000300a00 */
[----:B------:R-:W-:Y:S01]  /*48e50*/  ISETP.LT.AND P4, PT, R28, UR9, !P2 ;  /* 0x000000091c007c0c */ /* 0x000fe2000d781270 */
[----:B------:R-:W1:Y:S01]  /*48e60*/  LDCU UR9, c[0x0][0x398] ;  /* 0x00007300ff0977ac */ /* 0x000e620008000800 */
[----:B------:R-:W-:-:S02]  /*48e70*/  PRMT R3, R37, 0x7771, RZ ;  /* 0x0000777125037816 */ /* 0x000fc400000000ff */
[----:B------:R-:W-:-:S09]  /*48e80*/  PRMT R2, R37, 0x7772, RZ ;  /* 0x0000777225027816 */ /* 0x000fd200000000ff */
[----:B------:R0:W-:Y:S02]  /*48e90*/  @P4 STG.E.U8 desc[UR44][R26.64], R3 ;  /* 0x000000031a004986 */ /* 0x0001e4000c10112c */
[----:B0-----:R-:W-:Y:S02]  /*48ea0*/  PRMT R3, R37, 0x7773, RZ ;  /* 0x0000777325037816 */ /* 0x001fe400000000ff */
[----:B------:R-:W4:Y:S04]  /*48eb0*/  LDL.LU R37, [R1+0x16c8] ;  /* 0x0016c80001257983 */ /* 0x000f280000300800 */
[----:B------:R-:W4:Y:S01]  /*48ec0*/  LDL.LU.64 R26, [R1+0x158] ;  /* 0x00015800011a7983 */ /* 0x000f220000300a00 */
[----:B------:R-:W-:Y:S01]  /*48ed0*/  ISETP.LT.AND P6, PT, R55, UR10, !P2 ;  /* 0x0000000a37007c0c */ /* 0x000fe2000d7c1270 */
[----:B------:R-:W0:Y:S01]  /*48ee0*/  LDCU UR10, c[0x0][0x398] ;  /* 0x00007300ff0a77ac */ /* 0x000e220008000800 */
[----:B------:R-:W-:-:S02]  /*48ef0*/  ISETP.GE.AND P3, PT, R12, UR26, PT ;  /* 0x0000001a0c007c0c */ /* 0x000fc4000bf66270 */
[----:B------:R-:W-:Y:S01]  /*48f00*/  ISETP.LT.AND P2, PT, R54, UR11, !P2 ;  /* 0x0000000b36007c0c */ /* 0x000fe2000d741270 */
[----:B------:R-:W0:Y:S01]  /*48f10*/  LDCU UR11, c[0x0][0x398] ;  /* 0x00007300ff0b77ac */ /* 0x000e220008000800 */
[----:B------:R-:W-:Y:S02]  /*48f20*/  ISETP.LT.AND P5, PT, R11, UR13, !P3 ;  /* 0x0000000d0b007c0c */ /* 0x000fe4000dfa1270 */
[----:B------:R-:W-:Y:S01]  /*48f30*/  ISETP.LT.AND P4, PT, R19, UR12, !P3 ;  /* 0x0000000c13007c0c */ /* 0x000fe2000df81270 */
[----:B------:R-:W0:Y:S04]  /*48f40*/  LDCU UR12, c[0x0][0x398] ;  /* 0x00007300ff0c77ac */ /* 0x000e280008000800 */
[----:B------:R1:W-:Y:S01]  /*48f50*/  @P6 STG.E.U8 desc[UR44][R40.64], R2 ;  /* 0x0000000228006986 */ /* 0x0003e2000c10112c */
[----:B------:R-:W-:Y:S01]  /*48f60*/  ISETP.LT.AND P6, PT, R7, UR8, !P3 ;  /* 0x0000000807007c0c */ /* 0x000fe2000dfc1270 */
[----:B------:R-:W0:Y:S02]  /*48f70*/  LDCU UR8, c[0x0][0x398] ;  /* 0x00007300ff0877ac */ /* 0x000e240008000800 */
[----:B------:R0:W-:Y:S01]  /*48f80*/  @P2 STG.E.U8 desc[UR44][R22.64], R3 ;  /* 0x0000000316002986 */ /* 0x0001e2000c10112c */
[----:B------:R-:W2:Y:S01]  /*48f90*/  LDCU UR13, c[0x0][0x398] ;  /* 0x00007300ff0d77ac */ /* 0x000ea20008000800 */
[----:B-1----:R-:W-:-:S02]  /*48fa0*/  PRMT R2, R30, 0x7770, RZ ;  /* 0x000077701e027816 */ /* 0x002fc400000000ff */
[----:B------:R-:W4:Y:S04]  /*48fb0*/  LDL.LU.64 R40, [R1+0x150] ;  /* 0x0001500001287983 */ /* 0x000f280000300a00 */
[----:B---3--:R1:W-:Y:S01]  /*48fc0*/  @P5 STG.E.U8 desc[UR44][R14.64], R2 ;  /* 0x000000020e005986 */ /* 0x0083e2000c10112c */
[----:B------:R-:W-:Y:S01]  /*48fd0*/  ISETP.LT.AND P5, PT, R18, UR9, !P3 ;  /* 0x0000000912007c0c */ /* 0x000fe2000dfa1270 */
[----:B------:R-:W3:Y:S01]  /*48fe0*/  LDCU UR9, c[0x0][0x398] ;  /* 0x00007300ff0977ac */ /* 0x000ee20008000800 */
[C---:B0-----:R-:W-:Y:S02]  /*48ff0*/  PRMT R3, R30.reuse, 0x7771, RZ ;  /* 0x000077711e037816 */ /* 0x041fe400000000ff */
[C---:B-1----:R-:W-:Y:S01]  /*49000*/  PRMT R2, R30.reuse, 0x7772, RZ ;  /* 0x000077721e027816 */ /* 0x042fe200000000ff */
[----:B------:R-:W3:Y:S04]  /*49010*/  LDL.LU.64 R14, [R1+0x148] ;  /* 0x00014800010e7983 */ /* 0x000ee80000300a00 */
[----:B--2---:R0:W-:Y:S04]  /*49020*/  @P6 STG.E.U8 desc[UR44][R20.64], R3 ;  /* 0x0000000314006986 */ /* 0x0041e8000c10112c */
[----:B0-----:R-:W2:Y:S04]  /*49030*/  LDL.LU.64 R20, [R1+0x140] ;  /* 0x0001400001147983 */ /* 0x001ea80000300a00 */
[----:B------:R0:W-:Y:S04]  /*49040*/  @P4 STG.E.U8 desc[UR44][R16.64], R2 ;  /* 0x0000000210004986 */ /* 0x0001e8000c10112c */
[----:B------:R-:W2:Y:S01]  /*49050*/  LDL.LU R13, [R1+0x4] ;  /* 0x00000400010d7983 */ /* 0x000ea20000300800 */
[----:B0-----:R-:W-:-:S03]  /*49060*/  PRMT R2, R30, 0x7773, RZ ;  /* 0x000077731e027816 */ /* 0x001fc600000000ff */
[----:B------:R-:W2:Y:S04]  /*49070*/  LDL.LU.64 R16, [R1+0x168] ;  /* 0x0001680001107983 */ /* 0x000ea80000300a00 */
[----:B----4-:R0:W-:Y:S01]  /*49080*/  @P5 STG.E.U8 desc[UR44][R42.64], R2 ;  /* 0x000000022a005986 */ /* 0x0101e2000c10112c */
[----:B------:R-:W-:Y:S01]  /*49090*/  ISETP.LT.AND P4, PT, R29, UR10, !P3 ;  /* 0x0000000a1d007c0c */ /* 0x000fe2000df81270 */
[----:B------:R-:W-:Y:S02]  /*490a0*/  VIADD R3, R10, 0x23 ;  /* 0x000000230a037836 */ /* 0x000fe40000000000 */
[----:B0-----:R-:W4:Y:S03]  /*490b0*/  LDL.LU.64 R42, [R1+0x160] ;  /* 0x00016000012a7983 */ /* 0x001f260000300a00 */
[----:B------:R-:W-:Y:S01]  /*490c0*/  ISETP.GE.AND P2, PT, R3, UR21, PT ;  /* 0x0000001503007c0c */ /* 0x000fe2000bf46270 */
[----:B------:R-:W0:Y:S01]  /*490d0*/  LDCU UR10, c[0x0][0x398] ;  /* 0x00007300ff0a77ac */ /* 0x000e220008000800 */
[----:B------:R-:W-:-:S05]  /*490e0*/  PRMT R3, R37, 0x7770, RZ ;  /* 0x0000777025037816 */ /* 0x000fca00000000ff */
[----:B------:R1:W-:Y:S04]  /*490f0*/  @P4 STG.E.U8 desc[UR44][R26.64], R3 ;  /* 0x000000031a004986 */ /* 0x0003e8000c10112c */
[----:B-1----:R-:W4:Y:S01]  /*49100*/  LDL.LU.64 R26, [R1+0x200] ;  /* 0x00020000011a7983 */ /* 0x002f220000300a00 */
[----:B------:R-:W-:Y:S01]  /*49110*/  ISETP.LT.AND P6, PT, R28, UR11, !P3 ;  /* 0x0000000b1c007c0c */ /* 0x000fe2000dfc1270 */
[----:B------:R-:W1:Y:S01]  /*49120*/  LDCU UR11, c[0x0][0x398] ;  /* 0x00007300ff0b77ac */ /* 0x000e620008000800 */
[----:B------:R-:W-:Y:S02]  /*49130*/  ISETP.LT.AND P5, PT, R55, UR8, !P3 ;  /* 0x0000000837007c0c */ /* 0x000fe4000dfa1270 */
[----:B------:R-:W-:Y:S01]  /*49140*/  PRMT R2, R37, 0x7771, RZ ;  /* 0x0000777125027816 */ /* 0x000fe200000000ff */
[----:B------:R-:W0:Y:S01]  /*49150*/  LDCU UR8, c[0x0][0x398] ;  /* 0x00007300ff0877ac */ /* 0x000e220008000800 */
[----:B------:R-:W-:-:S02]  /*49160*/  ISETP.LT.AND P3, PT, R54, UR12, !P3 ;  /* 0x0000000c36007c0c */ /* 0x000fc4000df61270 */
[----:B------:R-:W-:Y:S01]  /*49170*/  ISETP.LT.AND P4, PT, R7, UR13, !P2 ;  /* 0x0000000d07007c0c */ /* 0x000fe2000d781270 */
[----:B------:R-:W0:Y:S04]  /*49180*/  LDCU UR12, c[0x0][0x398] ;  /* 0x00007300ff0c77ac */ /* 0x000e280008000800 */
[----:B------:R1:W-:Y:S01]  /*49190*/  @P6 STG.E.U8 desc[UR44][R40.64], R2 ;  /* 0x0000000228006986 */ /* 0x0003e2000c10112c */
[----:B---3--:R-:W-:Y:S01]  /*491a0*/  ISETP.LT.AND P6, PT, R11, UR9, !P2 ;  /* 0x000000090b007c0c */ /* 0x008fe2000d7c1270 */
[----:B------:R-:W3:Y:S01]  /*491b0*/  LDCU UR9, c[0x0][0x398] ;  /* 0x00007300ff0977ac */ /* 0x000ee20008000800 */
[----:B------:R-:W0:Y:S01]  /*491c0*/  LDCU UR13, c[0x0][0x398] ;  /* 0x00007300ff0d77ac */ /* 0x000e220008000800 */
[----:B-1----:R-:W3:Y:S01]  /*491d0*/  LDL.LU.64 R40, [R1+0x1f8] ;  /* 0x0001f80001287983 */ /* 0x002ee20000300a00 */
[----:B------:R-:W-:-:S03]  /*491e0*/  PRMT R2, R37, 0x7772, RZ ;  /* 0x0000777225027816 */ /* 0x000fc600000000ff */
[----:B------:R-:W3:Y:S01]  /*491f0*/  LDL.LU R31, [R1+0xc4] ;  /* 0x0000c400011f7983 */ /* 0x000ee20000300800 */
[----:B------:R-:W-:-:S03]  /*49200*/  PRMT R37, R37, 0x7773, RZ ;  /* 0x0000777325257816 */ /* 0x000fc600000000ff */
[----:B------:R1:W-:Y:S04]  /*49210*/  @P5 STG.E.U8 desc[UR44][R14.64], R2 ;  /* 0x000000020e005986 */ /* 0x0003e8000c10112c */
[----:B------:R-:W3:Y:S04]  /*49220*/  LDL.LU.64 R22, [R1+0x228] ;  /* 0x0002280001167983 */ /* 0x000ee80000300a00 */
[----:B-1----:R-:W3:Y:S04]  /*49230*/  LDL.LU.64 R14, [R1+0x220] ;  /* 0x00022000010e7983 */ /* 0x002ee80000300a00 */
[----:B--2---:R1:W-:Y:S01]  /*49240*/  @P3 STG.E.U8 desc[UR44][R20.64], R37 ;  /* 0x0000002514003986 */ /* 0x0043e2000c10112c */
[----:B------:R-:W-:-:S02]  /*49250*/  PRMT R3, R13, 0x7770, RZ ;  /* 0x000077700d037816 */ /* 0x000fc400000000ff */
[----:B------:R-:W-:Y:S01]  /*49260*/  PRMT R2, R13, 0x7771, RZ ;  /* 0x000077710d027816 */ /* 0x000fe200000000ff */
[----:B-1----:R-:W2:Y:S04]  /*49270*/  LDL.LU.64 R20, [R1+0x278] ;  /* 0x0002780001147983 */ /* 0x002ea80000300a00 */
[----:B------:R1:W-:Y:S04]  /*49280*/  @P6 STG.E.U8 desc[UR44][R16.64], R3 ;  /* 0x0000000310006986 */ /* 0x0003e8000c10112c */
[----:B-1----:R-:W2:Y:S04]  /*49290*/  LDL.LU.64 R16, [R1+0x258] ;  /* 0x0002580001107983 */ /* 0x002ea80000300a00 */
[----:B----4-:R1:W-:Y:S01]  /*492a0*/  @P4 STG.E.U8 desc[UR44][R42.64], R2 ;  /* 0x000000022a004986 */ /* 0x0103e2000c10112c */
[----:B0-----:R-:W-:Y:S01]  /*492b0*/  ISETP.LT.AND P3, PT, R19, UR10, !P2 ;  /* 0x0000000a13007c0c */ /* 0x001fe2000d761270 */
[----:B------:R-:W0:Y:S02]  /*492c0*/  LDCU UR10, c[0x0][0x398] ;  /* 0x00007300ff0a77ac */ /* 0x000e240008000800 */
[----:B-1----:R-:W4:Y:S04]  /*492d0*/  LDL.LU.64 R42, [R1+0x2b0] ;  /* 0x0002b000012a7983 */ /* 0x002f280000300a00 */
[----:B------:R-:W4:Y:S01]  /*492e0*/  LDL.LU R30, [R1+0xd8] ;  /* 0x0000d800011e7983 */ /* 0x000f220000300800 */
[----:B------:R-:W-:-:S05]  /*492f0*/  PRMT R12, R13, 0x7772, RZ ;  /* 0x000077720d0c7816 */ /* 0x000fca00000000ff */
[----:B------:R1:W-:Y:S04]  /*49300*/  @P3 STG.E.U8 desc[UR44][R26.64], R12 ;  /* 0x0000000c1a003986 */ /* 0x0003e8000c10112c */
[----:B-1----:R-:W4:Y:S01]  /*49310*/  LDL.LU.64 R26, [R1+0x300] ;  /* 0x00030000011a7983 */ /* 0x002f220000300a00 */
[----:B------:R-:W-:Y:S01]  /*49320*/  ISETP.LT.AND P5, PT, R18, UR11, !P2 ;  /* 0x0000000b12007c0c */ /* 0x000fe2000d7a1270 */
[----:B------:R-:W1:Y:S01]  /*49330*/  LDCU UR11, c[0x0][0x398] ;  /* 0x00007300ff0b77ac */ /* 0x000e620008000800 */
[----:B------:R-:W-:Y:S01]  /*49340*/  ISETP.LT.AND P4, PT, R29, UR8, !P2 ;  /* 0x000000081d007c0c */ /* 0x000fe2000d781270 */
[----:B------:R-:W-:Y:S01]  /*49350*/  VIADD R3, R10, 0x24 ;  /* 0x000000240a037836 */ /* 0x000fe20000000000 */
[----:B---3--:R-:W-:Y:S01]  /*49360*/  ISETP.LT.AND P6, PT, R28, UR9, !P2 ;  /* 0x000000091c007c0c */ /* 0x008fe2000d7c1270 */
[----:B------:R-:W3:Y:S01]  /*49370*/  LDCU UR8, c[0x0][0x398] ;  /* 0x00007300ff0877ac */ /* 0x000ee20008000800 */
[----:B------:R-:W-:-:S02]  /*49380*/  PRMT R2, R13, 0x7773, RZ ;  /* 0x000077730d027816 */ /* 0x000fc400000000ff */
[----:B------:R-:W-:Y:S01]  /*49390*/  ISETP.GE.AND P3, PT, R3, UR54, PT ;  /* 0x0000003603007c0c */ /* 0x000fe2000bf66270 */
[----:B------:R-:W0:Y:S04]  /*493a0*/  LDCU UR9, c[0x0][0x398] ;  /* 0x00007300ff0977ac */ /* 0x000e280008000800 */
[----:B------:R1:W-:Y:S01]  /*493b0*/  @P5 STG.E.U8 desc[UR44][R40.64], R2 ;  /* 0x0000000228005986 */ /* 0x0003e2000c10112c */
[----:B------:R-:W-:Y:S01]  /*493c0*/  ISETP.LT.AND P5, PT, R55, UR12, !P2 ;  /* 0x0000000c37007c0c */ /* 0x000fe2000d7a1270 */
[----:B------:R-:W0:Y:S01]  /*493d0*/  LDCU UR12, c[0x0][0x398] ;  /* 0x00007300ff0c77ac */ /* 0x000e220008000800 */
[C---:B------:R-:W-:Y:S02]  /*493e0*/  PRMT R3, R31.reuse, 0x7770, RZ ;  /* 0x000077701f037816 */ /* 0x040fe400000000ff */
[----:B------:R-:W-:Y:S01]  /*493f0*/  ISETP.LT.AND P2, PT, R54, UR13, !P2 ;  /* 0x0000000d36007c0c */ /* 0x000fe2000d741270 */
[----:B------:R-:W2:Y:S01]  /*49400*/  LDCU UR13, c[0x0][0x398] ;  /* 0x00007300ff0d77ac */ /* 0x000ea20008000800 */
[----:B-1----:R-:W-:Y:S01]  /*49410*/  PRMT R2, R31, 0x7771, RZ ;  /* 0x000077711f027816 */ /* 0x002fe200000000ff */
[----:B------:R1:W-:Y:S01]  /*49420*/  @P4 STG.E.U8 desc[UR44][R22.64], R3 ;  /* 0x0000000316004986 */ /* 0x0003e2000c10112c */
[----:B------:R-:W-:Y:S01]  /*49430*/  ISETP.LT.AND P4, PT, R7, UR11, !P3 ;  /* 0x0000000b07007c0c */ /* 0x000fe2000df81270 */
[----:B------:R-:W2:Y:S02]  /*49440*/  LDCU UR11, c[0x0][0x398] ;  /* 0x00007300ff0b77ac */ /* 0x000ea40008000800 */
[----:B------:R-:W4:Y:S04]  /*49450*/  LDL.LU.64 R40, [R1+0x2f8] ;  /* 0x0002f80001287983 */ /* 0x000f280000300a00 */
[----:B------:R3:W-:Y:S01]  /*49460*/  @P6 STG.E.U8 desc[UR44][R14.64], R2 ;  /* 0x000000020e006986 */ /* 0x0007e2000c10112c */
[----:B0-----:R-:W-:Y:S01]  /*49470*/  ISETP.LT.AND P6, PT, R11, UR10, !P3 ;  /* 0x0000000a0b007c0c */ /* 0x001fe2000dfc1270 */
[----:B------:R-:W0:Y:S01]  /*49480*/  LDCU UR10, c[0x0][0x398] ;  /* 0x00007300ff0a77ac */ /* 0x000e220008000800 */
[C---:B-1----:R-:W-:Y:S01]  /*49490*/  PRMT R3, R31.reuse, 0x7772, RZ ;  /* 0x000077721f037816 */ /* 0x042fe200000000ff */
[----:B------:R-:W4:Y:S01]  /*494a0*/  LDL.LU.64 R22, [R1+0x320] ;  /* 0x0003200001167983 */ /* 0x000f220000300a00 */
[----:B---3--:R-:W-:-:S03]  /*494b0*/  PRMT R2, R31, 0x7773, RZ ;  /* 0x000077731f027816 */ /* 0x008fc600000000ff */
[----:B--2---:R-:W-:Y:S01]  /*494c0*/  @P5 STG.E.U8 desc[UR44][R20.64], R3 ;  /* 0x0000000314005986 */ /* 0x004fe2000c10112c */
[----:B------:R-:W-:Y:S01]  /*494d0*/  ISETP.LT.AND P5, PT, R19, UR8, !P3 ;  /* 0x0000000813007c0c */ /* 0x000fe2000dfa1270 */
[----:B------:R-:W1:Y:S02]  /*494e0*/  LDCU UR8, c[0x0][0x398] ;  /* 0x00007300ff0877ac */ /* 0x000e640008000800 */
[----:B------:R2:W-:Y:S04]  /*494f0*/  @P2 STG.E.U8 desc[UR44][R16.64], R2 ;  /* 0x0000000210002986 */ /* 0x0005e8000c10112c */
[----:B--2---:R-:W2:Y:S01]  /*49500*/  LDL.LU.64 R16, [R1+0x370] ;  /* 0x0003700001107983 */ /* 0x004ea20000300a00 */
[C---:B----4-:R-:W-:Y:S02]  /*49510*/  PRMT R3, R30.reuse, 0x7770, RZ ;  /* 0x000077701e037816 */ /* 0x050fe400000000ff */
[----:B------:R-:W-:-:S03]  /*49520*/  PRMT R2, R30, 0x7771, RZ ;  /* 0x000077711e027816 */ /* 0x000fc600000000ff */
[----:B------:R3:W-:Y:S04]  /*49530*/  @P6 STG.E.U8 desc[UR44][R42.64], R3 ;  /* 0x000000032a006986 */ /* 0x0007e8000c10112c */
[----:B------:R4:W-:Y:S04]  /*49540*/  @P4 STG.E.U8 desc[UR44][R38.64], R2 ;  /* 0x0000000226004986 */ /* 0x0009e8000c10112c */
[----:B---3--:R-:W3:Y:S04]  /*49550*/  LDL.LU.64 R42, [R1+0x368] ;  /* 0x00036800012a7983 */ /* 0x008ee80000300a00 */
[----:B----4-:R-:W4:Y:S01]  /*49560*/  LDL.LU.64 R38, [R1+0x16c0] ;  /* 0x0016c00001267983 */ /* 0x010f220000300a00 */
[----:B------:R-:W-:-:S03]  /*49570*/  PRMT R2, R30, 0x7772, RZ ;  /* 0x000077721e027816 */ /* 0x000fc600000000ff */
[----:B------:R-:W2:Y:S04]  /*49580*/  LDL.LU R20, [R1+0x8] ;  /* 0x0000080001147983 */ /* 0x000ea80000300800 */
[----:B------:R0:W-:Y:S04]  /*49590*/  @P5 STG.E.U8 desc[UR44][R26.64], R2 ;  /* 0x000000021a005986 */ /* 0x0001e8000c10112c */
[----:B0-----:R-:W3:Y:S01]  /*495a0*/  LDL.LU.64 R26, [R1+0x3c0] ;  /* 0x0003c000011a7983 */ /* 0x001ee20000300a00 */
[----:B------:R-:W-:Y:S01]  /*495b0*/  ISETP.LT.AND P2, PT, R18, UR9, !P3 ;  /* 0x0000000912007c0c */ /* 0x000fe2000df41270 */
[----:B------:R-:W0:Y:S01]  /*495c0*/  LDCU UR9, c[0x0][0x398] ;  /* 0x00007300ff0977ac */ /* 0x000e220008000800 */
[----:B------:R-:W-:Y:S01]  /*495d0*/  ISETP.LT.AND P4, PT, R29, UR12, !P3 ;  /* 0x0000000c1d007c0c */ /* 0x000fe2000df81270 */
[----:B------:R-:W3:Y:S01]  /*495e0*/  LDL.LU.64 R14, [R1+0x3b8] ;  /* 0x0003b800010e7983 */ /* 0x000ee20000300a00 */
[----:B------:R-:W-:Y:S01]  /*495f0*/  PRMT R3, R30, 0x7773, RZ ;  /* 0x000077731e037816 */ /* 0x000fe200000000ff */
[----:B------:R-:W-:Y:S01]  /*49600*/  VIADD R2, R10, 0x25 ;  /* 0x000000250a027836 */ /* 0x000fe20000000000 */
[----:B------:R-:W-:Y:S01]  /*49610*/  ISETP.LT.AND P5, PT, R28, UR10, !P3 ;  /* 0x0000000a1c007c0c */ /* 0x000fe2000dfa1270 */
[----:B------:R-:W3:Y:S01]  /*49620*/  LDL.LU.64 R30, [R1+0x410] ;  /* 0x00041000011e7983 */ /* 0x000ee20000300a00 */
[----:B-1----:R-:W-:Y:S01]  /*49630*/  ISETP.LT.AND P6, PT, R55, UR8, !P3 ;  /* 0x0000000837007c0c */ /* 0x002fe2000dfc1270 */
[----:B------:R-:W1:Y:S04]  /*49640*/  LDCU UR12, c[0x0][0x398] ;  /* 0x00007300ff0c77ac */ /* 0x000e680008000800 */
[----:B------:R1:W-:Y:S01]  /*49650*/  @P2 STG.E.U8 desc[UR44][R40.64], R3 ;  /* 0x0000000328002986 */ /* 0x0003e2000c10112c */
[----:B------:R-:W-:Y:S01]  /*49660*/  ISETP.GE.AND P2, PT, R2, UR23, PT ;  /* 0x0000001702007c0c */ /* 0x000fe2000bf46270 */
[----:B------:R-:W2:Y:S01]  /*49670*/  LDCU UR10, c[0x0][0x398] ;  /* 0x00007300ff0a77ac */ /* 0x000ea20008000800 */
[----:B0-----:R-:W-:Y:S01]  /*49680*/  ISETP.LT.AND P3, PT, R54, UR9, !P3 ;  /* 0x0000000936007c0c */ /* 0x001fe2000df61270 */
[----:B------:R-:W0:Y:S01]  /*49690*/  LDCU UR8, c[0x0][0x398] ;  /* 0x00007300ff0877ac */ /* 0x000e220008000800 */
[----:B------:R-:W0:Y:S01]  /*496a0*/  LDCU UR9, c[0x0][0x398] ;  /* 0x00007300ff0977ac */ /* 0x000e220008000800 */
[----:B-1----:R-:W3:Y:S01]  /*496b0*/  LDL.LU.64 R40, [R1+0x408] ;  /* 0x0004080001287983 */ /* 0x002ee20000300a00 */
[----:B----4-:R-:W-:-:S02]  /*496c0*/  PRMT R3, R38, 0x7770, RZ ;  /* 0x0000777026037816 */ /* 0x010fc400000000ff */
[----:B------:R-:W-:-:S03]  /*496d0*/  PRMT R2, R38, 0x7771, RZ ;  /* 0x0000777126027816 */ /* 0x000fc600000000ff */
[----:B------:R1:W-:Y:S04]  /*496e0*/  @P4 STG.E.U8 desc[UR44][R22.64], R3 ;  /* 0x0000000316004986 */ /* 0x0003e8000c10112c */
[----:B--2---:R-:W-:Y:S01]  /*496f0*/  @P5 STG.E.U8 desc[UR44][R16.64], R2 ;  /* 0x0000000210005986 */ /* 0x004fe2000c10112c */
[----:B-1----:R-:W-:-:S03]  /*49700*/  PRMT R3, R38, 0x7772, RZ ;  /* 0x0000777226037816 */ /* 0x002fc600000000ff */
[----:B------:R-:W2:Y:S01]  /*49710*/  LDL.LU R22, [R1+0xdc] ;  /* 0x0000dc0001167983 */ /* 0x000ea20000300800 */
[----:B------:R-:W-:-:S03]  /*49720*/  PRMT R38, R38, 0x7773, RZ ;  /* 0x0000777326267816 */ /* 0x000fc600000000ff */
[----:B---3--:R1:W-:Y:S04]  /*49730*/  @P6 STG.E.U8 desc[UR44][R42.64], R3 ;  /* 0x000000032a006986 */ /* 0x0083e8000c10112c */
[----:B------:R3:W-:Y:S04]  /*49740*/  @P3 STG.E.U8 desc[UR44][R26.64], R38 ;  /* 0x000000261a003986 */ /* 0x0007e8000c10112c */
[----:B-1----:R-:W4:Y:S04]  /*49750*/  LDL.LU.64 R42, [R1+0x4c0] ;  /* 0x0004c000012a7983 */ /* 0x002f280000300a00 */
[----:B------:R-:W4:Y:S04]  /*49760*/  LDL.LU.64 R16, [R1+0x4e8] ;  /* 0x0004e80001107983 */ /* 0x000f280000300a00 */
[----:B---3--:R-:W3:Y:S01]  /*49770*/  LDL.LU.64 R26, [R1+0x4e0] ;  /* 0x0004e000011a7983 */ /* 0x008ee20000300a00 */
[----:B------:R-:W-:Y:S01]  /*49780*/  ISETP.LT.AND P4, PT, R11, UR11, !P2 ;  /* 0x0000000b0b007c0c */ /* 0x000fe2000d781270 */
[----:B------:R-:W-:Y:S01]  /*49790*/  VIADD R2, R10, 0x26 ;  /* 0x000000260a027836 */ /* 0x000fe20000000000 */
[----:B------:R-:W-:Y:S01]  /*497a0*/  ISETP.LT.AND P5, PT, R7, UR12, !P2 ;  /* 0x0000000c07007c0c */ /* 0x000fe2000d7a1270 */
[----:B------:R-:W1:Y:S01]  /*497b0*/  LDCU UR11, c[0x0][0x398] ;  /* 0x00007300ff0b77ac */ /* 0x000e620008000800 */
[----:B------:R-:W-:-:S02]  /*497c0*/  ISETP.LT.AND P6, PT, R19, UR10, !P2 ;  /* 0x0000000a13007c0c */ /* 0x000fc4000d7c1270 */
[----:B------:R-:W-:Y:S01]  /*497d0*/  PRMT R3, R20, 0x7770, RZ ;  /* 0x0000777014037816 */ /* 0x000fe200000000ff */
[----:B------:R-:W1:Y:S01]  /*497e0*/  LDCU UR10, c[0x0][0x398] ;  /* 0x00007300ff0a77ac */ /* 0x000e620008000800 */
[----:B------:R-:W-:Y:S02]  /*497f0*/  ISETP.GE.AND P3, PT, R2, UR56, PT ;  /* 0x0000003802007c0c */ /* 0x000fe4000bf66270 */
[----:B------:R-:W-:Y:S01]  /*49800*/  PRMT R2, R20, 0x7771, RZ ;  /* 0x0000777114027816 */ /* 0x000fe200000000ff */
[----:B------:R-:W1:Y:S02]  /*49810*/  LDCU UR12, c[0x0][0x398] ;  /* 0x00007300ff0c77ac */ /* 0x000e640008000800 */
[----:B------:R1:W-:Y:S01]  /*49820*/  @P4 STG.E.U8 desc[UR44][R14.64], R3 ;  /* 0x000000030e004986 */ /* 0x0003e2000c10112c */
[----:B0-----:R-:W-:Y:S01]  /*49830*/  ISETP.LT.AND P4, PT, R18, UR8, !P2 ;  /* 0x0000000812007c0c */ /* 0x001fe2000d781270 */
[----:B------:R-:W0:Y:S02]  /*49840*/  LDCU UR8, c[0x0][0x398] ;  /* 0x00007300ff0877ac */ /* 0x000e240008000800 */
[----:B------:R-:W-:Y:S01]  /*49850*/  @P5 STG.E.U8 desc[UR44][R30.64], R2 ;  /* 0x000000021e005986 */ /* 0x000fe2000c10112c */
[----:B-1----:R-:W-:-:S02]  /*49860*/  PRMT R3, R20, 0x7772, RZ ;  /* 0x0000777214037816 */ /* 0x002fc400000000ff */
[----:B------:R-:W-:Y:S01]  /*49870*/  ISETP.LT.AND P5, PT, R28, UR9, !P2 ;  /* 0x000000091c007c0c */ /* 0x000fe2000d7a1270 */
[----:B------:R-:W1:Y:S02]  /*49880*/  LDCU UR9, c[0x0][0x398] ;  /* 0x00007300ff0977ac */ /* 0x000e640008000800 */
[----:B------:R0:W-:Y:S01]  /*49890*/  @P6 STG.E.U8 desc[UR44][R40.64], R3 ;  /* 0x0000000328006986 */ /* 0x0001e2000c10112c */
[----:B------:R-:W-:Y:S01]  /*498a0*/  ISETP.LT.AND P6, PT, R29, UR13, !P2 ;  /* 0x0000000d1d007c0c */ /* 0x000fe2000d7c1270 */
[----:B------:R-:W1:Y:S01]  /*498b0*/  LDCU UR13, c[0x0][0x398] ;  /* 0x00007300ff0d77ac */ /* 0x000e620008000800 */
[----:B------:R-:W-:Y:S01]  /*498c0*/  PRMT R12, R20, 0x7773, RZ ;  /* 0x00007773140c7816 */ /* 0x000fe200000000ff */
[----:B0-----:R-:W3:Y:S04]  /*498d0*/  LDL.LU.64 R40, [R1+0x550] ;  /* 0x0005500001287983 */ /* 0x001ee80000300a00 */
[----:B------:R-:W3:Y:S04]  /*498e0*/  LDL.LU.64 R36, [R1+0x520] ;  /* 0x0005200001247983 */ /* 0x000ee80000300a00 */
[----:B------:R-:W3:Y:S01]  /*498f0*/  LDL.LU.64 R30, [R1+0x518] ;  /* 0x00051800011e7983 */ /* 0x000ee20000300a00 */
[----:B------:R-:W-:-:S03]  /*49900*/  PRMT R14, R39, 0x7771, RZ ;  /* 0x00007771270e7816 */ /* 0x000fc600000000ff */
[----:B------:R-:W3:Y:S01]  /*49910*/  LDL.LU.64 R20, [R1+0x40] ;  /* 0x0000400001147983 */ /* 0x000ee20000300a00 */
[C---:B--2---:R-:W-:Y:S02]  /*49920*/  PRMT R15, R22.reuse, 0x7770, RZ ;  /* 0x00007770160f7816 */ /* 0x044fe400000000ff */
[C---:B------:R-:W-:Y:S02]  /*49930*/  PRMT R2, R22.reuse, 0x7771, RZ ;  /* 0x0000777116027816 */ /* 0x040fe400000000ff */
[C---:B------:R-:W-:Y:S02]  /*49940*/  PRMT R3, R22.reuse, 0x7772, RZ ;  /* 0x0000777216037816 */ /* 0x040fe400000000ff */
[----:B------:R-:W-:Y:S01]  /*49950*/  PRMT R13, R22, 0x7773, RZ ;  /* 0x00007773160d7816 */ /* 0x000fe200000000ff */
[----:B----4-:R0:W-:Y:S02]  /*49960*/  @P4 STG.E.U8 desc[UR44][R42.64], R12 ;  /* 0x0000000c2a004986 */ /* 0x0101e4000c10112c */
[----:B0-----:R-:W-:-:S02]  /*49970*/  PRMT R12, R39, 0x7770, RZ ;  /* 0x00007770270c7816 */ /* 0x001fc400000000ff */
[----:B------:R-:W2:Y:S04]  /*49980*/  LDL.LU.64 R42, [R1+0x548] ;  /* 0x00054800012a7983 */ /* 0x000ea80000300a00 */
[----:B------:R0:W-:Y:S04]  /*49990*/  @P6 STG.E.U8 desc[UR44][R16.64], R12 ;  /* 0x0000000c10006986 */ /* 0x0001e8000c10112c */
[----:B------:R-:W4:Y:S04]  /*499a0*/  LDL.LU.64 R22, [R1+0x540] ;  /* 0x0005400001167983 */ /* 0x000f280000300a00 */
[----:B---3--:R3:W-:Y:S04]  /*499b0*/  @P5 STG.E.U8 desc[UR44][R26.64], R14 ;  /* 0x0000000e1a005986 */ /* 0x0087e8000c10112c */
[----:B0-----:R-:W4:Y:S01]  /*499c0*/  LDL.LU.64 R16, [R1+0x588] ;  /* 0x0005880001107983 */ /* 0x001f220000300a00 */
[----:B------:R-:W-:-:S03]  /*499d0*/  PRMT R12, R39, 0x7772, RZ ;  /* 0x00007772270c7816 */ /* 0x000fc600000000ff */
[----:B---3--:R-:W3:Y:S01]  /*499e0*/  LDL.LU.64 R26, [R1+0x580] ;  /* 0x00058000011a7983 */ /* 0x008ee20000300a00 */
[----:B------:R-:W-:-:S03]  /*499f0*/  PRMT R14, R39, 0x7773, RZ ;  /* 0x00007773270e7816 */ /* 0x000fc600000000ff */
[----:B------:R-:W3:Y:S01]  /*49a00*/  LDL.LU R39, [R1+0x16b8] ;  /* 0x0016b80001277983 */ /* 0x000ee20000300800 */
[----:B------:R-:W-:Y:S01]  /*49a10*/  ISETP.LT.AND P4, PT, R55, UR11, !P2 ;  /* 0x0000000b37007c0c */ /* 0x000fe2000d781270 */
[----:B------:R-:W0:Y:S01]  /*49a20*/  LDCU UR11, c[0x0][0x398] ;  /* 0x00007300ff0b77ac */ /* 0x000e220008000800 */
[----:B------:R-:W-:Y:S02]  /*49a30*/  ISETP.LT.AND P2, PT, R54, UR10, !P2 ;  /* 0x0000000a36007c0c */ /* 0x000fe4000d741270 */
[----:B------:R-:W-:Y:S01]  /*49a40*/  ISETP.LT.AND P5, PT, R11, UR12, !P3 ;  /* 0x0000000c0b007c0c */ /* 0x000fe2000dfa1270 */
[----:B------:R-:W0:Y:S01]  /*49a50*/  LDCU UR10, c[0x0][0x398] ;  /* 0x00007300ff0a77ac */ /* 0x000e220008000800 */
[----:B------:R-:W-:Y:S01]  /*49a60*/  ISETP.LT.AND P6, PT, R7, UR8, !P3 ;  /* 0x0000000807007c0c */ /* 0x000fe2000dfc1270 */
[----:B------:R-:W0:Y:S06]  /*49a70*/  LDCU UR12, c[0x0][0x398] ;  /* 0x00007300ff0c77ac */ /* 0x000e2c0008000800 */
[----:B------:R0:W-:Y:S01]  /*49a80*/  @P4 STG.E.U8 desc[UR44][R40.64], R12 ;  /* 0x0000000c28004986 */ /* 0x0001e2000c10112c */
[----:B-1----:R-:W-:Y:S01]  /*49a90*/  ISETP.LT.AND P4, PT, R19, UR9, !P3 ;  /* 0x0000000913007c0c */ /* 0x002fe2000df81270 */
[----:B------:R-:W1:Y:S02]  /*49aa0*/  LDCU UR8, c[0x0][0x398] ;  /* 0x00007300ff0877ac */ /* 0x000e640008000800 */
[----:B------:R-:W-:Y:S01]  /*49ab0*/  @P2 STG.E.U8 desc[UR44][R36.64], R14 ;  /* 0x0000000e24002986 */ /* 0x000fe2000c10112c */
[----:B------:R-:W1:Y:S03]  /*49ac0*/  LDCU UR9, c[0x0][0x398] ;  /* 0x00007300ff0977ac */ /* 0x000e660008000800 */
[----:B------:R1:W-:Y:S04]  /*49ad0*/  @P5 STG.E.U8 desc[UR44][R30.64], R15 ;  /* 0x0000000f1e005986 */ /* 0x0003e8000c10112c */
[----:B0-----:R-:W3:Y:S01]  /*49ae0*/  LDL.LU.64 R40, [R1+0x16b0] ;  /* 0x0016b00001287983 */ /* 0x001ee20000300a00 */
[----:B------:R-:W-:Y:S01]  /*49af0*/  ISETP.LT.AND P2, PT, R18, UR11, !P3 ;  /* 0x0000000b12007c0c */ /* 0x000fe2000df41270 */
[----:B------:R-:W0:Y:S02]  /*49b00*/  LDCU UR11, c[0x0][0x398] ;  /* 0x00007300ff0b77ac */ /* 0x000e240008000800 */
[----:B-1----:R-:W3:Y:S01]  /*49b10*/  LDL.LU.64 R30, [R1+0x5f8] ;  /* 0x0005f800011e7983 */ /* 0x002ee20000300a00 */
[----:B------:R-:W-:Y:S01]  /*49b20*/  ISETP.LT.AND P5, PT, R29, UR10, !P3 ;  /* 0x0000000a1d007c0c */ /* 0x000fe2000dfa1270 */
[----:B------:R-:W1:Y:S02]  /*49b30*/  LDCU UR10, c[0x0][0x398] ;  /* 0x00007300ff0a77ac */ /* 0x000e640008000800 */
[----:B------:R0:W-:Y:S04]  /*49b40*/  @P6 STG.E.U8 desc[UR44][R20.64], R2 ;  /* 0x0000000214006986 */ /* 0x0001e8000c10112c */
[----:B0-----:R-:W3:Y:S01]  /*49b50*/  LDL.LU.64 R20, [R1+0x5f0] ;  /* 0x0005f00001147983 */ /* 0x001ee20000300a00 */
[----:B------:R-:W-:-:S03]  /*49b60*/  VIADD R2, R10, 0x27 ;  /* 0x000000270a027836 */ /* 0x000fc60000000000 */
[----:B------:R-:W3:Y:S04]  /*49b70*/  LDL.LU R38, [R1+0xc] ;  /* 0x00000c0001267983 */ /* 0x000ee80000300800 */
[----:B--2---:R0:W-:Y:S01]  /*49b80*/  @P4 STG.E.U8 desc[UR44][R42.64], R3 ;  /* 0x000000032a004986 */ /* 0x0041e2000c10112c */
[----:B------:R-:W-:-:S03]  /*49b90*/  ISETP.GE.AND P4, PT, R2, UR25, PT ;  /* 0x0000001902007c0c */ /* 0x000fc6000bf86270 */
[----:B----4-:R-:W-:Y:S04]  /*49ba0*/  @P2 STG.E.U8 desc[UR44][R22.64], R13 ;  /* 0x0000000d16002986 */ /* 0x010fe8000c10112c */
[----:B0-----:R-:W2:Y:S01]  /*49bb0*/  LDL.LU.64 R42, [R1+0x5e8] ;  /* 0x0005e800012a7983 */ /* 0x001ea20000300a00 */
[----:B---3--:R-:W-:-:S05]  /*49bc0*/  PRMT R2, R39, 0x7770, RZ ;  /* 0x0000777027027816 */ /* 0x008fca00000000ff */
[----:B------:R0:W-:Y:S04]  /*49bd0*/  @P5 STG.E.U8 desc[UR44][R16.64], R2 ;  /* 0x0000000210005986 */ /* 0x0001e8000c10112c */
[----:B0-----:R-:W3:Y:S01]  /*49be0*/  LDL.LU.64 R16, [R1+0x678] ;  /* 0x0006780001107983 */ /* 0x001ee20000300a00 */
[----:B------:R-:W-:Y:S02]  /*49bf0*/  ISETP.LT.AND P6, PT, R28, UR12, !P3 ;  /* 0x0000000c1c007c0c */ /* 0x000fe4000dfc1270 */
[----:B------:R-:W-:Y:S01]  /*49c00*/  ISETP.LT.AND P2, PT, R55, UR8, !P3 ;  /* 0x0000000837007c0c */ /* 0x000fe2000df41270 */
[----:B------:R-:W4:Y:S01]  /*49c10*/  LDL.LU.64 R22, [R1+0x670] ;  /* 0x0006700001167983 */ /* 0x000f220000300a00 */
[----:B------:R-:W-:Y:S01]  /*49c20*/  PRMT R3, R39, 0x7771, RZ ;  /* 0x0000777127037816 */ /* 0x000fe200000000ff */
[----:B------:R-:W-:Y:S01]  /*49c30*/  VIADD R2, R10, 0x28 ;  /* 0x000000280a027836 */ /* 0x000fe20000000000 */
[----:B------:R-:W-:Y:S01]  /*49c40*/  ISETP.LT.AND P3, PT, R54, UR9, !P3 ;  /* 0x0000000936007c0c */ /* 0x000fe2000df61270 */
[----:B------:R-:W0:Y:S01]  /*49c50*/  LDCU UR12, c[0x0][0x398] ;  /* 0x00007300ff0c77ac */ /* 0x000e220008000800 */
[----:B------:R-:W0:Y:S05]  /*49c60*/  LDCU UR8, c[0x0][0x398] ;  /* 0x00007300ff0877ac */ /* 0x000e2a0008000800 */
[----:B------:R1:W-:Y:S01]  /*49c70*/  @P6 STG.E.U8 desc[UR44][R26.64], R3 ;  /* 0x000000031a006986 */ /* 0x0003e2000c10112c */
[----:B------:R-:W-:Y:S01]  /*49c80*/  ISETP.LT.AND P6, PT, R11, UR11, !P4 ;  /* 0x0000000b0b007c0c */ /* 0x000fe2000e7c1270 */
[----:B------:R-:W0:Y:S01]  /*49c90*/  LDCU UR9, c[0x0][0x398] ;  /* 0x00007300ff0977ac */ /* 0x000e220008000800 */
[----:B------:R-:W-:Y:S01]  /*49ca0*/  ISETP.GE.AND P5, PT, R2, UR58, PT ;  /* 0x0000003a02007c0c */ /* 0x000fe2000bfa6270 */
[----:B------:R-:W0:Y:S01]  /*49cb0*/  LDCU UR11, c[0x0][0x398] ;  /* 0x00007300ff0b77ac */ /* 0x000e220008000800 */
[----:B-1----:R-:W-:Y:S01]  /*49cc0*/  PRMT R3, R39, 0x7772, RZ ;  /* 0x0000777227037816 */ /* 0x002fe200000000ff */
[----:B------:R-:W4:Y:S04]  /*49cd0*/  LDL.LU.64 R26, [R1+0x668] ;  /* 0x00066800011a7983 */ /* 0x000f280000300a00 */
[----:B------:R1:W-:Y:S01]  /*49ce0*/  @P2 STG.E.U8 desc[UR44][R30.64], R3 ;  /* 0x000000031e002986 */ /* 0x0003e2000c10112c */
[----:B------:R-:W-:Y:S01]  /*49cf0*/  ISETP.LT.AND P2, PT, R7, UR10, !P4 ;  /* 0x0000000a07007c0c */ /* 0x000fe2000e741270 */
[----:B------:R-:W0:Y:S01]  /*49d00*/  LDCU UR10, c[0x0][0x398] ;  /* 0x00007300ff0a77ac */ /* 0x000e220008000800 */
[----:B------:R-:W-:Y:S01]  /*49d10*/  PRMT R39, R39, 0x7773, RZ ;  /* 0x0000777327277816 */ /* 0x000fe200000000ff */
[----:B-1----:R-:W4:Y:S01]  /*49d20*/  LDL.LU R31, [R1+0xcc] ;  /* 0x0000cc00011f7983 */ /* 0x002f220000300800 */
[----:B------:R-:W-:-:S03]  /*49d30*/  PRMT R2, R38, 0x7770, RZ ;  /* 0x0000777026027816 */ /* 0x000fc600000000ff */
[----:B------:R-:W4:Y:S04]  /*49d40*/  LDL.LU.64 R14, [R1+0x6f0] ;  /* 0x0006f000010e7983 */ /* 0x000f280000300a00 */
[----:B------:R-:W4:Y:S01]  /*49d50*/  LDL.LU.64 R36, [R1+0x6e8] ;  /* 0x0006e80001247983 */ /* 0x000f220000300a00 */
[----:B------:R-:W-:-:S03]  /*49d60*/  PRMT R3, R38, 0x7771, RZ ;  /* 0x0000777126037816 */ /* 0x000fc600000000ff */
[----:B------:R1:W-:Y:S04]  /*49d70*/  @P3 STG.E.U8 desc[UR44][R20.64], R39 ;  /* 0x0000002714003986 */ /* 0x0003e8000c10112c */
[----:B-1----:R-:W4:Y:S04]  /*49d80*/  LDL.LU.64 R20, [R1+0x6e0] ;  /* 0x0006e00001147983 */ /* 0x002f280000300a00 */
[----:B--2---:R1:W-:Y:S04]  /*49d90*/  @P6 STG.E.U8 desc[UR44][R42.64], R2 ;  /* 0x000000022a006986 */ /* 0x0043e8000c10112c */
[----:B-1----:R-:W2:Y:S04]  /*49da0*/  LDL.LU.64 R42, [R1+0x6c0] ;  /* 0x0006c000012a7983 */ /* 0x002ea80000300a00 */
[----:B------:R-:W2:Y:S04]  /*49db0*/  LDL.LU R30, [R1+0xb0] ;  /* 0x0000b000011e7983 */ /* 0x000ea80000300800 */
[----:B---3--:R1:W-:Y:S04]  /*49dc0*/  @P2 STG.E.U8 desc[UR44][R16.64], R3 ;  /* 0x0000000310002986 */ /* 0x0083e8000c10112c */
[----:B-1----:R-:W3:Y:S01]  /*49dd0*/  LDL.LU.64 R16, [R1+0x728] ;  /* 0x0007280001107983 */ /* 0x002ee20000300a00 */
[----:B0-----:R-:W-:Y:S01]  /*49de0*/  ISETP.LT.AND P3, PT, R19, UR12, !P4 ;  /* 0x0000000c13007c0c */ /* 0x001fe2000e761270 */
[----:B------:R-:W0:Y:S01]  /*49df0*/  LDCU UR12, c[0x0][0x398] ;  /* 0x00007300ff0c77ac */ /* 0x000e220008000800 */
[----:B------:R-:W-:-:S02]  /*49e00*/  ISETP.LT.AND P6, PT, R18, UR13, !P4 ;  /* 0x0000000d12007c0c */ /* 0x000fc4000e7c1270 */
[C---:B------:R-:W-:Y:S01]  /*49e10*/  PRMT R2, R38.reuse, 0x7772, RZ ;  /* 0x0000777226027816 */ /* 0x040fe200000000ff */
[----:B------:R-:W1:Y:S01]  /*49e20*/  LDCU UR13, c[0x0][0x398] ;  /* 0x00007300ff0d77ac */ /* 0x000e620008000800 */
[----:B------:R-:W-:Y:S02]  /*49e30*/  ISETP.LT.AND P2, PT, R29, UR8, !P4 ;  /* 0x000000081d007c0c */ /* 0x000fe4000e741270 */
[----:B------:R-:W-:Y:S01]  /*49e40*/  PRMT R12, R38, 0x7773, RZ ;  /* 0x00007773260c7816 */ /* 0x000fe200000000ff */
[----:B------:R-:W0:Y:S04]  /*49e50*/  LDCU UR8, c[0x0][0x398] ;  /* 0x00007300ff0877ac */ /* 0x000e280008000800 */
[----:B----4-:R4:W-:Y:S01]  /*49e60*/  @P3 STG.E.U8 desc[UR44][R22.64], R2 ;  /* 0x0000000216003986 */ /* 0x0109e2000c10112c */
[----:B------:R-:W-:Y:S01]  /*49e70*/  ISETP.LT.AND P3, PT, R28, UR9, !P4 ;  /* 0x000000091c007c0c */ /* 0x000fe2000e761270 */
[----:B------:R-:W0:Y:S02]  /*49e80*/  LDCU UR9, c[0x0][0x398] ;  /* 0x00007300ff0977ac */ /* 0x000e240008000800 */
[----:B------:R1:W-:Y:S01]  /*49e90*/  @P6 STG.E.U8 desc[UR44][R26.64], R12 ;  /* 0x0000000c1a006986 */ /* 0x0003e2000c10112c */
[----:B------:R-:W-:Y:S01]  /*49ea0*/  ISETP.LT.AND P6, PT, R55, UR11, !P4 ;  /* 0x0000000b37007c0c */ /* 0x000fe2000e7c1270 */
[----:B------:R-:W2:Y:S01]  /*49eb0*/  LDCU UR11, c[0x0][0x398] ;  /* 0x00007300ff0b77ac */ /* 0x000ea20008000800 */
[----:B------:R-:W-:Y:S01]  /*49ec0*/  ISETP.LT.AND P4, PT, R54, UR14, !P4 ;  /* 0x0000000e36007c0c */ /* 0x000fe2000e781270 */
[----:B------:R-:W2:Y:S01]  /*49ed0*/  LDCU UR14, c[0x0][0x398] ;  /* 0x00007300ff0e77ac */ /* 0x000ea20008000800 */
[----:B----4-:R-:W4:Y:S04]  /*49ee0*/  LDL.LU.64 R22, [R1+0x778] ;  /* 0x0007780001167983 */ /* 0x010f280000300a00 */
[----:B-1----:R-:W4:Y:S01]  /*49ef0*/  LDL.LU.64 R26, [R1+0x770] ;  /* 0x00077000011a7983 */ /* 0x002f220000300a00 */
[----:B------:R-:W-:-:S02]  /*49f00*/  PRMT R12, R31, 0x7770, RZ ;  /* 0x000077701f0c7816 */ /* 0x000fc400000000ff */
[----:B------:R-:W-:-:S03]  /*49f10*/  PRMT R3, R31, 0x7771, RZ ;  /* 0x000077711f037816 */ /* 0x000fc600000000ff */
[----:B------:R-:W-:Y:S01]  /*49f20*/  @P2 STG.E.U8 desc[UR44][R14.64], R12 ;  /* 0x0000000c0e002986 */ /* 0x000fe2000c10112c */
[----:B0-----:R-:W-:Y:S01]  /*49f30*/  ISETP.LT.AND P2, PT, R7, UR12, !P5 ;  /* 0x0000000c07007c0c */ /* 0x001fe2000ef41270 */
[----:B------:R-:W0:Y:S02]  /*49f40*/  LDCU UR12, c[0x0][0x398] ;  /* 0x00007300ff0c77ac */ /* 0x000e240008000800 */
[----:B------:R-:W-:Y:S01]  /*49f50*/  @P3 STG.E.U8 desc[UR44][R36.64], R3 ;  /* 0x0000000324003986 */ /* 0x000fe2000c10112c */
[----:B------:R-:W-:Y:S01]  /*49f60*/  ISETP.LT.AND P3, PT, R11, UR10, !P5 ;  /* 0x0000000a0b007c0c */ /* 0x000fe2000ef61270 */
[----:B------:R-:W1:Y:S01]  /*49f70*/  LDCU UR10, c[0x0][0x398] ;  /* 0x00007300ff0a77ac */ /* 0x000e620008000800 */
[C---:B------:R-:W-:Y:S02]  /*49f80*/  PRMT R2, R31.reuse, 0x7772, RZ ;  /* 0x000077721f027816 */ /* 0x040fe400000000ff */
[----:B------:R-:W-:-:S03]  /*49f90*/  PRMT R13, R31, 0x7773, RZ ;  /* 0x000077731f0d7816 */ /* 0x000fc600000000ff */
[----:B------:R0:W-:Y:S04]  /*49fa0*/  @P6 STG.E.U8 desc[UR44][R20.64], R2 ;  /* 0x0000000214006986 */ /* 0x0001e8000c10112c */
[----:B0-----:R-:W4:Y:S04]  /*49fb0*/  LDL.LU.64 R20, [R1+0x7e8] ;  /* 0x0007e80001147983 */ /* 0x001f280000300a00 */
[----:B--2---:R0:W-:Y:S01]  /*49fc0*/  @P4 STG.E.U8 desc[UR44][R42.64], R13 ;  /* 0x0000000d2a004986 */ /* 0x0041e2000c10112c */
[C---:B------:R-:W-:Y:S02]  /*49fd0*/  PRMT R2, R30.reuse, 0x7770, RZ ;  /* 0x000077701e027816 */ /* 0x040fe400000000ff */
[----:B------:R-:W-:Y:S01]  /*49fe0*/  PRMT R3, R30, 0x7771, RZ ;  /* 0x000077711e037816 */ /* 0x000fe200000000ff */
[----:B0-----:R-:W2:Y:S04]  /*49ff0*/  LDL.LU.64 R42, [R1+0x7e0] ;  /* 0x0007e000012a7983 */ /* 0x001ea80000300a00 */
[----:B---3--:R-:W-:Y:S04]  /*4a000*/  @P3 STG.E.U8 desc[UR44][R16.64], R2 ;  /* 0x0000000210003986 */ /* 0x008fe8000c10112c */
[----:B------:R0:W-:Y:S04]  /*4a010*/  @P2 STG.E.U8 desc[UR44][R40.64], R3 ;  /* 0x0000000328002986 */ /* 0x0001e8000c10112c */
[----:B0-----:R-:W3:Y:S01]  /*4a020*/  LDL.LU.64 R40, [R1+0x16a8] ;  /* 0x0016a80001287983 */ /* 0x001ee20000300a00 */
[----:B------:R-:W-:Y:S01]  /*4a030*/  ISETP.LT.AND P6, PT, R19, UR13, !P5 ;  /* 0x0000000d13007c0c */ /* 0x000fe2000efc1270 */
[----:B------:R-:W0:Y:S01]  /*4a040*/  LDCU UR13, c[0x0][0x398] ;  /* 0x00007300ff0d77ac */ /* 0x000e220008000800 */
[----:B------:R-:W-:Y:S01]  /*4a050*/  ISETP.LT.AND P4, PT, R18, UR8, !P5 ;  /* 0x0000000812007c0c */ /* 0x000fe2000ef81270 */
[----:B------:R-:W2:Y:S01]  /*4a060*/  LDL.LU.64 R16, [R1+0x820] ;  /* 0x0008200001107983 */ /* 0x000ea20000300a00 */
[----:B------:R-:W-:Y:S01]  /*4a070*/  ISETP.LT.AND P3, PT, R29, UR9, !P5 ;  /* 0x000000091d007c0c */ /* 0x000fe2000ef61270 */
[----:B------:R-:W0:Y:S01]  /*4a080*/  LDCU UR8, c[0x0][0x398] ;  /* 0x00007300ff0877ac */ /* 0x000e220008000800 */
[----:B------:R-:W-:-:S02]  /*4a090*/  PRMT R2, R30, 0x7772, RZ ;  /* 0x000077721e027816 */ /* 0x000fc400000000ff */
[----:B------:R-:W-:Y:S01]  /*4a0a0*/  PRMT R3, R30, 0x7773, RZ ;  /* 0x000077731e037816 */ /* 0x000fe200000000ff */
[----:B------:R-:W0:Y:S01]  /*4a0b0*/  LDCU UR9, c[0x0][0x398] ;  /* 0x00007300ff0977ac */ /* 0x000e220008000800 */
[----:B------:R-:W2:Y:S04]  /*4a0c0*/  LDL.LU.64 R30, [R1+0x818] ;  /* 0x00081800011e7983 */ /* 0x000ea80000300a00 */
[----:B----4-:R4:W-:Y:S04]  /*4a0d0*/  @P6 STG.E.U8 desc[UR44][R22.64], R2 ;  /* 0x0000000216006986 */ /* 0x0109e8000c10112c */
[----:B------:R3:W-:Y:S04]  /*4a0e0*/  @P4 STG.E.U8 desc[UR44][R26.64], R3 ;  /* 0x000000031a004986 */ /* 0x0007e8000c10112c */
[----:B----4-:R-:W4:Y:S01]  /*4a0f0*/  LDL.LU.64 R22, [R1+0x878] ;  /* 0x0008780001167983 */ /* 0x010f220000300a00 */
[----:B---3--:R-:W-:-:S05]  /*4a100*/  PRMT R3, R40, 0x7770, RZ ;  /* 0x0000777028037816 */ /* 0x008fca00000000ff */
[----:B------:R3:W-:Y:S04]  /*4a110*/  @P3 STG.E.U8 desc[UR44][R44.64], R3 ;  /* 0x000000032c003986 */ /* 0x0007e8000c10112c */
[----:B---3--:R-:W3:Y:S04]  /*4a120*/  LDL.LU.64 R44, [R1+0x16a0] ;  /* 0x0016a000012c7983 */ /* 0x008ee80000300a00 */
[----:B------:R-:W4:Y:S01]  /*4a130*/  LDL.LU.64 R36, [R1+0x868] ;  /* 0x0008680001247983 */ /* 0x000f220000300a00 */
[----:B------:R-:W-:Y:S01]  /*4a140*/  ISETP.LT.AND P4, PT, R28, UR11, !P5 ;  /* 0x0000000b1c007c0c */ /* 0x000fe2000ef81270 */
[----:B------:R-:W-:Y:S01]  /*4a150*/  VIADD R2, R10, 0x29 ;  /* 0x000000290a027836 */ /* 0x000fe20000000000 */
[----:B-1----:R-:W-:Y:S01]  /*4a160*/  ISETP.LT.AND P6, PT, R55, UR10, !P5 ;  /* 0x0000000a37007c0c */ /* 0x002fe2000efc1270 */
[----:B------:R-:W4:Y:S01]  /*4a170*/  LDL.LU R26, [R1+0xa0] ;  /* 0x0000a000011a7983 */ /* 0x000f220000300800 */
[----:B------:R-:W-:Y:S01]  /*4a180*/  PRMT R3, R40, 0x7772, RZ ;  /* 0x0000777228037816 */ /* 0x000fe200000000ff */
[----:B------:R-:W1:Y:S01]  /*4a190*/  LDCU UR10, c[0x0][0x398] ;  /* 0x00007300ff0a77ac */ /* 0x000e620008000800 */
[----:B------:R-:W-:-:S02]  /*4a1a0*/  ISETP.GE.AND P2, PT, R2, UR27, PT ;  /* 0x0000001b02007c0c */ /* 0x000fc4000bf46270 */
[----:B------:R-:W-:Y:S01]  /*4a1b0*/  PRMT R2, R40, 0x7771, RZ ;  /* 0x0000777128027816 */ /* 0x000fe200000000ff */
[----:B------:R-:W1:Y:S01]  /*4a1c0*/  LDCU UR11, c[0x0][0x398] ;  /* 0x00007300ff0b77ac */ /* 0x000e620008000800 */
[----:B------:R-:W-:Y:S02]  /*4a1d0*/  ISETP.LT.AND P5, PT, R54, UR12, !P5 ;  /* 0x0000000c36007c0c */ /* 0x000fe4000efa1270 */
[----:B0-----:R-:W-:Y:S01]  /*4a1e0*/  ISETP.LT.AND P3, PT, R11, UR8, !P2 ;  /* 0x000000080b007c0c */ /* 0x001fe2000d761270 */
[----:B------:R-:W-:Y:S01]  /*4a1f0*/  @P4 STG.E.U8 desc[UR44][R20.64], R2 ;  /* 0x0000000214004986 */ /* 0x000fe2000c10112c */
[----:B------:R-:W-:Y:S01]  /*4a200*/  PRMT R40, R40, 0x7773, RZ ;  /* 0x0000777328287816 */ /* 0x000fe200000000ff */
[----:B------:R-:W0:Y:S02]  /*4a210*/  LDCU UR8, c[0x0][0x398] ;  /* 0x00007300ff0877ac */ /* 0x000e240008000800 */
[----:B--2---:R2:W-:Y:S01]  /*4a220*/  @P6 STG.E.U8 desc[UR44][R42.64], R3 ;  /* 0x000000032a006986 */ /* 0x0045e2000c10112c */
[----:B------:R-:W-:Y:S01]  /*4a230*/  ISETP.LT.AND P6, PT, R7, UR13, !P2 ;  /* 0x0000000d07007c0c */ /* 0x000fe2000d7c1270 */
[----:B------:R-:W0:Y:S02]  /*4a240*/  LDCU UR12, c[0x0][0x398] ;  /* 0x00007300ff0c77ac */ /* 0x000e240008000800 */
[----:B--2---:R-:W2:Y:S01]  /*4a250*/  LDL.LU.64 R42, [R1+0x8e0] ;  /* 0x0008e000012a7983 */ /* 0x004ea20000300a00 */
[----:B------:R-:W-:Y:S01]  /*4a260*/  ISETP.LT.AND P4, PT, R19, UR9, !P2 ;  /* 0x0000000913007c0c */ /* 0x000fe2000d781270 */
[----:B------:R-:W0:Y:S02]  /*4a270*/  LDCU UR9, c[0x0][0x398] ;  /* 0x00007300ff0977ac */ /* 0x000e240008000800 */
[----:B------:R-:W2:Y:S01]  /*4a280*/  LDL.LU.64 R20, [R1+0x8c0] ;  /* 0x0008c00001147983 */ /* 0x000ea20000300a00 */
[----:B------:R-:W0:Y:S03]  /*4a290*/  LDCU UR13, c[0x0][0x398] ;  /* 0x00007300ff0d77ac */ /* 0x000e260008000800 */
[----:B------:R-:W-:Y:S04]  /*4a2a0*/  @P5 STG.E.U8 desc[UR44][R16.64], R40 ;  /* 0x0000002810005986 */ /* 0x000fe8000c10112c */
[----:B------:R-:W2:Y:S01]  /*4a2b0*/  LDL.LU.64 R12, [R1+0x918] ;  /* 0x00091800010c7983 */ /* 0x000ea20000300a00 */
[----:B---3--:R-:W-:-:S05]  /*4a2c0*/  PRMT R2, R44, 0x7770, RZ ;  /* 0x000077702c027816 */ /* 0x008fca00000000ff */
[----:B------:R3:W-:Y:S01]  /*4a2d0*/  @P3 STG.E.U8 desc[UR44][R30.64], R2 ;  /* 0x000000021e003986 */ /* 0x0007e2000c10112c */
[----:B------:R-:W-:-:S03]  /*4a2e0*/  PRMT R3, R44, 0x7772, RZ ;  /* 0x000077722c037816 */ /* 0x000fc600000000ff */
[----:B---3--:R-:W3:Y:S01]  /*4a2f0*/  LDL.LU.64 R30, [R1+0x910] ;  /* 0x00091000011e7983 */ /* 0x008ee20000300a00 */
[----:B------:R-:W-:-:S03]  /*4a300*/  PRMT R2, R44, 0x7771, RZ ;  /* 0x000077712c027816 */ /* 0x000fc600000000ff */
[----:B------:R-:W3:Y:S04]  /*4a310*/  LDL.LU R16, [R1+0xb4] ;  /* 0x0000b40001107983 */ /* 0x000ee80000300800 */
[----:B----4-:R4:W-:Y:S04]  /*4a320*/  @P6 STG.E.U8 desc[UR44][R22.64], R2 ;  /* 0x0000000216006986 */ /* 0x0109e8000c10112c */
[----:B------:R-:W3:Y:S04]  /*4a330*/  LDL.LU.64 R14, [R1+0x940] ;  /* 0x00094000010e7983 */ /* 0x000ee80000300a00 */
[----:B----4-:R-:W4:Y:S04]  /*4a340*/  LDL.LU.64 R22, [R1+0x938] ;  /* 0x0009380001167983 */ /* 0x010f280000300a00 */
[----:B------:R0:W-:Y:S04]  /*4a350*/  @P4 STG.E.U8 desc[UR44][R36.64], R3 ;  /* 0x0000000324004986 */ /* 0x0001e8000c10112c */
[----:B------:R-:W4:Y:S04]  /*4a360*/  LDL.LU.64 R38, [R1+0x990] ;  /* 0x0009900001267983 */ /* 0x000f280000300a00 */
[----:B0-----:R-:W4:Y:S01]  /*4a370*/  LDL.LU.64 R36, [R1+0x988] ;  /* 0x0009880001247983 */ /* 0x001f220000300a00 */
[----:B------:R-:W-:Y:S01]  /*4a380*/  ISETP.LT.AND P3, PT, R18, UR14, !P2 ;  /* 0x0000000e12007c0c */ /* 0x000fe2000d761270 */
[----:B------:R-:W0:Y:S01]  /*4a390*/  LDCU UR14, c[0x0][0x398] ;  /* 0x00007300ff0e77ac */ /* 0x000e220008000800 */
[----:B-1----:R-:W-:Y:S01]  /*4a3a0*/  ISETP.LT.AND P5, PT, R29, UR10, !P2 ;  /* 0x0000000a1d007c0c */ /* 0x002fe2000d7a1270 */
[----:B------:R-:W-:Y:S01]  /*4a3b0*/  VIADD R2, R10, 0x2a ;  /* 0x0000002a0a027836 */ /* 0x000fe20000000000 */
[----:B------:R-:W-:Y:S01]  /*4a3c0*/  PRMT R44, R44, 0x7773, RZ ;  /* 0x000077732c2c7816 */ /* 0x000fe200000000ff */
[----:B------:R-:W1:Y:S01]  /*4a3d0*/  LDCU UR10, c[0x0][0x398] ;  /* 0x00007300ff0a77ac */ /* 0x000e620008000800 */
[----:B------:R-:W-:-:S02]  /*4a3e0*/  ISETP.LT.AND P4, PT, R28, UR11, !P2 ;  /* 0x0000000b1c007c0c */ /* 0x000fc4000d781270 */
[----:B------:R-:W-:Y:S01]  /*4a3f0*/  ISETP.LT.AND P6, PT, R55, UR8, !P2 ;  /* 0x0000000837007c0c */ /* 0x000fe2000d7c1270 */
[----:B------:R-:W0:Y:S01]  /*4a400*/  LDCU UR8, c[0x0][0x398] ;  /* 0x00007300ff0877ac */ /* 0x000e220008000800 */
[----:B------:R-:W-:-:S03]  /*4a410*/  PRMT R3, R26, 0x7770, RZ ;  /* 0x000077701a037816 */ /* 0x000fc600000000ff */
[----:B--2---:R2:W-:Y:S01]  /*4a420*/  @P3 STG.E.U8 desc[UR44][R42.64], R44 ;  /* 0x0000002c2a003986 */ /* 0x0045e2000c10112c */
[----:B------:R-:W-:Y:S01]  /*4a430*/  ISETP.GE.AND P3, PT, R2, UR60, PT ;  /* 0x0000003c02007c0c */ /* 0x000fe2000bf66270 */
[----:B------:R-:W0:Y:S01]  /*4a440*/  LDCU UR11, c[0x0][0x398] ;  /* 0x00007300ff0b77ac */ /* 0x000e220008000800 */
[----:B------:R-:W-:Y:S01]  /*4a450*/  PRMT R2, R26, 0x7771, RZ ;  /* 0x000077711a027816 */ /* 0x000fe200000000ff */
[----:B------:R1:W-:Y:S01]  /*4a460*/  @P5 STG.E.U8 desc[UR44][R20.64], R3 ;  /* 0x0000000314005986 */ /* 0x0003e2000c10112c */
[----:B------:R-:W-:Y:S01]  /*4a470*/  ISETP.LT.AND P2, PT, R54, UR12, !P2 ;  /* 0x0000000c36007c0c */ /* 0x000fe2000d741270 */
[----:B------:R-:W3:Y:S01]  /*4a480*/  LDCU UR12, c[0x0][0x398] ;  /* 0x00007300ff0c77ac */ /* 0x000ee20008000800 */
[----:B------:R-:W-:Y:S01]  /*4a490*/  ISETP.LT.AND P5, PT, R11, UR9, !P3 ;  /* 0x000000090b007c0c */ /* 0x000fe2000dfa1270 */
[----:B--2---:R-:W2:Y:S01]  /*4a4a0*/  LDL.LU.64 R42, [R1+0x1698] ;  /* 0x00169800012a7983 */ /* 0x004ea20000300a00 */
[----:B------:R-:W2:Y:S03]  /*4a4b0*/  LDCU UR9, c[0x0][0x398] ;  /* 0x00007300ff0977ac */ /* 0x000ea60008000800 */
[----:B-1----:R-:W2:Y:S01]  /*4a4c0*/  LDL.LU.64 R20, [R1+0x9a8] ;  /* 0x0009a80001147983 */ /* 0x002ea20000300a00 */
[----:B------:R-:W-:-:S03]  /*4a4d0*/  PRMT R3, R26, 0x7772, RZ ;  /* 0x000077721a037816 */ /* 0x000fc600000000ff */
[----:B------:R1:W-:Y:S01]  /*4a4e0*/  @P4 STG.E.U8 desc[UR44][R12.64], R2 ;  /* 0x000000020c004986 */ /* 0x0003e2000c10112c */
[----:B0-----:R-:W-:Y:S01]  /*4a4f0*/  ISETP.LT.AND P4, PT, R19, UR14, !P3 ;  /* 0x0000000e13007c0c */ /* 0x001fe2000df81270 */
[----:B------:R-:W0:Y:S01]  /*4a500*/  LDCU UR14, c[0x0][0x398] ;  /* 0x00007300ff0e77ac */ /* 0x000e220008000800 */
[----:B-1----:R-:W-:Y:S01]  /*4a510*/  PRMT R2, R26, 0x7773, RZ ;  /* 0x000077731a027816 */ /* 0x002fe200000000ff */
[----:B---3--:R1:W-:Y:S01]  /*4a520*/  @P6 STG.E.U8 desc[UR44][R30.64], R3 ;  /* 0x000000031e006986 */ /* 0x0083e2000c10112c */
[----:B------:R-:W-:Y:S01]  /*4a530*/  ISETP.LT.AND P6, PT, R7, UR13, !P3 ;  /* 0x0000000d07007c0c */ /* 0x000fe2000dfc1270 */
[----:B------:R-:W3:Y:S02]  /*4a540*/  LDCU UR13, c[0x0][0x398] ;  /* 0x00007300ff0d77ac */ /* 0x000ee40008000800 */
[----:B-1----:R-:W3:Y:S01]  /*4a550*/  LDL.LU.64 R30, [R1+0x9c0] ;  /* 0x0009c000011e7983 */ /* 0x002ee20000300a00 */
[----:B------:R-:W-:-:S03]  /*4a560*/  PRMT R3, R16, 0x7770, RZ ;  /* 0x0000777010037816 */ /* 0x000fc600000000ff */
[----:B------:R-:W3:Y:S04]  /*4a570*/  LDL.LU.64 R26, [R1+0x9b8] ;  /* 0x0009b800011a7983 */ /* 0x000ee80000300a00 */
[----:B------:R1:W-:Y:S04]  /*4a580*/  @P2 STG.E.U8 desc[UR44][R14.64], R2 ;  /* 0x000000020e002986 */ /* 0x0003e8000c10112c */
[----:B----4-:R4:W-:Y:S04]  /*4a590*/  @P5 STG.E.U8 desc[UR44][R22.64], R3 ;  /* 0x0000000316005986 */ /* 0x0109e8000c10112c */
[----:B-1----:R-:W3:Y:S01]  /*4a5a0*/  LDL.LU.64 R14, [R1+0x9e8] ;  /* 0x0009e800010e7983 */ /* 0x002ee20000300a00 */
[----:B------:R-:W-:-:S03]  /*4a5b0*/  PRMT R2, R16, 0x7771, RZ ;  /* 0x0000777110027816 */ /* 0x000fc600000000ff */
[----:B----4-:R-:W4:Y:S01]  /*4a5c0*/  LDL.LU.64 R22, [R1+0x9d8] ;  /* 0x0009d80001167983 */ /* 0x010f220000300a00 */
[----:B------:R-:W-:-:S03]  /*4a5d0*/  PRMT R3, R16, 0x7772, RZ ;  /* 0x0000777210037816 */ /* 0x000fc600000000ff */
[----:B------:R-:W-:Y:S04]  /*4a5e0*/  @P6 STG.E.U8 desc[UR44][R38.64], R2 ;  /* 0x0000000226006986 */ /* 0x000fe8000c10112c */
[----:B------:R1:W-:Y:S02]  /*4a5f0*/  @P4 STG.E.U8 desc[UR44][R36.64], R3 ;  /* 0x0000000324004986 */ /* 0x0003e4000c10112c */
[----:B-1----:R-:W-:Y:S02]  /*4a600*/  PRMT R3, R16, 0x7773, RZ ;  /* 0x0000777310037816 */ /* 0x002fe400000000ff */
[----:B------:R-:W4:Y:S04]  /*4a610*/  LDL.LU.64 R16, [R1+0xa00] ;  /* 0x000a000001107983 */ /* 0x000f280000300a00 */
[----:B------:R-:W4:Y:S01]  /*4a620*/  LDL.LU.64 R36, [R1+0x9f8] ;  /* 0x0009f80001247983 */ /* 0x000f220000300a00 */
[----:B------:R-:W-:Y:S01]  /*4a630*/  ISETP.LT.AND P5, PT, R18, UR10, !P3 ;  /* 0x0000000a12007c0c */ /* 0x000fe2000dfa1270 */
[----:B------:R-:W1:Y:S01]  /*4a640*/  LDCU UR10, c[0x0][0x398] ;  /* 0x00007300ff0a77ac */ /* 0x000e620008000800 */
[----:B------:R-:W-:Y:S01]  /*4a650*/  ISETP.LT.AND P4, PT, R29, UR8, !P3 ;  /* 0x000000081d007c0c */ /* 0x000fe2000df81270 */
[----:B------:R-:W-:Y:S01]  /*4a660*/  VIADD R2, R10, 0x2b ;  /* 0x0000002b0a027836 */ /* 0x000fe20000000000 */
[----:B------:R-:W-:Y:S01]  /*4a670*/  ISETP.LT.AND P6, PT, R28, UR11, !P3 ;  /* 0x0000000b1c007c0c */ /* 0x000fe2000dfc1270 */
[----:B------:R-:W0:Y:S03]  /*4a680*/  LDCU UR8, c[0x0][0x398] ;  /* 0x00007300ff0877ac */ /* 0x000e260008000800 */
[----:B------:R-:W-:Y:S01]  /*4a690*/  ISETP.GE.AND P2, PT, R2, UR55, PT ;  /* 0x0000003702007c0c */ /* 0x000fe2000bf46270 */
[----:B------:R-:W0:Y:S01]  /*4a6a0*/  LDCU UR11, c[0x0][0x398] ;  /* 0x00007300ff0b77ac */ /* 0x000e220008000800 */
[----:B------:R-:W-:-:S03]  /*4a6b0*/  PRMT R2, R41, 0x7770, RZ ;  /* 0x0000777029027816 */ /* 0x000fc600000000ff */
[----:B--2---:R2:W-:Y:S01]  /*4a6c0*/  @P5 STG.E.U8 desc[UR44][R20.64], R3 ;  /* 0x0000000314005986 */ /* 0x0045e2000c10112c */
[----:B------:R-:W-:Y:S01]  /*4a6d0*/  ISETP.LT.AND P5, PT, R55, UR9, !P3 ;  /* 0x0000000937007c0c */ /* 0x000fe2000dfa1270 */
[----:B------:R-:W0:Y:S01]  /*4a6e0*/  LDCU UR9, c[0x0][0x398] ;  /* 0x00007300ff0977ac */ /* 0x000e220008000800 */
[----:B------:R-:W-:Y:S01]  /*4a6f0*/  ISETP.LT.AND P3, PT, R54, UR12, !P3 ;  /* 0x0000000c36007c0c */ /* 0x000fe2000df61270 */
[----:B------:R-:W0:Y:S01]  /*4a700*/  LDCU UR12, c[0x0][0x398] ;  /* 0x00007300ff0c77ac */ /* 0x000e220008000800 */
[----:B--2---:R-:W-:Y:S01]  /*4a710*/  PRMT R3, R41, 0x7771, RZ ;  /* 0x0000777129037816 */ /* 0x004fe200000000ff */
[----:B---3--:R2:W-:Y:S01]  /*4a720*/  @P4 STG.E.U8 desc[UR44][R30.64], R2 ;  /* 0x000000021e004986 */ /* 0x0085e2000c10112c */
[----:B-1----:R-:W-:Y:S01]  /*4a730*/  ISETP.LT.AND P4, PT, R7, UR10, !P2 ;  /* 0x0000000a07007c0c */ /* 0x002fe2000d781270 */
[----:B------:R-:W1:Y:S02]  /*4a740*/  LDCU UR10, c[0x0][0x398] ;  /* 0x00007300ff0a77ac */ /* 0x000e640008000800 */
[----:B------:R3:W-:Y:S01]  /*4a750*/  @P6 STG.E.U8 desc[UR44][R26.64], R3 ;  /* 0x000000031a006986 */ /* 0x0007e2000c10112c */
[----:B------:R-:W-:Y:S01]  /*4a760*/  ISETP.LT.AND P6, PT, R11, UR13, !P2 ;  /* 0x0000000d0b007c0c */ /* 0x000fe2000d7c1270 */
[----:B------:R-:W0:Y:S02]  /*4a770*/  LDCU UR13, c[0x0][0x398] ;  /* 0x00007300ff0d77ac */ /* 0x000e240008000800 */
[----:B--2---:R-:W2:Y:S01]  /*4a780*/  LDL.LU.64 R30, [R1+0xae0] ;  /* 0x000ae000011e7983 */ /* 0x004ea20000300a00 */
[----:B------:R-:W-:-:S02]  /*4a790*/  PRMT R2, R41, 0x7772, RZ ;  /* 0x0000777229027816 */ /* 0x000fc400000000ff */
[----:B------:R-:W-:Y:S01]  /*4a7a0*/  PRMT R41, R41, 0x7773, RZ ;  /* 0x0000777329297816 */ /* 0x000fe200000000ff */
[----:B---3--:R-:W3:Y:S04]  /*4a7b0*/  LDL.LU.64 R26, [R1+0xad8] ;  /* 0x000ad800011a7983 */ /* 0x008ee80000300a00 */
[----:B------:R-:W3:Y:S04]  /*4a7c0*/  LDL.LU R21, [R1+0xa4] ;  /* 0x0000a40001157983 */ /* 0x000ee80000300800 */
[----:B------:R0:W-:Y:S01]  /*4a7d0*/  @P5 STG.E.U8 desc[UR44][R14.64], R2 ;  /* 0x000000020e005986 */ /* 0x0001e2000c10112c */
[----:B------:R-:W-:-:S03]  /*4a7e0*/  PRMT R3, R45, 0x7771, RZ ;  /* 0x000077712d037816 */ /* 0x000fc600000000ff */
[----:B----4-:R4:W-:Y:S04]  /*4a7f0*/  @P3 STG.E.U8 desc[UR44][R22.64], R41 ;  /* 0x0000002916003986 */ /* 0x0109e8000c10112c */
[----:B------:R-:W3:Y:S01]  /*4a800*/  LDL.LU.64 R38, [R1+0xaf0] ;  /* 0x000af00001267983 */ /* 0x000ee20000300a00 */
[----:B0-----:R-:W-:-:S03]  /*4a810*/  PRMT R2, R45, 0x7770, RZ ;  /* 0x000077702d027816 */ /* 0x001fc600000000ff */
[----:B----4-:R-:W4:Y:S04]  /*4a820*/  LDL.LU.64 R22, [R1+0xae8] ;  /* 0x000ae80001167983 */ /* 0x010f280000300a00 */
[----:B------:R-:W4:Y:S04]  /*4a830*/  LDL.LU.64 R14, [R1+0xb00] ;  /* 0x000b0000010e7983 */ /* 0x000f280000300a00 */
[----:B------:R0:W-:Y:S04]  /*4a840*/  @P6 STG.E.U8 desc[UR44][R16.64], R2 ;  /* 0x0000000210006986 */ /* 0x0001e8000c10112c */
[----:B------:R1:W-:Y:S04]  /*4a850*/  @P4 STG.E.U8 desc[UR44][R36.64], R3 ;  /* 0x0000000324004986 */ /* 0x0003e8000c10112c */
[----:B0-----:R-:W4:Y:S04]  /*4a860*/  LDL.LU.64 R16, [R1+0xaf8] ;  /* 0x000af80001107983 */ /* 0x001f280000300a00 */
[----:B-1----:R-:W4:Y:S04]  /*4a870*/  LDL.LU.64 R36, [R1+0xb10] ;  /* 0x000b100001247983 */ /* 0x002f280000300a00 */
[----:B------:R-:W4:Y:S01]  /*4a880*/  LDL.LU R20, [R1+0xb8] ;  /* 0x0000b80001147983 */ /* 0x000f220000300800 */
[----:B------:R-:W-:Y:S01]  /*4a890*/  ISETP.LT.AND P3, PT, R19, UR14, !P2 ;  /* 0x0000000e13007c0c */ /* 0x000fe2000d761270 */
[----:B------:R-:W0:Y:S01]  /*4a8a0*/  LDCU UR14, c[0x0][0x398] ;  /* 0x00007300ff0e77ac */ /* 0x000e220008000800 */
[----:B------:R-:W-:-:S02]  /*4a8b0*/  ISETP.LT.AND P5, PT, R18, UR8, !P2 ;  /* 0x0000000812007c0c */ /* 0x000fc4000d7a1270 */
[----:B------:R-:W-:Y:S01]  /*4a8c0*/  ISETP.LT.AND P4, PT, R29, UR11, !P2 ;  /* 0x0000000b1d007c0c */ /* 0x000fe2000d781270 */
[----:B------:R-:W-:Y:S01]  /*4a8d0*/  VIADD R2, R10, 0x2c ;  /* 0x0000002c0a027836 */ /* 0x000fe20000000000 */
[C---:B------:R-:W-:Y:S01]  /*4a8e0*/  PRMT R3, R45.reuse, 0x7772, RZ ;  /* 0x000077722d037816 */ /* 0x040fe200000000ff */
[----:B------:R-:W1:Y:S01]  /*4a8f0*/  LDCU UR8, c[0x0][0x398] ;  /* 0x00007300ff0877ac */ /* 0x000e620008000800 */
[----:B------:R-:W-:Y:S02]  /*4a900*/  ISETP.LT.AND P6, PT, R28, UR9, !P2 ;  /* 0x000000091c007c0c */ /* 0x000fe4000d7c1270 */
[----:B------:R-:W-:Y:S01]  /*4a910*/  PRMT R45, R45, 0x7773, RZ ;  /* 0x000077732d2d7816 */ /* 0x000fe200000000ff */
[----:B------:R-:W0:Y:S01]  /*4a920*/  LDCU UR9, c[0x0][0x398] ;  /* 0x00007300ff0977ac */ /* 0x000e220008000800 */
[----:B------:R-:W0:Y:S01]  /*4a930*/  LDCU UR11, c[0x0][0x398] ;  /* 0x00007300ff0b77ac */ /* 0x000e220008000800 */
[----:B--2---:R2:W-:Y:S01]  /*4a940*/  @P3 STG.E.U8 desc[UR44][R30.64], R3 ;  /* 0x000000031e003986 */ /* 0x0045e2000c10112c */
[----:B------:R-:W-:-:S03]  /*4a950*/  ISETP.GE.AND P3, PT, R2, UR61, PT ;  /* 0x0000003d02007c0c */ /* 0x000fc6000bf66270 */
[----:B---3--:R3:W-:Y:S01]  /*4a960*/  @P5 STG.E.U8 desc[UR44][R26.64], R45 ;  /* 0x0000002d1a005986 */ /* 0x0087e2000c10112c */
[----:B------:R-:W-:Y:S01]  /*4a970*/  ISETP.LT.AND P5, PT, R55, UR12, !P2 ;  /* 0x0000000c37007c0c */ /* 0x000fe2000d7a1270 */
[----:B------:R-:W1:Y:S01]  /*4a980*/  LDCU UR12, c[0x0][0x398] ;  /* 0x00007300ff0c77ac */ /* 0x000e620008000800 */
[C---:B------:R-:W-:Y:S02]  /*4a990*/  PRMT R2, R21.reuse, 0x7770, RZ ;  /* 0x0000777015027816 */ /* 0x040fe400000000ff */
[----:B------:R-:W-:Y:S01]  /*4a9a0*/  ISETP.LT.AND P2, PT, R54, UR10, !P2 ;  /* 0x0000000a36007c0c */ /* 0x000fe2000d741270 */
[----:B------:R-:W1:Y:S01]  /*4a9b0*/  LDCU UR10, c[0x0][0x398] ;  /* 0x00007300ff0a77ac */ /* 0x000e620008000800 */
[----:B--2---:R-:W-:Y:S01]  /*4a9c0*/  PRMT R3, R21, 0x7771, RZ ;  /* 0x0000777115037816 */ /* 0x004fe200000000ff */
[----:B------:R-:W2:Y:S04]  /*4a9d0*/  LDL.LU.64 R30, [R1+0xb20] ;  /* 0x000b2000011e7983 */ /* 0x000ea80000300a00 */
[----:B---3--:R-:W3:Y:S04]  /*4a9e0*/  LDL.LU.64 R26, [R1+0xb18] ;  /* 0x000b1800011a7983 */ /* 0x008ee80000300a00 */
[----:B------:R1:W-:Y:S01]  /*4a9f0*/  @P4 STG.E.U8 desc[UR44][R38.64], R2 ;  /* 0x0000000226004986 */ /* 0x0003e2000c10112c */
[----:B0-----:R-:W-:Y:S01]  /*4aa00*/  ISETP.LT.AND P4, PT, R7, UR14, !P3 ;  /* 0x0000000e07007c0c */ /* 0x001fe2000df81270 */
[----:B------:R-:W0:Y:S02]  /*4aa10*/  LDCU UR14, c[0x0][0x398] ;  /* 0x00007300ff0e77ac */ /* 0x000e240008000800 */
[----:B----4-:R4:W-:Y:S01]  /*4aa20*/  @P6 STG.E.U8 desc[UR44][R22.64], R3 ;  /* 0x0000000316006986 */ /* 0x0109e2000c10112c */
[----:B------:R-:W-:Y:S01]  /*4aa30*/  ISETP.LT.AND P6, PT, R11, UR13, !P3 ;  /* 0x0000000d0b007c0c */ /* 0x000fe2000dfc1270 */
[----:B------:R-:W0:Y:S01]  /*4aa40*/  LDCU UR13, c[0x0][0x398] ;  /* 0x00007300ff0d77ac */ /* 0x000e220008000800 */
[----:B-1----:R-:W-:-:S02]  /*4aa50*/  PRMT R2, R21, 0x7772, RZ ;  /* 0x0000777215027816 */ /* 0x002fc400000000ff */
[----:B----4-:R-:W-:-:S03]  /*4aa60*/  PRMT R3, R21, 0x7773, RZ ;  /* 0x0000777315037816 */ /* 0x010fc600000000ff */
[----:B------:R1:W-:Y:S04]  /*4aa70*/  @P5 STG.E.U8 desc[UR44][R14.64], R2 ;  /* 0x000000020e005986 */ /* 0x0003e8000c10112c */
[----:B------:R-:W4:Y:S04]  /*4aa80*/  LDL.LU.64 R22, [R1+0xb28] ;  /* 0x000b280001167983 */ /* 0x000f280000300a00 */
[----:B------:R0:W-:Y:S01]  /*4aa90*/  @P2 STG.E.U8 desc[UR44][R16.64], R3 ;  /* 0x0000000310002986 */ /* 0x0001e2000c10112c */
[C---:B-1----:R-:W-:Y:S02]  /*4aaa0*/  PRMT R2, R20.reuse, 0x7770, RZ ;  /* 0x0000777014027816 */ /* 0x042fe400000000ff */
[----:B0-----:R-:W-:-:S03]  /*4aab0*/  PRMT R3, R20, 0x7771, RZ ;  /* 0x0000777114037816 */ /* 0x001fc600000000ff */
[----:B------:R-:W-:Y:S04]  /*4aac0*/  @P6 STG.E.U8 desc[UR44][R36.64], R2 ;  /* 0x0000000224006986 */ /* 0x000fe8000c10112c */
[----:B------:R-:W4:Y:S04]  /*4aad0*/  LDL.LU.64 R16, [R1+0xb30] ;  /* 0x000b300001107983 */ /* 0x000f280000300a00 */
[----:B------:R0:W-:Y:S04]  /*4aae0*/  @P4 STG.E.U8 desc[UR44][R42.64], R3 ;  /* 0x000000032a004986 */ /* 0x0001e8000c10112c */
[----:B0-----:R-:W4:Y:S01]  /*4aaf0*/  LDL.LU.64 R42, [R1+0x1690] ;  /* 0x00169000012a7983 */ /* 0x001f220000300a00 */
        /* <DEDUP_REMOVED lines=8> */
[----:B--2---:R2:W-:Y:S01]  /*4ab80*/  @P5 STG.E.U8 desc[UR44][R30.64], R2 ;  /* 0x000000021e005986 */ /* 0x0045e2000c10112c */
[----:B------:R-:W-:Y:S01]  /*4ab90*/  ISETP.LT.AND P5, PT, R28, UR10, !P3 ;  /* 0x0000000a1c007c0c */ /* 0x000fe2000dfa1270 */
[----:B------:R-:W0:Y:S02]  /*4aba0*/  LDCU UR10, c[0x0][0x398] ;  /* 0x00007300ff0a77ac */ /* 0x000e240008000800 */
[----:B---3--:R3:W-:Y:S01]  /*4abb0*/  @P2 STG.E.U8 desc[UR44][R26.64], R3 ;  /* 0x000000031a002986 */ /* 0x0087e2000c10112c */
[----:B--2---:R-:W-:-:S03]  /*4abc0*/  VIADD R2, R10, 0x2d ;  /* 0x0000002d0a027836 */ /* 0x004fc60000000000 */
[----:B------:R-:W2:Y:S02]  /*4abd0*/  LDL.LU.64 R30, [R1+0xb48] ;  /* 0x000b4800011e7983 */ /* 0x000ea40000300a00 */
[----:B------:R-:W-:Y:S02]  /*4abe0*/  ISETP.GE.AND P2, PT, R2, UR47, PT ;  /* 0x0000002f02007c0c */ /* 0x000fe4000bf46270 */
[----:B------:R-:W2:Y:S04]  /*4abf0*/  LDL.LU.64 R14, [R1+0xb40] ;  /* 0x000b4000010e7983 */ /* 0x000ea80000300a00 */
[----:B------:R-:W2:Y:S04]  /*4ac00*/  LDL.LU.64 R20, [R1+0xb58] ;  /* 0x000b580001147983 */ /* 0x000ea80000300a00 */
[----:B---3--:R-:W3:Y:S01]  /*4ac10*/  LDL.LU.64 R26, [R1+0xb50] ;  /* 0x000b5000011a7983 */ /* 0x008ee20000300a00 */
[----:B----4-:R-:W-:-:S02]  /*4ac20*/  PRMT R3, R42, 0x7770, RZ ;  /* 0x000077702a037816 */ /* 0x010fc400000000ff */
[----:B------:R-:W-:-:S03]  /*4ac30*/  PRMT R2, R42, 0x7771, RZ ;  /* 0x000077712a027816 */ /* 0x000fc600000000ff */
[----:B------:R-:W-:Y:S04]  /*4ac40*/  @P4 STG.E.U8 desc[UR44][R22.64], R3 ;  /* 0x0000000316004986 */ /* 0x000fe8000c10112c */
[----:B------:R4:W-:Y:S04]  /*4ac50*/  @P5 STG.E.U8 desc[UR44][R46.64], R2 ;  /* 0x000000022e005986 */ /* 0x0009e8000c10112c */
[----:B----4-:R-:W4:Y:S01]  /*4ac60*/  LDL.LU.64 R46, [R1+0x1688] ;  /* 0x00168800012e7983 */ /* 0x010f220000300a00 */
[----:B------:R-:W-:Y:S02]  /*4ac70*/  ISETP.LT.AND P6, PT, R55, UR12, !P3 ;  /* 0x0000000c37007c0c */ /* 0x000fe4000dfc1270 */
[----:B------:R-:W-:Y:S01]  /*4ac80*/  PRMT R3, R42, 0x7772, RZ ;  /* 0x000077722a037816 */ /* 0x000fe200000000ff */
[----:B------:R-:W3:Y:S01]  /*4ac90*/  LDL.LU R36, [R1+0xbc] ;  /* 0x0000bc0001247983 */ /* 0x000ee20000300800 */
[----:B0-----:R-:W-:-:S02]  /*4aca0*/  ISETP.LT.AND P3, PT, R54, UR8, !P3 ;  /* 0x0000000836007c0c */ /* 0x001fc4000df61270 */
[----:B-1----:R-:W-:Y:S01]  /*4acb0*/  ISETP.LT.AND P4, PT, R11, UR9, !P2 ;  /* 0x000000090b007c0c */ /* 0x002fe2000d781270 */
[----:B------:R-:W-:Y:S01]  /*4acc0*/  VIADD R2, R10, 0x2e ;  /* 0x0000002e0a027836 */ /* 0x000fe20000000000 */
[----:B------:R-:W-:Y:S01]  /*4acd0*/  PRMT R42, R42, 0x7773, RZ ;  /* 0x000077732a2a7816 */ /* 0x000fe200000000ff */
[----:B------:R-:W0:Y:S04]  /*4ace0*/  LDCU UR12, c[0x0][0x398] ;  /* 0x00007300ff0c77ac */ /* 0x000e280008000800 */
[----:B------:R1:W-:Y:S01]  /*4acf0*/  @P6 STG.E.U8 desc[UR44][R16.64], R3 ;  /* 0x0000000310006986 */ /* 0x0003e2000c10112c */
[----:B------:R-:W-:Y:S01]  /*4ad00*/  ISETP.LT.AND P5, PT, R7, UR13, !P2 ;  /* 0x0000000d07007c0c */ /* 0x000fe2000d7a1270 */
[----:B------:R-:W0:Y:S01]  /*4ad10*/  LDCU UR8, c[0x0][0x398] ;  /* 0x00007300ff0877ac */ /* 0x000e220008000800 */
[----:B------:R-:W0:Y:S01]  /*4ad20*/  LDCU UR9, c[0x0][0x398] ;  /* 0x00007300ff0977ac */ /* 0x000e220008000800 */
[----:B-1----:R-:W3:Y:S01]  /*4ad30*/  LDL.LU.64 R16, [R1+0xb60] ;  /* 0x000b600001107983 */ /* 0x002ee20000300a00 */
[----:B------:R-:W-:Y:S01]  /*4ad40*/  ISETP.LT.AND P6, PT, R19, UR11, !P2 ;  /* 0x0000000b13007c0c */ /* 0x000fe2000d7c1270 */
[----:B------:R-:W1:Y:S02]  /*4ad50*/  LDCU UR11, c[0x0][0x398] ;  /* 0x00007300ff0b77ac */ /* 0x000e640008000800 */
[----:B------:R-:W3:Y:S01]  /*4ad60*/  LDL.LU R44, [R1+0xa8] ;  /* 0x0000a800012c7983 */ /* 0x000ee20000300800 */
[----:B------:R-:W0:Y:S03]  /*4ad70*/  LDCU UR13, c[0x0][0x398] ;  /* 0x00007300ff0d77ac */ /* 0x000e260008000800 */
[----:B------:R-:W3:Y:S04]  /*4ad80*/  LDL.LU.64 R22, [R1+0xb70] ;  /* 0x000b700001167983 */ /* 0x000ee80000300a00 */
[----:B--2---:R2:W-:Y:S01]  /*4ad90*/  @P3 STG.E.U8 desc[UR44][R30.64], R42 ;  /* 0x0000002a1e003986 */ /* 0x0045e2000c10112c */
[----:B------:R-:W-:-:S03]  /*4ada0*/  ISETP.GE.AND P3, PT, R2, UR59, PT ;  /* 0x0000003b02007c0c */ /* 0x000fc6000bf66270 */
[----:B--2---:R-:W2:Y:S04]  /*4adb0*/  LDL.LU.64 R30, [R1+0xb68] ;  /* 0x000b6800011e7983 */ /* 0x004ea80000300a00 */
[----:B------:R-:W2:Y:S04]  /*4adc0*/  LDL.LU.64 R40, [R1+0xbc0] ;  /* 0x000bc00001287983 */ /* 0x000ea80000300a00 */
[----:B------:R-:W2:Y:S01]  /*4add0*/  LDL.LU.64 R38, [R1+0xba8] ;  /* 0x000ba80001267983 */ /* 0x000ea20000300a00 */
[C---:B----4-:R-:W-:Y:S02]  /*4ade0*/  PRMT R3, R46.reuse, 0x7770, RZ ;  /* 0x000077702e037816 */ /* 0x050fe400000000ff */
[----:B------:R-:W-:-:S03]  /*4adf0*/  PRMT R2, R46, 0x7771, RZ ;  /* 0x000077712e027816 */ /* 0x000fc600000000ff */
[----:B------:R4:W-:Y:S04]  /*4ae00*/  @P4 STG.E.U8 desc[UR44][R14.64], R3 ;  /* 0x000000030e004986 */ /* 0x0009e8000c10112c */
[----:B------:R-:W-:Y:S01]  /*4ae10*/  @P5 STG.E.U8 desc[UR44][R20.64], R2 ;  /* 0x0000000214005986 */ /* 0x000fe2000c10112c */
[----:B----4-:R-:W-:-:S05]  /*4ae20*/  PRMT R3, R46, 0x7772, RZ ;  /* 0x000077722e037816 */ /* 0x010fca00000000ff */
[----:B---3--:R3:W-:Y:S04]  /*4ae30*/  @P6 STG.E.U8 desc[UR44][R26.64], R3 ;  /* 0x000000031a006986 */ /* 0x0087e8000c10112c */
[----:B---3--:R-:W3:Y:S04]  /*4ae40*/  LDL.LU.64 R26, [R1+0xba0] ;  /* 0x000ba000011a7983 */ /* 0x008ee80000300a00 */
[----:B------:R-:W4:Y:S01]  /*4ae50*/  LDL.LU.64 R20, [R1+0xb98] ;  /* 0x000b980001147983 */ /* 0x000f220000300a00 */
[----:B------:R-:W-:Y:S01]  /*4ae60*/  ISETP.LT.AND P4, PT, R18, UR10, !P2 ;  /* 0x0000000a12007c0c */ /* 0x000fe2000d781270 */
[----:B------:R-:W1:Y:S01]  /*4ae70*/  LDCU UR10, c[0x0][0x398] ;  /* 0x00007300ff0a77ac */ /* 0x000e620008000800 */
[----:B0-----:R-:W-:-:S02]  /*4ae80*/  ISETP.LT.AND P6, PT, R29, UR12, !P2 ;  /* 0x0000000c1d007c0c */ /* 0x001fc4000d7c1270 */
[----:B------:R-:W-:Y:S01]  /*4ae90*/  PRMT R46, R46, 0x7773, RZ ;  /* 0x000077732e2e7816 */ /* 0x000fe200000000ff */
[----:B------:R-:W0:Y:S01]  /*4aea0*/  LDCU UR12, c[0x0][0x398] ;  /* 0x00007300ff0c77ac */ /* 0x000e220008000800 */
[----:B------:R-:W-:Y:S02]  /*4aeb0*/  PRMT R14, R44, 0x7770, RZ ;  /* 0x000077702c0e7816 */ /* 0x000fe400000000ff */
[----:B------:R-:W-:Y:S01]  /*4aec0*/  ISETP.LT.AND P5, PT, R28, UR14, !P2 ;  /* 0x0000000e1c007c0c */ /* 0x000fe2000d7a1270 */
[----:B------:R-:W0:Y:S04]  /*4aed0*/  LDCU UR14, c[0x0][0x398] ;  /* 0x00007300ff0e77ac */ /* 0x000e280008000800 */
[----:B------:R1:W-:Y:S01]  /*4aee0*/  @P4 STG.E.U8 desc[UR44][R16.64], R46 ;  /* 0x0000002e10004986 */ /* 0x0003e2000c10112c */
[----:B------:R-:W-:-:S02]  /*4aef0*/  PRMT R3, R36, 0x7770, RZ ;  /* 0x0000777024037816 */ /* 0x000fc400000000ff */
[C---:B------:R-:W-:Y:S01]  /*4af00*/  PRMT R2, R36.reuse, 0x7771, RZ ;  /* 0x0000777124027816 */ /* 0x040fe200000000ff */
[----:B------:R0:W-:Y:S01]  /*4af10*/  @P6 STG.E.U8 desc[UR44][R22.64], R14 ;  /* 0x0000000e16006986 */ /* 0x0001e2000c10112c */
[C---:B------:R-:W-:Y:S02]  /*4af20*/  PRMT R12, R36.reuse, 0x7772, RZ ;  /* 0x00007772240c7816 */ /* 0x040fe400000000ff */
[----:B------:R-:W-:Y:S01]  /*4af30*/  PRMT R13, R36, 0x7773, RZ ;  /* 0x00007773240d7816 */ /* 0x000fe200000000ff */
[----:B-1----:R-:W4:Y:S04]  /*4af40*/  LDL.LU.64 R16, [R1+0xbb8] ;  /* 0x000bb80001107983 */ /* 0x002f280000300a00 */
[----:B------:R-:W4:Y:S04]  /*4af50*/  LDL.LU.64 R36, [R1+0xbb0] ;  /* 0x000bb00001247983 */ /* 0x000f280000300a00 */
[----:B0-----:R-:W4:Y:S01]  /*4af60*/  LDL.LU.64 R22, [R1+0xbd0] ;  /* 0x000bd00001167983 */ /* 0x001f220000300a00 */
[----:B------:R-:W-:-:S02]  /*4af70*/  PRMT R15, R44, 0x7771, RZ ;  /* 0x000077712c0f7816 */ /* 0x000fc400000000ff */
[----:B------:R-:W-:Y:S01]  /*4af80*/  ISETP.LT.AND P4, PT, R55, UR8, !P2 ;  /* 0x0000000837007c0c */ /* 0x000fe2000d781270 */
[----:B------:R-:W0:Y:S01]  /*4af90*/  LDCU UR8, c[0x0][0x398] ;  /* 0x00007300ff0877ac */ /* 0x000e220008000800 */
[----:B------:R-:W-:Y:S02]  /*4afa0*/  ISETP.LT.AND P2, PT, R54, UR9, !P2 ;  /* 0x0000000936007c0c */ /* 0x000fe4000d741270 */
[C---:B------:R-:W-:Y:S01]  /*4afb0*/  PRMT R14, R44.reuse, 0x7772, RZ ;  /* 0x000077722c0e7816 */ /* 0x040fe200000000ff */
[----:B------:R-:W1:Y:S01]  /*4afc0*/  LDCU UR9, c[0x0][0x398] ;  /* 0x00007300ff0977ac */ /* 0x000e620008000800 */
[----:B------:R-:W-:Y:S01]  /*4afd0*/  ISETP.LT.AND P6, PT, R7, UR13, !P3 ;  /* 0x0000000d07007c0c */ /* 0x000fe2000dfc1270 */
[----:B------:R-:W0:Y:S01]  /*4afe0*/  LDCU UR13, c[0x0][0x398] ;  /* 0x00007300ff0d77ac */ /* 0x000e220008000800 */
[----:B--2---:R2:W-:Y:S01]  /*4aff0*/  @P5 STG.E.U8 desc[UR44][R30.64], R15 ;  /* 0x0000000f1e005986 */ /* 0x0045e2000c10112c */
[----:B------:R-:W-:Y:S01]  /*4b000*/  ISETP.LT.AND P5, PT, R11, UR11, !P3 ;  /* 0x0000000b0b007c0c */ /* 0x000fe2000dfa1270 */
[----:B------:R-:W0:Y:S03]  /*4b010*/  LDCU UR11, c[0x0][0x398] ;  /* 0x00007300ff0b77ac */ /* 0x000e260008000800 */
[----:B------:R-:W-:Y:S04]  /*4b020*/  @P4 STG.E.U8 desc[UR44][R40.64], R14 ;  /* 0x0000000e28004986 */ /* 0x000fe8000c10112c */
[----:B--2---:R-:W2:Y:S01]  /*4b030*/  LDL.LU.64 R30, [R1+0xbc8] ;  /* 0x000bc800011e7983 */ /* 0x004ea20000300a00 */
[----:B------:R-:W-:-:S05]  /*4b040*/  PRMT R15, R44, 0x7773, RZ ;  /* 0x000077732c0f7816 */ /* 0x000fca00000000ff */
[----:B------:R-:W-:Y:S04]  /*4b050*/  @P2 STG.E.U8 desc[UR44][R38.64], R15 ;  /* 0x0000000f26002986 */ /* 0x000fe8000c10112c */
[----:B---3--:R3:W-:Y:S04]  /*4b060*/  @P5 STG.E.U8 desc[UR44][R26.64], R3 ;  /* 0x000000031a005986 */ /* 0x0087e8000c10112c */
[----:B----4-:R4:W-:Y:S04]  /*4b070*/  @P6 STG.E.U8 desc[UR44][R20.64], R2 ;  /* 0x0000000214006986 */ /* 0x0109e8000c10112c */
[----:B---3--:R-:W3:Y:S04]  /*4b080*/  LDL.LU.64 R26, [R1+0xbf0] ;  /* 0x000bf000011a7983 */ /* 0x008ee80000300a00 */
[----:B----4-:R-:W4:Y:S01]  /*4b090*/  LDL.LU.64 R20, [R1+0xbe8] ;  /* 0x000be80001147983 */ /* 0x010f220000300a00 */
[----:B------:R-:W-:-:S02]  /*4b0a0*/  ISETP.LT.AND P4, PT, R19, UR10, !P3 ;  /* 0x0000000a13007c0c */ /* 0x000fc4000df81270 */
[----:B------:R-:W-:Y:S02]  /*4b0b0*/  ISETP.LT.AND P2, PT, R18, UR12, !P3 ;  /* 0x0000000c12007c0c */ /* 0x000fe4000df41270 */
[----:B0-----:R-:W-:Y:S01]  /*4b0c0*/  ISETP.LT.AND P5, PT, R29, UR8, !P3 ;  /* 0x000000081d007c0c */ /* 0x001fe2000dfa1270 */
[----:B------:R-:W-:Y:S01]  /*4b0d0*/  VIADD R2, R10, 0x2f ;  /* 0x0000002f0a027836 */ /* 0x000fe20000000000 */
[----:B-1----:R-:W-:Y:S01]  /*4b0e0*/  ISETP.LT.AND P6, PT, R28, UR9, !P3 ;  /* 0x000000091c007c0c */ /* 0x002fe2000dfc1270 */
[----:B------:R-:W0:Y:S01]  /*4b0f0*/  LDCU UR10, c[0x0][0x398] ;  /* 0x00007300ff0a77ac */ /* 0x000e220008000800 */
[C---:B------:R-:W-:Y:S01]  /*4b100*/  PRMT R3, R43.reuse, 0x7771, RZ ;  /* 0x000077712b037816 */ /* 0x040fe200000000ff */
[----:B------:R-:W1:Y:S04]  /*4b110*/  LDCU UR12, c[0x0][0x398] ;  /* 0x00007300ff0c77ac */ /* 0x000e680008000800 */
[----:B------:R0:W-:Y:S01]  /*4b120*/  @P4 STG.E.U8 desc[UR44][R16.64], R12 ;  /* 0x0000000c10004986 */ /* 0x0001e2000c10112c */
[----:B------:R-:W-:Y:S01]  /*4b130*/  ISETP.GE.AND P4, PT, R2, UR57, PT ;  /* 0x0000003902007c0c */ /* 0x000fe2000bf86270 */
[----:B------:R-:W1:Y:S01]  /*4b140*/  LDCU UR8, c[0x0][0x398] ;  /* 0x00007300ff0877ac */ /* 0x000e620008000800 */
[----:B------:R-:W-:Y:S01]  /*4b150*/  PRMT R2, R43, 0x7770, RZ ;  /* 0x000077702b027816 */ /* 0x000fe200000000ff */
[----:B------:R-:W-:Y:S01]  /*4b160*/  @P2 STG.E.U8 desc[UR44][R36.64], R13 ;  /* 0x0000000d24002986 */ /* 0x000fe2000c10112c */
[----:B------:R-:W1:Y:S03]  /*4b170*/  LDCU UR9, c[0x0][0x398] ;  /* 0x00007300ff0977ac */ /* 0x000e660008000800 */
[----:B0-----:R-:W4:Y:S04]  /*4b180*/  LDL.LU.64 R16, [R1+0xbe0] ;  /* 0x000be00001107983 */ /* 0x001f280000300a00 */
[----:B------:R0:W-:Y:S04]  /*4b190*/  @P5 STG.E.U8 desc[UR44][R22.64], R2 ;  /* 0x0000000216005986 */ /* 0x0001e8000c10112c */
[----:B------:R-:W4:Y:S04]  /*4b1a0*/  LDL.LU.64 R40, [R1+0xc08] ;  /* 0x000c080001287983 */ /* 0x000f280000300a00 */
[----:B0-----:R-:W4:Y:S01]  /*4b1b0*/  LDL.LU.64 R22, [R1+0xc00] ;  /* 0x000c000001167983 */ /* 0x001f220000300a00 */
[----:B------:R-:W-:Y:S01]  /*4b1c0*/  ISETP.LT.AND P2, PT, R55, UR11, !P3 ;  /* 0x0000000b37007c0c */ /* 0x000fe2000df41270 */
[----:B------:R-:W0:Y:S01]  /*4b1d0*/  LDCU UR11, c[0x0][0x398] ;  /* 0x00007300ff0b77ac */ /* 0x000e220008000800 */
[----:B------:R-:W-:-:S02]  /*4b1e0*/  ISETP.LT.AND P3, PT, R54, UR13, !P3 ;  /* 0x0000000d36007c0c */ /* 0x000fc4000df61270 */
[C---:B------:R-:W-:Y:S01]  /*4b1f0*/  PRMT R2, R43.reuse, 0x7772, RZ ;  /* 0x000077722b027816 */ /* 0x040fe200000000ff */
[----:B------:R-:W0:Y:S01]  /*4b200*/  LDCU UR13, c[0x0][0x398] ;  /* 0x00007300ff0d77ac */ /* 0x000e220008000800 */
[----:B------:R-:W-:Y:S01]  /*4b210*/  PRMT R43, R43, 0x7773, RZ ;  /* 0x000077732b2b7816 */ /* 0x000fe200000000ff */
[----:B--2---:R2:W-:Y:S04]  /*4b220*/  @P6 STG.E.U8 desc[UR44][R30.64], R3 ;  /* 0x000000031e006986 */ /* 0x0045e8000c10112c */
[----:B--2---:R-:W2:Y:S04]  /*4b230*/  LDL.LU.64 R30, [R1+0xbf8] ;  /* 0x000bf800011e7983 */ /* 0x004ea80000300a00 */
[----:B---3--:R3:W-:Y:S04]  /*4b240*/  @P2 STG.E.U8 desc[UR44][R26.64], R2 ;  /* 0x000000021a002986 */ /* 0x0087e8000c10112c */
[----:B----4-:R4:W-:Y:S04]  /*4b250*/  @P3 STG.E.U8 desc[UR44][R20.64], R43 ;  /* 0x0000002b14003986 */ /* 0x0109e8000c10112c */
[----:B---3--:R-:W3:Y:S04]  /*4b260*/  LDL.LU R26, [R1+0xac] ;  /* 0x0000ac00011a7983 */ /* 0x008ee80000300800 */
[----:B------:R-:W3:Y:S04]  /*4b270*/  LDL.LU.64 R14, [R1+0xc28] ;  /* 0x000c2800010e7983 */ /* 0x000ee80000300a00 */
[----:B------:R-:W3:Y:S04]  /*4b280*/  LDL.LU.64 R38, [R1+0xc20] ;  /* 0x000c200001267983 */ /* 0x000ee80000300a00 */
[----:B------:R-:W3:Y:S04]  /*4b290*/  LDL.LU.64 R36, [R1+0xc18] ;  /* 0x000c180001247983 */ /* 0x000ee80000300a00 */
[----:B----4-:R-:W4:Y:S01]  /*4b2a0*/  LDL.LU.64 R20, [R1+0xc10] ;  /* 0x000c100001147983 */ /* 0x010f220000300a00 */
[----:B------:R-:W-:Y:S01]  /*4b2b0*/  ISETP.LT.AND P6, PT, R11, UR10, !P4 ;  /* 0x0000000a0b007c0c */ /* 0x000fe2000e7c1270 */
[----:B------:R-:W-:Y:S01]  /*4b2c0*/  VIADD R3, R10, 0x30 ;  /* 0x000000300a037836 */ /* 0x000fe20000000000 */
[----:B-1----:R-:W-:Y:S01]  /*4b2d0*/  ISETP.LT.AND P2, PT, R7, UR12, !P4 ;  /* 0x0000000c07007c0c */ /* 0x002fe2000e741270 */
[----:B------:R-:W1:Y:S01]  /*4b2e0*/  LDCU UR10, c[0x0][0x398] ;  /* 0x00007300ff0a77ac */ /* 0x000e620008000800 */
[----:B------:R-:W-:-:S02]  /*4b2f0*/  ISETP.LT.AND P3, PT, R19, UR8, !P4 ;  /* 0x0000000813007c0c */ /* 0x000fc4000e761270 */
[----:B------:R-:W-:Y:S01]  /*4b300*/  PRMT R2, R47, 0x7770, RZ ;  /* 0x000077702f027816 */ /* 0x000fe200000000ff */
[----:B------:R-:W0:Y:S01]  /*4b310*/  LDCU UR8, c[0x0][0x398] ;  /* 0x00007300ff0877ac */ /* 0x000e220008000800 */
[----:B------:R-:W-:Y:S02]  /*4b320*/  ISETP.GE.AND P5, PT, R3, UR40, PT ;  /* 0x0000002803007c0c */ /* 0x000fe4000bfa6270 */
[C---:B------:R-:W-:Y:S01]  /*4b330*/  PRMT R3, R47.reuse, 0x7772, RZ ;  /* 0x000077722f037816 */ /* 0x040fe200000000ff */
[----:B------:R-:W0:Y:S02]  /*4b340*/  LDCU UR12, c[0x0][0x398] ;  /* 0x00007300ff0c77ac */ /* 0x000e240008000800 */
[----:B------:R1:W-:Y:S01]  /*4b350*/  @P6 STG.E.U8 desc[UR44][R16.64], R2 ;  /* 0x0000000210006986 */ /* 0x0003e2000c10112c */
[----:B------:R-:W-:Y:S01]  /*4b360*/  ISETP.LT.AND P6, PT, R18, UR9, !P4 ;  /* 0x0000000912007c0c */ /* 0x000fe2000e7c1270 */
[----:B------:R-:W0:Y:S01]  /*4b370*/  LDCU UR9, c[0x0][0x398] ;  /* 0x00007300ff0977ac */ /* 0x000e220008000800 */
[C---:B-1----:R-:W-:Y:S01]  /*4b380*/  PRMT R2, R47.reuse, 0x7771, RZ ;  /* 0x000077712f027816 */ /* 0x042fe200000000ff */
[----:B------:R-:W4:Y:S04]  /*4b390*/  LDL.LU R16, [R1+0x70] ;  /* 0x0000700001107983 */ /* 0x000f280000300800 */
[----:B------:R-:W-:Y:S04]  /*4b3a0*/  @P2 STG.E.U8 desc[UR44][R40.64], R2 ;  /* 0x0000000228002986 */ /* 0x000fe8000c10112c */
[----:B------:R1:W-:Y:S04]  /*4b3b0*/  @P3 STG.E.U8 desc[UR44][R22.64], R3 ;  /* 0x0000000316003986 */ /* 0x0003e8000c10112c */
[----:B------:R-:W4:Y:S04]  /*4b3c0*/  LDL.LU.64 R44, [R1+0xc38] ;  /* 0x000c3800012c7983 */ /* 0x000f280000300a00 */
[----:B-1----:R-:W4:Y:S01]  /*4b3d0*/  LDL.LU.64 R22, [R1+0xc30] ;  /* 0x000c300001167983 */ /* 0x002f220000300a00 */
[----:B------:R-:W-:-:S02]  /*4b3e0*/  PRMT R47, R47, 0x7773, RZ ;  /* 0x000077732f2f7816 */ /* 0x000fc400000000ff */
[----:B------:R-:W-:Y:S01]  /*4b3f0*/  ISETP.LT.AND P2, PT, R29, UR14, !P4 ;  /* 0x0000000e1d007c0c */ /* 0x000fe2000e741270 */
[----:B------:R-:W4:Y:S01]  /*4b400*/  LDL.LU.64 R40, [R1+0xc48] ;  /* 0x000c480001287983 */ /* 0x000f220000300a00 */
[----:B0-----:R-:W-:Y:S01]  /*4b410*/  ISETP.LT.AND P3, PT, R28, UR11, !P4 ;  /* 0x0000000b1c007c0c */ /* 0x001fe2000e761270 */
[----:B------:R-:W0:Y:S01]  /*4b420*/  LDCU UR14, c[0x0][0x398] ;  /* 0x00007300ff0e77ac */ /* 0x000e220008000800 */
[----:B------:R-:W1:Y:S01]  /*4b430*/  LDCU UR11, c[0x0][0x398] ;  /* 0x00007300ff0b77ac */ /* 0x000e620008000800 */
[----:B--2---:R2:W-:Y:S01]  /*4b440*/  @P6 STG.E.U8 desc[UR44][R30.64], R47 ;  /* 0x0000002f1e006986 */ /* 0x0045e2000c10112c */
[----:B------:R-:W-:Y:S01]  /*4b450*/  ISETP.LT.AND P6, PT, R55, UR13, !P4 ;  /* 0x0000000d37007c0c */ /* 0x000fe2000e7c1270 */
[----:B------:R-:W0:Y:S01]  /*4b460*/  LDCU UR13, c[0x0][0x398] ;  /* 0x00007300ff0d77ac */ /* 0x000e220008000800 */
[----:B------:R-:W-:Y:S01]  /*4b470*/  ISETP.LT.AND P4, PT, R54, UR10, !P4 ;  /* 0x0000000a36007c0c */ /* 0x000fe2000e781270 */
[----:B------:R-:W0:Y:S01]  /*4b480*/  LDCU UR10, c[0x0][0x398] ;  /* 0x00007300ff0a77ac */ /* 0x000e220008000800 */
[----:B--2---:R-:W2:Y:S01]  /*4b490*/  LDL.LU.64 R30, [R1+0xc40] ;  /* 0x000c4000011e7983 */ /* 0x004ea20000300a00 */
[----:B---3--:R-:W-:-:S02]  /*4b4a0*/  PRMT R2, R26, 0x7770, RZ ;  /* 0x000077701a027816 */ /* 0x008fc400000000ff */
[C---:B------:R-:W-:Y:S02]  /*4b4b0*/  PRMT R3, R26.reuse, 0x7771, RZ ;  /* 0x000077711a037816 */ /* 0x040fe400000000ff */
[C---:B------:R-:W-:Y:S02]  /*4b4c0*/  PRMT R12, R26.reuse, 0x7772, RZ ;  /* 0x000077721a0c7816 */ /* 0x040fe400000000ff */
[----:B------:R-:W-:Y:S02]  /*4b4d0*/  PRMT R13, R26, 0x7773, RZ ;  /* 0x000077731a0d7816 */ /* 0x000fe400000000ff */
[----:B------:R-:W3:Y:S04]  /*4b4e0*/  LDL.LU R26, [R1+0x90] ;  /* 0x00009000011a7983 */ /* 0x000ee80000300800 */
[----:B------:R-:W-:Y:S04]  /*4b4f0*/  @P2 STG.E.U8 desc[UR44][R14.64], R2 ;  /* 0x000000020e002986 */ /* 0x000fe8000c10112c */
[----:B------:R0:W-:Y:S04]  /*4b500*/  @P3 STG.E.U8 desc[UR44][R38.64], R3 ;  /* 0x0000000326003986 */ /* 0x0001e8000c10112c */
[----:B------:R-:W-:Y:S04]  /*4b510*/  @P6 STG.E.U8 desc[UR44][R36.64], R12 ;  /* 0x0000000c24006986 */ /* 0x000fe8000c10112c */
[----:B----4-:R4:W-:Y:S04]  /*4b520*/  @P4 STG.E.U8 desc[UR44][R20.64], R13 ;  /* 0x0000000d14004986 */ /* 0x0109e8000c10112c */
[----:B0-----:R-:W3:Y:S04]  /*4b530*/  LDL.LU.64 R38, [R1+0xc50] ;  /* 0x000c500001267983 */ /* 0x001ee80000300a00 */
[----:B----4-:R-:W4:Y:S01]  /*4b540*/  LDL.LU.64 R20, [R1+0xc68] ;  /* 0x000c680001147983 */ /* 0x010f220000300a00 */
[----:B------:R-:W-:Y:S01]  /*4b550*/  ISETP.LT.AND P3, PT, R11, UR15, !P5 ;  /* 0x0000000f0b007c0c */ /* 0x000fe2000ef61270 */
[----:B------:R-:W0:Y:S01]  /*4b560*/  LDCU UR15, c[0x0][0x398] ;  /* 0x00007300ff0f77ac */ /* 0x000e220008000800 */
[----:B------:R-:W-:Y:S01]  /*4b570*/  ISETP.LT.AND P2, PT, R7, UR8, !P5 ;  /* 0x0000000807007c0c */ /* 0x000fe2000ef41270 */
[----:B------:R-:W4:Y:S01]  /*4b580*/  LDL.LU.64 R36, [R1+0xc60] ;  /* 0x000c600001247983 */ /* 0x000f220000300a00 */
[----:B------:R-:W-:-:S03]  /*4b590*/  PRMT R2, R16, 0x7770, RZ ;  /* 0x0000777010027816 */ /* 0x000fc600000000ff */
[----:B------:R-:W4:Y:S01]  /*4b5a0*/  LDL.LU R27, [R1+0x60] ;  /* 0x00006000011b7983 */ /* 0x000f220000300800 */
[----:B------:R-:W-:Y:S01]  /*4b5b0*/  PRMT R3, R16, 0x7771, RZ ;  /* 0x0000777110037816 */ /* 0x000fe200000000ff */
[----:B------:R-:W0:Y:S01]  /*4b5c0*/  LDCU UR8, c[0x0][0x398] ;  /* 0x00007300ff0877ac */ /* 0x000e220008000800 */
[----:B------:R-:W-:Y:S02]  /*4b5d0*/  ISETP.LT.AND P6, PT, R19, UR9, !P5 ;  /* 0x0000000913007c0c */ /* 0x000fe4000efc1270 */
[----:B------:R-:W-:Y:S01]  /*4b5e0*/  ISETP.LT.AND P4, PT, R18, UR12, !P5 ;  /* 0x0000000c12007c0c */ /* 0x000fe2000ef81270 */
[----:B------:R-:W0:Y:S01]  /*4b5f0*/  LDCU UR9, c[0x0][0x398] ;  /* 0x00007300ff0977ac */ /* 0x000e220008000800 */
[----:B------:R-:W0:Y:S01]  /*4b600*/  LDCU UR12, c[0x0][0x398] ;  /* 0x00007300ff0c77ac */ /* 0x000e220008000800 */
[----:B------:R1:W-:Y:S04]  /*4b610*/  @P3 STG.E.U8 desc[UR44][R44.64], R2 ;  /* 0x000000022c003986 */ /* 0x0003e8000c10112c */
[----:B------:R0:W-:Y:S01]  /*4b620*/  @P2 STG.E.U8 desc[UR44][R22.64], R3 ;  /* 0x0000000316002986 */ /* 0x0001e2000c10112c */
[----:B-1----:R-:W-:-:S03]  /*4b630*/  PRMT R2, R16, 0x7772, RZ ;  /* 0x0000777210027816 */ /* 0x002fc600000000ff */
[----:B0-----:R-:W4:Y:S01]  /*4b640*/  LDL.LU.64 R22, [R1+0xc78] ;  /* 0x000c780001167983 */ /* 0x001f220000300a00 */
[----:B------:R-:W-:-:S03]  /*4b650*/  PRMT R3, R16, 0x7773, RZ ;  /* 0x0000777310037816 */ /* 0x000fc600000000ff */
[----:B------:R-:W4:Y:S01]  /*4b660*/  LDL.LU.64 R16, [R1+0xc70] ;  /* 0x000c700001107983 */ /* 0x000f220000300a00 */
[----:B------:R-:W-:Y:S01]  /*4b670*/  ISETP.LT.AND P3, PT, R29, UR14, !P5 ;  /* 0x0000000e1d007c0c */ /* 0x000fe2000ef61270 */
[----:B------:R-:W0:Y:S02]  /*4b680*/  LDCU UR14, c[0x0][0x398] ;  /* 0x00007300ff0e77ac */ /* 0x000e240008000800 */
[----:B------:R1:W-:Y:S02]  /*4b690*/  @P6 STG.E.U8 desc[UR44][R40.64], R2 ;  /* 0x0000000228006986 */ /* 0x0003e4000c10112c */
[----:B-1----:R-:W-:-:S05]  /*4b6a0*/  VIADD R2, R10, 0x31 ;  /* 0x000000310a027836 */ /* 0x002fca0000000000 */
[----:B------:R-:W-:Y:S01]  /*4b6b0*/  ISETP.GE.AND P2, PT, R2, UR4, PT ;  /* 0x0000000402007c0c */ /* 0x000fe2000bf46270 */
[----:B------:R-:W1:Y:S01]  /*4b6c0*/  LDCU UR4, c[0x0][0x398] ;  /* 0x00007300ff0477ac */ /* 0x000e620008000800 */
[----:B--2---:R2:W-:Y:S01]  /*4b6d0*/  @P4 STG.E.U8 desc[UR44][R30.64], R3 ;  /* 0x000000031e004986 */ /* 0x0045e2000c10112c */
[----:B------:R-:W-:Y:S01]  /*4b6e0*/  ISETP.LT.AND P4, PT, R28, UR11, !P5 ;  /* 0x0000000b1c007c0c */ /* 0x000fe2000ef81270 */
[----:B------:R-:W0:Y:S02]  /*4b6f0*/  LDCU UR11, c[0x0][0x398] ;  /* 0x00007300ff0b77ac */ /* 0x000e240008000800 */
[----:B--2---:R-:W2:Y:S01]  /*4b700*/  LDL.LU.64 R30, [R1+0xc80] ;  /* 0x000c8000011e7983 */ /* 0x004ea20000300a00 */
[C---:B---3--:R-:W-:Y:S02]  /*4b710*/  PRMT R3, R26.reuse, 0x7770, RZ ;  /* 0x000077701a037816 */ /* 0x048fe400000000ff */
[----:B------:R-:W-:-:S03]  /*4b720*/  PRMT R2, R26, 0x7771, RZ ;  /* 0x000077711a027816 */ /* 0x000fc600000000ff */
[----:B------:R-:W-:Y:S04]  /*4b730*/  @P3 STG.E.U8 desc[UR44][R38.64], R3 ;  /* 0x0000000326003986 */ /* 0x000fe8000c10112c */
[----:B----4-:R3:W-:Y:S04]  /*4b740*/  @P4 STG.E.U8 desc[UR44][R20.64], R2 ;  /* 0x0000000214004986 */ /* 0x0107e8000c10112c */
[----:B---3--:R-:W3:Y:S01]  /*4b750*/  LDL.LU.64 R20, [R1+0xca0] ;  /* 0x000ca00001147983 */ /* 0x008ee20000300a00 */
[----:B------:R-:W-:Y:S01]  /*4b760*/  ISETP.LT.AND P6, PT, R55, UR10, !P5 ;  /* 0x0000000a37007c0c */ /* 0x000fe2000efc1270 */
[----:B------:R-:W4:Y:S01]  /*4b770*/  LDCU UR10, c[0x0][0x398] ;  /* 0x00007300ff0a77ac */ /* 0x000f220008000800 */
[----:B------:R-:W-:Y:S01]  /*4b780*/  ISETP.LT.AND P5, PT, R54, UR13, !P5 ;  /* 0x0000000d36007c0c */ /* 0x000fe2000efa1270 */
[----:B------:R-:W4:Y:S01]  /*4b790*/  LDL.LU.64 R38, [R1+0xc98] ;  /* 0x000c980001267983 */ /* 0x000f220000300a00 */
        /* <DEDUP_REMOVED lines=8> */
[C---:B-1----:R-:W-:Y:S01]  /*4b820*/  PRMT R3, R27.reuse, 0x7770, RZ ;  /* 0x000077701b037816 */ /* 0x042fe200000000ff */
[----:B------:R1:W-:Y:S04]  /*4b830*/  @P5 STG.E.U8 desc[UR44][R22.64], R2 ;  /* 0x0000000216005986 */ /* 0x0003e8000c10112c */
[----:B------:R0:W-:Y:S01]  /*4b840*/  @P3 STG.E.U8 desc[UR44][R16.64], R3 ;  /* 0x0000000310003986 */ /* 0x0001e2000c10112c */
[----:B-1----:R-:W-:-:S03]  /*4b850*/  PRMT R2, R27, 0x7771, RZ ;  /* 0x000077711b027816 */ /* 0x002fc600000000ff */
[----:B------:R-:W4:Y:S04]  /*4b860*/  LDL.LU.64 R22, [R1+0xcb0] ;  /* 0x000cb00001167983 */ /* 0x000f280000300a00 */
[----:B0-----:R-:W4:Y:S04]  /*4b870*/  LDL.LU.64 R16, [R1+0xca8] ;  /* 0x000ca80001107983 */ /* 0x001f280000300a00 */
[----:B------:R-:W4:Y:S04]  /*4b880*/  LDL.LU R26, [R1+0x74] ;  /* 0x00007400011a7983 */ /* 0x000f280000300800 */
[----:B------:R0:W-:Y:S01]  /*4b890*/  @P6 STG.E.U8 desc[UR44][R32.64], R2 ;  /* 0x0000000220006986 */ /* 0x0001e2000c10112c */
[----:B------:R-:W-:Y:S01]  /*4b8a0*/  ISETP.LT.AND P4, PT, R19, UR12, !P2 ;  /* 0x0000000c13007c0c */ /* 0x000fe2000d781270 */
[----:B------:R-:W1:Y:S02]  /*4b8b0*/  LDCU UR12, c[0x0][0x398] ;  /* 0x00007300ff0c77ac */ /* 0x000e640008000800 */
[----:B0-----:R-:W4:Y:S01]  /*4b8c0*/  LDL.LU.64 R32, [R1+0x1680] ;  /* 0x0016800001207983 */ /* 0x001f220000300a00 */
[----:B------:R-:W-:-:S02]  /*4b8d0*/  ISETP.LT.AND P3, PT, R18, UR14, !P2 ;  /* 0x0000000e12007c0c */ /* 0x000fc4000d761270 */
[----:B------:R-:W-:Y:S01]  /*4b8e0*/  PRMT R3, R27, 0x7772, RZ ;  /* 0x000077721b037816 */ /* 0x000fe200000000ff */
[----:B------:R-:W4:Y:S01]  /*4b8f0*/  LDL.LU.64 R36, [R1+0xcc0] ;  /* 0x000cc00001247983 */ /* 0x000f220000300a00 */
[----:B------:R-:W-:Y:S01]  /*4b900*/  ISETP.LT.AND P5, PT, R29, UR15, !P2 ;  /* 0x0000000f1d007c0c */ /* 0x000fe2000d7a1270 */
[----:B------:R-:W-:Y:S01]  /*4b910*/  VIADD R2, R10, 0x32 ;  /* 0x000000320a027836 */ /* 0x000fe20000000000 */
[----:B------:R-:W-:Y:S01]  /*4b920*/  ISETP.LT.AND P6, PT, R55, UR4, !P2 ;  /* 0x0000000437007c0c */ /* 0x000fe2000d7c1270 */
[----:B------:R-:W0:Y:S01]  /*4b930*/  LDCU UR14, c[0x0][0x398] ;  /* 0x00007300ff0e77ac */ /* 0x000e220008000800 */
[----:B------:R-:W0:Y:S01]  /*4b940*/  LDCU UR4, c[0x0][0x398] ;  /* 0x00007300ff0477ac */ /* 0x000e220008000800 */
[----:B--2---:R2:W-:Y:S04]  /*4b950*/  @P4 STG.E.U8 desc[UR44][R30.64], R3 ;  /* 0x000000031e004986 */ /* 0x0045e8000c10112c */
[----:B--2---:R-:W2:Y:S01]  /*4b960*/  LDL.LU.64 R30, [R1+0xcb8] ;  /* 0x000cb800011e7983 */ /* 0x004ea20000300a00 */
[----:B------:R-:W-:-:S03]  /*4b970*/  PRMT R3, R27, 0x7773, RZ ;  /* 0x000077731b037816 */ /* 0x000fc600000000ff */
[----:B------:R-:W2:Y:S04]  /*4b980*/  LDL.LU.64 R44, [R1+0xcd0] ;  /* 0x000cd000012c7983 */ /* 0x000ea80000300a00 */
[----:B---3--:R3:W-:Y:S04]  /*4b990*/  @P3 STG.E.U8 desc[UR44][R20.64], R3 ;  /* 0x0000000314003986 */ /* 0x0087e8000c10112c */
[----:B---3--:R-:W3:Y:S01]  /*4b9a0*/  LDL.LU.64 R20, [R1+0xcc8] ;  /* 0x000cc80001147983 */ /* 0x008ee20000300a00 */
[----:B----4-:R-:W-:Y:S01]  /*4b9b0*/  ISETP.LT.AND P4, PT, R28, UR10, !P2 ;  /* 0x0000000a1c007c0c */ /* 0x010fe2000d781270 */
[----:B------:R-:W4:Y:S01]  /*4b9c0*/  LDCU UR10, c[0x0][0x398] ;  /* 0x00007300ff0a77ac */ /* 0x000f220008000800 */
[----:B------:R-:W-:Y:S01]  /*4b9d0*/  ISETP.GE.AND P3, PT, R2, UR5, PT ;  /* 0x0000000502007c0c */ /* 0x000fe2000bf66270 */
[----:B------:R-:W4:Y:S01]  /*4b9e0*/  LDL.LU.64 R40, [R1+0xcd8] ;  /* 0x000cd80001287983 */ /* 0x000f220000300a00 */
[----:B------:R-:W-:Y:S01]  /*4b9f0*/  ISETP.LT.AND P2, PT, R54, UR8, !P2 ;  /* 0x0000000836007c0c */ /* 0x000fe2000d741270 */
[----:B------:R-:W0:Y:S01]  /*4ba00*/  LDCU UR5, c[0x0][0x398] ;  /* 0x00007300ff0577ac */ /* 0x000e220008000800 */
[----:B------:R-:W0:Y:S01]  /*4ba10*/  LDCU UR8, c[0x0][0x398] ;  /* 0x00007300ff0877ac */ /* 0x000e220008000800 */
[----:B------:R-:W-:-:S02]  /*4ba20*/  PRMT R12, R32, 0x7770, RZ ;  /* 0x00007770200c7816 */ /* 0x000fc400000000ff */
[C---:B------:R-:W-:Y:S02]  /*4ba30*/  PRMT R2, R32.reuse, 0x7771, RZ ;  /* 0x0000777120027816 */ /* 0x040fe400000000ff */
[C---:B------:R-:W-:Y:S01]  /*4ba40*/  PRMT R3, R32.reuse, 0x7772, RZ ;  /* 0x0000777220037816 */ /* 0x040fe200000000ff */
[----:B------:R-:W-:Y:S01]  /*4ba50*/  @P5 STG.E.U8 desc[UR44][R38.64], R12 ;  /* 0x0000000c26005986 */ /* 0x000fe2000c10112c */
[----:B------:R-:W-:Y:S01]  /*4ba60*/  ISETP.LT.AND P5, PT, R11, UR9, !P3 ;  /* 0x000000090b007c0c */ /* 0x000fe2000dfa1270 */
[----:B------:R-:W0:Y:S02]  /*4ba70*/  LDCU UR9, c[0x0][0x398] ;  /* 0x00007300ff0977ac */ /* 0x000e240008000800 */
[----:B------:R1:W-:Y:S01]  /*4ba80*/  @P4 STG.E.U8 desc[UR44][R22.64], R2 ;  /* 0x0000000216004986 */ /* 0x0003e2000c10112c */
[----:B------:R-:W-:-:S03]  /*4ba90*/  PRMT R32, R32, 0x7773, RZ ;  /* 0x0000777320207816 */ /* 0x000fc600000000ff */
[----:B------:R0:W-:Y:S01]  /*4baa0*/  @P6 STG.E.U8 desc[UR44][R16.64], R3 ;  /* 0x0000000310006986 */ /* 0x0001e2000c10112c */
[----:B------:R-:W-:Y:S01]  /*4bab0*/  ISETP.LT.AND P6, PT, R7, UR11, !P3 ;  /* 0x0000000b07007c0c */ /* 0x000fe2000dfc1270 */
[----:B------:R-:W2:Y:S02]  /*4bac0*/  LDCU UR11, c[0x0][0x398] ;  /* 0x00007300ff0b77ac */ /* 0x000ea40008000800 */
[----:B-1----:R-:W4:Y:S01]  /*4bad0*/  LDL.LU R23, [R1+0x94] ;  /* 0x0000940001177983 */ /* 0x002f220000300800 */
[----:B------:R-:W-:Y:S01]  /*4bae0*/  ISETP.LT.AND P4, PT, R19, UR12, !P3 ;  /* 0x0000000c13007c0c */ /* 0x000fe2000df81270 */
[----:B------:R-:W1:Y:S02]  /*4baf0*/  LDCU UR12, c[0x0][0x398] ;  /* 0x00007300ff0c77ac */ /* 0x000e640008000800 */
[----:B------:R-:W4:Y:S01]  /*4bb00*/  LDL.LU.64 R38, [R1+0xce8] ;  /* 0x000ce80001267983 */ /* 0x000f220000300a00 */
[----:B------:R-:W-:-:S03]  /*4bb10*/  PRMT R2, R26, 0x7770, RZ ;  /* 0x000077701a027816 */ /* 0x000fc600000000ff */
[----:B0-----:R-:W4:Y:S01]  /*4bb20*/  LDL.LU.64 R16, [R1+0xce0] ;  /* 0x000ce00001107983 */ /* 0x001f220000300a00 */
[----:B------:R-:W-:-:S03]  /*4bb30*/  PRMT R3, R26, 0x7772, RZ ;  /* 0x000077721a037816 */ /* 0x000fc600000000ff */
[----:B------:R0:W-:Y:S04]  /*4bb40*/  @P2 STG.E.U8 desc[UR44][R36.64], R32 ;  /* 0x0000002024002986 */ /* 0x0001e8000c10112c */
[----:B0-----:R-:W4:Y:S04]  /*4bb50*/  LDL.LU.64 R36, [R1+0xcf8] ;  /* 0x000cf80001247983 */ /* 0x001f280000300a00 */
[----:B--2---:R0:W-:Y:S02]  /*4bb60*/  @P5 STG.E.U8 desc[UR44][R30.64], R2 ;  /* 0x000000021e005986 */ /* 0x0041e4000c10112c */
[----:B0-----:R-:W-:-:S02]  /*4bb70*/  PRMT R2, R26, 0x7771, RZ ;  /* 0x000077711a027816 */ /* 0x001fc400000000ff */
[----:B------:R-:W2:Y:S04]  /*4bb80*/  LDL.LU.64 R30, [R1+0xcf0] ;  /* 0x000cf000011e7983 */ /* 0x000ea80000300a00 */
[----:B------:R-:W2:Y:S04]  /*4bb90*/  LDL.LU R22, [R1+0x64] ;  /* 0x0000640001167983 */ /* 0x000ea80000300800 */
[----:B------:R-:W-:Y:S04]  /*4bba0*/  @P6 STG.E.U8 desc[UR44][R44.64], R2 ;  /* 0x000000022c006986 */ /* 0x000fe8000c10112c */
[----:B---3--:R0:W-:Y:S04]  /*4bbb0*/  @P4 STG.E.U8 desc[UR44][R20.64], R3 ;  /* 0x0000000314004986 */ /* 0x0081e8000c10112c */
[----:B0-----:R-:W3:Y:S01]  /*4bbc0*/  LDL.LU.64 R20, [R1+0xd10] ;  /* 0x000d100001147983 */ /* 0x001ee20000300a00 */
[----:B------:R-:W-:-:S03]  /*4bbd0*/  PRMT R3, R26, 0x7773, RZ ;  /* 0x000077731a037816 */ /* 0x000fc600000000ff */
[----:B------:R-:W3:Y:S01]  /*4bbe0*/  LDL.LU.64 R26, [R1+0xd08] ;  /* 0x000d0800011a7983 */ /* 0x000ee20000300a00 */
[----:B------:R-:W-:Y:S02]  /*4bbf0*/  ISETP.LT.AND P5, PT, R18, UR13, !P3 ;  /* 0x0000000d12007c0c */ /* 0x000fe4000dfa1270 */
[----:B------:R-:W-:Y:S01]  /*4bc00*/  ISETP.LT.AND P4, PT, R29, UR14, !P3 ;  /* 0x0000000e1d007c0c */ /* 0x000fe2000df81270 */
[----:B------:R-:W-:Y:S01]  /*4bc10*/  VIADD R2, R10, 0x33 ;  /* 0x000000330a027836 */ /* 0x000fe20000000000 */
[----:B------:R-:W-:Y:S01]  /*4bc20*/  ISETP.LT.AND P6, PT, R28, UR4, !P3 ;  /* 0x000000041c007c0c */ /* 0x000fe2000dfc1270 */
[----:B------:R-:W0:Y:S03]  /*4bc30*/  LDCU UR4, c[0x0][0x398] ;  /* 0x00007300ff0477ac */ /* 0x000e260008000800 */
[----:B------:R-:W-:Y:S01]  /*4bc40*/  ISETP.GE.AND P2, PT, R2, UR6, PT ;  /* 0x0000000602007c0c */ /* 0x000fe2000bf46270 */
[----:B------:R-:W0:Y:S04]  /*4bc50*/  LDCU UR6, c[0x0][0x398] ;  /* 0x00007300ff0677ac */ /* 0x000e280008000800 */
[----:B----4-:R4:W-:Y:S01]  /*4bc60*/  @P5 STG.E.U8 desc[UR44][R40.64], R3 ;  /* 0x0000000328005986 */ /* 0x0109e2000c10112c */
[----:B------:R-:W-:Y:S01]  /*4bc70*/  ISETP.LT.AND P5, PT, R55, UR5, !P3 ;  /* 0x0000000537007c0c */ /* 0x000fe2000dfa1270 */
[----:B------:R-:W0:Y:S01]  /*4bc80*/  LDCU UR5, c[0x0][0x398] ;  /* 0x00007300ff0577ac */ /* 0x000e220008000800 */
[----:B------:R-:W-:Y:S01]  /*4bc90*/  ISETP.LT.AND P3, PT, R54, UR8, !P3 ;  /* 0x0000000836007c0c */ /* 0x000fe2000df61270 */
[----:B------:R-:W0:Y:S01]  /*4bca0*/  LDCU UR8, c[0x0][0x398] ;  /* 0x00007300ff0877ac */ /* 0x000e220008000800 */
[----:B------:R-:W-:-:S02]  /*4bcb0*/  PRMT R2, R23, 0x7770, RZ ;  /* 0x0000777017027816 */ /* 0x000fc400000000ff */
[----:B----4-:R-:W-:-:S03]  /*4bcc0*/  PRMT R3, R23, 0x7771, RZ ;  /* 0x0000777117037816 */ /* 0x010fc600000000ff */
[----:B------:R4:W-:Y:S01]  /*4bcd0*/  @P4 STG.E.U8 desc[UR44][R38.64], R2 ;  /* 0x0000000226004986 */ /* 0x0009e2000c10112c */
[----:B------:R-:W-:Y:S01]  /*4bce0*/  ISETP.LT.AND P4, PT, R7, UR10, !P2 ;  /* 0x0000000a07007c0c */ /* 0x000fe2000d781270 */
[----:B------:R-:W0:Y:S02]  /*4bcf0*/  LDCU UR10, c[0x0][0x398] ;  /* 0x00007300ff0a77ac */ /* 0x000e240008000800 */
[----:B------:R1:W-:Y:S01]  /*4bd00*/  @P6 STG.E.U8 desc[UR44][R16.64], R3 ;  /* 0x0000000310006986 */ /* 0x0003e2000c10112c */
[----:B------:R-:W-:Y:S01]  /*4bd10*/  ISETP.LT.AND P6, PT, R11, UR9, !P2 ;  /* 0x000000090b007c0c */ /* 0x000fe2000d7c1270 */
[----:B------:R-:W0:Y:S02]  /*4bd20*/  LDCU UR9, c[0x0][0x398] ;  /* 0x00007300ff0977ac */ /* 0x000e240008000800 */
[----:B----4-:R-:W4:Y:S01]  /*4bd30*/  LDL.LU.64 R38, [R1+0xd20] ;  /* 0x000d200001267983 */ /* 0x010f220000300a00 */
[----:B------:R-:W-:-:S03]  /*4bd40*/  PRMT R2, R23, 0x7772, RZ ;  /* 0x0000777217027816 */ /* 0x000fc600000000ff */
[----:B-1----:R-:W4:Y:S01]  /*4bd50*/  LDL.LU.64 R16, [R1+0xd18] ;  /* 0x000d180001107983 */ /* 0x002f220000300a00 */
[----:B------:R-:W-:-:S03]  /*4bd60*/  PRMT R3, R23, 0x7773, RZ ;  /* 0x0000777317037816 */ /* 0x000fc600000000ff */
[----:B------:R1:W-:Y:S04]  /*4bd70*/  @P5 STG.E.U8 desc[UR44][R36.64], R2 ;  /* 0x0000000224005986 */ /* 0x0003e8000c10112c */
[----:B-1----:R-:W4:Y:S04]  /*4bd80*/  LDL.LU.64 R36, [R1+0xd30] ;  /* 0x000d300001247983 */ /* 0x002f280000300a00 */
[----:B--2---:R1:W-:Y:S01]  /*4bd90*/  @P3 STG.E.U8 desc[UR44][R30.64], R3 ;  /* 0x000000031e003986 */ /* 0x0043e2000c10112c */
[----:B------:R-:W-:-:S03]  /*4bda0*/  PRMT R2, R22, 0x7770, RZ ;  /* 0x0000777016027816 */ /* 0x000fc600000000ff */
[----:B-1----:R-:W2:Y:S01]  /*4bdb0*/  LDL.LU.64 R30, [R1+0xd28] ;  /* 0x000d2800011e7983 */ /* 0x002ea20000300a00 */
[----:B------:R-:W-:-:S03]  /*4bdc0*/  PRMT R3, R22, 0x7771, RZ ;  /* 0x0000777116037816 */ /* 0x000fc600000000ff */
[----:B---3--:R1:W-:Y:S04]  /*4bdd0*/  @P6 STG.E.U8 desc[UR44][R20.64], R2 ;  /* 0x0000000214006986 */ /* 0x0083e8000c10112c */
[----:B------:R3:W-:Y:S04]  /*4bde0*/  @P4 STG.E.U8 desc[UR44][R26.64], R3 ;  /* 0x000000031a004986 */ /* 0x0007e8000c10112c */
[----:B-1----:R-:W2:Y:S04]  /*4bdf0*/  LDL.LU.64 R20, [R1+0xd40] ;  /* 0x000d400001147983 */ /* 0x002ea80000300a00 */
[----:B---3--:R-:W3:Y:S04]  /*4be00*/  LDL.LU.64 R26, [R1+0xd38] ;  /* 0x000d3800011a7983 */ /* 0x008ee80000300a00 */
[----:B------:R-:W3:Y:S04]  /*4be10*/  LDL.LU R23, [R1+0x78] ;  /* 0x0000780001177983 */ /* 0x000ee80000300800 */
[----:B------:R-:W3:Y:S04]  /*4be20*/  LDL.LU.64 R44, [R1+0xd50] ;  /* 0x000d5000012c7983 */ /* 0x000ee80000300a00 */
[----:B------:R-:W3:Y:S01]  /*4be30*/  LDL.LU.64 R40, [R1+0xd48] ;  /* 0x000d480001287983 */ /* 0x000ee20000300a00 */
[----:B------:R-:W-:-:S02]  /*4be40*/  ISETP.LT.AND P3, PT, R19, UR11, !P2 ;  /* 0x0000000b13007c0c */ /* 0x000fc4000d761270 */
[----:B------:R-:W-:Y:S01]  /*4be50*/  ISETP.LT.AND P5, PT, R18, UR12, !P2 ;  /* 0x0000000c12007c0c */ /* 0x000fe2000d7a1270 */
[----:B------:R-:W-:Y:S01]  /*4be60*/  VIADD R2, R10, 0x34 ;  /* 0x000000340a027836 */ /* 0x000fe20000000000 */
[----:B0-----:R-:W-:Y:S01]  /*4be70*/  ISETP.LT.AND P4, PT, R29, UR4, !P2 ;  /* 0x000000041d007c0c */ /* 0x001fe2000d781270 */
[----:B------:R-:W0:Y:S01]  /*4be80*/  LDCU UR11, c[0x0][0x398] ;  /* 0x00007300ff0b77ac */ /* 0x000e220008000800 */
[----:B------:R-:W-:Y:S02]  /*4be90*/  PRMT R3, R22, 0x7772, RZ ;  /* 0x0000777216037816 */ /* 0x000fe400000000ff */
[----:B------:R-:W-:Y:S01]  /*4bea0*/  ISETP.LT.AND P6, PT, R28, UR6, !P2 ;  /* 0x000000061c007c0c */ /* 0x000fe2000d7c1270 */
[----:B------:R-:W1:Y:S01]  /*4beb0*/  LDCU UR12, c[0x0][0x398] ;  /* 0x00007300ff0c77ac */ /* 0x000e620008000800 */
[----:B------:R-:W-:Y:S01]  /*4bec0*/  PRMT R12, R22, 0x7773, RZ ;  /* 0x00007773160c7816 */ /* 0x000fe200000000ff */
[----:B------:R-:W0:Y:S01]  /*4bed0*/  LDCU UR4, c[0x0][0x398] ;  /* 0x00007300ff0477ac */ /* 0x000e220008000800 */
[----:B------:R-:W0:Y:S01]  /*4bee0*/  LDCU UR6, c[0x0][0x398] ;  /* 0x00007300ff0677ac */ /* 0x000e220008000800 */
[----:B----4-:R4:W-:Y:S01]  /*4bef0*/  @P3 STG.E.U8 desc[UR44][R38.64], R3 ;  /* 0x0000000326003986 */ /* 0x0109e2000c10112c */
[----:B------:R-:W-:Y:S01]  /*4bf00*/  ISETP.GE.AND P3, PT, R2, UR7, PT ;  /* 0x0000000702007c0c */ /* 0x000fe2000bf66270 */
[----:B------:R-:W0:Y:S01]  /*4bf10*/  LDCU UR7, c[0x0][0x398] ;  /* 0x00007300ff0777ac */ /* 0x000e220008000800 */
[----:B------:R-:W-:Y:S01]  /*4bf20*/  PRMT R2, R33, 0x7770, RZ ;  /* 0x0000777021027816 */ /* 0x000fe200000000ff */
[----:B------:R1:W-:Y:S01]  /*4bf30*/  @P5 STG.E.U8 desc[UR44][R16.64], R12 ;  /* 0x0000000c10005986 */ /* 0x0003e2000c10112c */
[----:B------:R-:W-:Y:S01]  /*4bf40*/  ISETP.LT.AND P5, PT, R55, UR5, !P2 ;  /* 0x0000000537007c0c */ /* 0x000fe2000d7a1270 */
[----:B------:R-:W0:Y:S01]  /*4bf50*/  LDCU UR5, c[0x0][0x398] ;  /* 0x00007300ff0577ac */ /* 0x000e220008000800 */
[----:B------:R-:W-:Y:S01]  /*4bf60*/  ISETP.LT.AND P2, PT, R54, UR8, !P2 ;  /* 0x0000000836007c0c */ /* 0x000fe2000d741270 */
[----:B------:R-:W0:Y:S01]  /*4bf70*/  LDCU UR8, c[0x0][0x398] ;  /* 0x00007300ff0877ac */ /* 0x000e220008000800 */
[----:B----4-:R-:W-:Y:S01]  /*4bf80*/  PRMT R3, R33, 0x7771, RZ ;  /* 0x0000777121037816 */ /* 0x010fe200000000ff */
[----:B------:R-:W4:Y:S04]  /*4bf90*/  LDL.LU.64 R38, [R1+0xd60] ;  /* 0x000d600001267983 */ /* 0x000f280000300a00 */
[----:B-1----:R-:W4:Y:S04]  /*4bfa0*/  LDL.LU.64 R16, [R1+0xd58] ;  /* 0x000d580001107983 */ /* 0x002f280000300a00 */
[----:B------:R1:W-:Y:S01]  /*4bfb0*/  @P4 STG.E.U8 desc[UR44][R36.64], R2 ;  /* 0x0000000224004986 */ /* 0x0003e2000c10112c */
[----:B------:R-:W-:Y:S01]  /*4bfc0*/  ISETP.LT.AND P4, PT, R11, UR9, !P3 ;  /* 0x000000090b007c0c */ /* 0x000fe2000df81270 */
[----:B------:R-:W0:Y:S02]  /*4bfd0*/  LDCU UR9, c[0x0][0x398] ;  /* 0x00007300ff0977ac */ /* 0x000e240008000800 */
[----:B------:R-:W4:Y:S01]  /*4bfe0*/  LDL.LU R22, [R1+0x98] ;  /* 0x0000980001167983 */ /* 0x000f220000300800 */
[----:B-1----:R-:W-:-:S02]  /*4bff0*/  PRMT R2, R33, 0x7772, RZ ;  /* 0x0000777221027816 */ /* 0x002fc400000000ff */
[----:B------:R-:W-:Y:S01]  /*4c000*/  PRMT R33, R33, 0x7773, RZ ;  /* 0x0000777321217816 */ /* 0x000fe200000000ff */
[----:B--2---:R1:W-:Y:S01]  /*4c010*/  @P6 STG.E.U8 desc[UR44][R30.64], R3 ;  /* 0x000000031e006986 */ /* 0x0043e2000c10112c */
[----:B------:R-:W-:Y:S01]  /*4c020*/  ISETP.LT.AND P6, PT, R7, UR10, !P3 ;  /* 0x0000000a07007c0c */ /* 0x000fe2000dfc1270 */
[----:B------:R-:W2:Y:S02]  /*4c030*/  LDCU UR10, c[0x0][0x398] ;  /* 0x00007300ff0a77ac */ /* 0x000ea40008000800 */
[----:B-1----:R-:W2:Y:S04]  /*4c040*/  LDL.LU.64 R30, [R1+0xd70] ;  /* 0x000d7000011e7983 */ /* 0x002ea80000300a00 */
[----:B------:R-:W2:Y:S04]  /*4c050*/  LDL.LU.64 R36, [R1+0xd68] ;  /* 0x000d680001247983 */ /* 0x000ea80000300a00 */
[----:B------:R1:W-:Y:S04]  /*4c060*/  @P5 STG.E.U8 desc[UR44][R20.64], R2 ;  /* 0x0000000214005986 */ /* 0x0003e8000c10112c */
[----:B---3--:R3:W-:Y:S01]  /*4c070*/  @P2 STG.E.U8 desc[UR44][R26.64], R33 ;  /* 0x000000211a002986 */ /* 0x0087e2000c10112c */
[----:B------:R-:W-:-:S02]  /*4c080*/  PRMT R3, R23, 0x7771, RZ ;  /* 0x0000777117037816 */ /* 0x000fc400000000ff */
[----:B-1----:R-:W-:Y:S01]  /*4c090*/  PRMT R2, R23, 0x7770, RZ ;  /* 0x0000777017027816 */ /* 0x002fe200000000ff */
[----:B---3--:R-:W3:Y:S04]  /*4c0a0*/  LDL.LU.64 R26, [R1+0xd80] ;  /* 0x000d8000011a7983 */ /* 0x008ee80000300a00 */
[----:B------:R-:W-:Y:S04]  /*4c0b0*/  @P4 STG.E.U8 desc[UR44][R44.64], R2 ;  /* 0x000000022c004986 */ /* 0x000fe8000c10112c */
[----:B------:R-:W3:Y:S04]  /*4c0c0*/  LDL.LU.64 R20, [R1+0xd78] ;  /* 0x000d780001147983 */ /* 0x000ee80000300a00 */
[----:B------:R1:W-:Y:S04]  /*4c0d0*/  @P6 STG.E.U8 desc[UR44][R40.64], R3 ;  /* 0x0000000328006986 */ /* 0x0003e8000c10112c */
[----:B-1----:R-:W3:Y:S01]  /*4c0e0*/  LDL.LU R40, [R1+0x68] ;  /* 0x0000680001287983 */ /* 0x002ee20000300800 */
[----:B0-----:R-:W-:Y:S01]  /*4c0f0*/  ISETP.LT.AND P2, PT, R19, UR11, !P3 ;  /* 0x0000000b13007c0c */ /* 0x001fe2000df41270 */
[----:B------:R-:W0:Y:S01]  /*4c100*/  LDCU UR11, c[0x0][0x398] ;  /* 0x00007300ff0b77ac */ /* 0x000e220008000800 */
[----:B------:R-:W-:-:S02]  /*4c110*/  ISETP.LT.AND P5, PT, R18, UR12, !P3 ;  /* 0x0000000c12007c0c */ /* 0x000fc4000dfa1270 */
[----:B------:R-:W-:Y:S01]  /*4c120*/  ISETP.LT.AND P4, PT, R29, UR4, !P3 ;  /* 0x000000041d007c0c */ /* 0x000fe2000df81270 */
[----:B------:R-:W1:Y:S01]  /*4c130*/  LDCU UR4, c[0x0][0x398] ;  /* 0x00007300ff0477ac */ /* 0x000e620008000800 */
[----:B------:R-:W-:Y:S02]  /*4c140*/  ISETP.LT.AND P6, PT, R28, UR5, !P3 ;  /* 0x000000051c007c0c */ /* 0x000fe4000dfc1270 */
[C---:B------:R-:W-:Y:S01]  /*4c150*/  PRMT R2, R23.reuse, 0x7772, RZ ;  /* 0x0000777217027816 */ /* 0x040fe200000000ff */
[----:B------:R-:W0:Y:S01]  /*4c160*/  LDCU UR5, c[0x0][0x398] ;  /* 0x00007300ff0577ac */ /* 0x000e220008000800 */
[----:B------:R-:W-:Y:S01]  /*4c170*/  PRMT R3, R23, 0x7773, RZ ;  /* 0x0000777317037816 */ /* 0x000fe200000000ff */
[----:B------:R-:W0:Y:S02]  /*4c180*/  LDCU UR12, c[0x0][0x398] ;  /* 0x00007300ff0c77ac */ /* 0x000e240008000800 */
[----:B----4-:R4:W-:Y:S01]  /*4c190*/  @P2 STG.E.U8 desc[UR44][R38.64], R2 ;  /* 0x0000000226002986 */ /* 0x0109e2000c10112c */
[----:B------:R-:W-:Y:S01]  /*4c1a0*/  ISETP.LT.AND P2, PT, R55, UR6, !P3 ;  /* 0x0000000637007c0c */ /* 0x000fe2000df41270 */
[----:B------:R-:W0:Y:S01]  /*4c1b0*/  LDCU UR6, c[0x0][0x398] ;  /* 0x00007300ff0677ac */ /* 0x000e220008000800 */
[----:B------:R-:W-:Y:S01]  /*4c1c0*/  ISETP.LT.AND P3, PT, R54, UR7, !P3 ;  /* 0x0000000736007c0c */ /* 0x000fe2000df61270 */
[----:B------:R1:W-:Y:S01]  /*4c1d0*/  @P5 STG.E.U8 desc[UR44][R16.64], R3 ;  /* 0x0000000310005986 */ /* 0x0003e2000c10112c */
[----:B------:R-:W0:Y:S01]  /*4c1e0*/  LDCU UR7, c[0x0][0x398] ;  /* 0x00007300ff0777ac */ /* 0x000e220008000800 */
[----:B----4-:R-:W-:-:S02]  /*4c1f0*/  PRMT R2, R22, 0x7770, RZ ;  /* 0x0000777016027816 */ /* 0x010fc400000000ff */
[C---:B-1----:R-:W-:Y:S01]  /*4c200*/  PRMT R3, R22.reuse, 0x7771, RZ ;  /* 0x0000777116037816 */ /* 0x042fe200000000ff */
[----:B------:R-:W4:Y:S04]  /*4c210*/  LDL.LU.64 R16, [R1+0xda8] ;  /* 0x000da80001107983 */ /* 0x000f280000300a00 */
[----:B------:R-:W4:Y:S04]  /*4c220*/  LDL.LU.64 R38, [R1+0xda0] ;  /* 0x000da00001267983 */ /* 0x000f280000300a00 */
[----:B--2---:R1:W-:Y:S04]  /*4c230*/  @P4 STG.E.U8 desc[UR44][R30.64], R2 ;  /* 0x000000021e004986 */ /* 0x0043e8000c10112c */
[----:B------:R2:W-:Y:S01]  /*4c240*/  @P6 STG.E.U8 desc[UR44][R36.64], R3 ;  /* 0x0000000324006986 */ /* 0x0005e2000c10112c */
[----:B------:R-:W-:Y:S01]  /*4c250*/  ISETP.LT.AND P6, PT, R11, UR8, !P0 ;  /* 0x000000080b007c0c */ /* 0x000fe2000c7c1270 */
[----:B------:R-:W0:Y:S01]  /*4c260*/  LDCU UR8, c[0x0][0x398] ;  /* 0x00007300ff0877ac */ /* 0x000e220008000800 */
[C---:B-1----:R-:W-:Y:S01]  /*4c270*/  PRMT R2, R22.reuse, 0x7772, RZ ;  /* 0x0000777216027816 */ /* 0x042fe200000000ff */
[----:B------:R-:W4:Y:S01]  /*4c280*/  LDL.LU.64 R30, [R1+0xd98] ;  /* 0x000d9800011e7983 */ /* 0x000f220000300a00 */
[----:B--2---:R-:W-:-:S03]  /*4c290*/  PRMT R3, R22, 0x7773, RZ ;  /* 0x0000777316037816 */ /* 0x004fc600000000ff */
[----:B---3--:R1:W-:Y:S04]  /*4c2a0*/  @P2 STG.E.U8 desc[UR44][R26.64], R2 ;  /* 0x000000021a002986 */ /* 0x0083e8000c10112c */
[----:B------:R2:W-:Y:S04]  /*4c2b0*/  @P3 STG.E.U8 desc[UR44][R20.64], R3 ;  /* 0x0000000314003986 */ /* 0x0005e8000c10112c */
[----:B-1----:R-:W3:Y:S04]  /*4c2c0*/  LDL.LU.64 R26, [R1+0xdb0] ;  /* 0x000db000011a7983 */ /* 0x002ee80000300a00 */
[----:B------:R-:W3:Y:S04]  /*4c2d0*/  LDL.LU.64 R36, [R1+0xdc8] ;  /* 0x000dc80001247983 */ /* 0x000ee80000300a00 */
[----:B------:R-:W3:Y:S01]  /*4c2e0*/  LDL.LU.64 R22, [R1+0xdc0] ;  /* 0x000dc00001167983 */ /* 0x000ee20000300a00 */
[----:B--2---:R-:W-:-:S05]  /*4c2f0*/  PRMT R3, R40, 0x7770, RZ ;  /* 0x0000777028037816 */ /* 0x004fca00000000ff */
[----:B------:R1:W-:Y:S04]  /*4c300*/  @P6 STG.E.U8 desc[UR44][R34.64], R3 ;  /* 0x0000000322006986 */ /* 0x0003e8000c10112c */
[----:B-1----:R-:W2:Y:S01]  /*4c310*/  LDL.LU.64 R34, [R1+0x1678] ;  /* 0x0016780001227983 */ /* 0x002ea20000300a00 */
[----:B------:R-:W-:Y:S01]  /*4c320*/  ISETP.LT.AND P3, PT, R7, UR9, !P0 ;  /* 0x0000000907007c0c */ /* 0x000fe2000c761270 */
[----:B------:R-:W-:Y:S01]  /*4c330*/  VIADD R2, R10, 0x36 ;  /* 0x000000360a027836 */ /* 0x000fe20000000000 */
[----:B------:R-:W-:Y:S01]  /*4c340*/  ISETP.LT.AND P4, PT, R19, UR4, !P0 ;  /* 0x0000000413007c0c */ /* 0x000fe2000c781270 */
[----:B------:R-:W3:Y:S01]  /*4c350*/  LDL.LU.64 R20, [R1+0xdd8] ;  /* 0x000dd80001147983 */ /* 0x000ee20000300a00 */
[----:B0-----:R-:W-:Y:S01]  /*4c360*/  ISETP.LT.AND P5, PT, R18, UR5, !P0 ;  /* 0x0000000512007c0c */ /* 0x001fe2000c7a1270 */
[----:B------:R-:W0:Y:S01]  /*4c370*/  LDCU UR4, c[0x0][0x398] ;  /* 0x00007300ff0477ac */ /* 0x000e220008000800 */
[----:B------:R-:W-:Y:S01]  /*4c380*/  ISETP.GE.AND P2, PT, R2, UR41, PT ;  /* 0x0000002902007c0c */ /* 0x000fe2000bf46270 */
[----:B------:R-:W3:Y:S01]  /*4c390*/  LDL.LU R44, [R1+0x7c] ;  /* 0x00007c00012c7983 */ /* 0x000ee20000300800 */
[C---:B------:R-:W-:Y:S01]  /*4c3a0*/  PRMT R2, R40.reuse, 0x7771, RZ ;  /* 0x0000777128027816 */ /* 0x040fe200000000ff */
[----:B------:R-:W1:Y:S01]  /*4c3b0*/  LDCU UR5, c[0x0][0x398] ;  /* 0x00007300ff0577ac */ /* 0x000e620008000800 */
[----:B------:R-:W-:-:S02]  /*4c3c0*/  PRMT R3, R40, 0x7772, RZ ;  /* 0x0000777228037816 */ /* 0x000fc400000000ff */
[----:B------:R-:W-:Y:S01]  /*4c3d0*/  ISETP.LT.AND P6, PT, R29, UR6, !P0 ;  /* 0x000000061d007c0c */ /* 0x000fe2000c7c1270 */
[----:B------:R-:W0:Y:S01]  /*4c3e0*/  LDCU UR6, c[0x0][0x398] ;  /* 0x00007300ff0677ac */ /* 0x000e220008000800 */
[----:B------:R-:W-:Y:S01]  /*4c3f0*/  PRMT R12, R40, 0x7773, RZ ;  /* 0x00007773280c7816 */ /* 0x000fe200000000ff */
[----:B------:R-:W0:Y:S01]  /*4c400*/  LDCU UR9, c[0x0][0x398] ;  /* 0x00007300ff0977ac */ /* 0x000e220008000800 */
[----:B----4-:R4:W-:Y:S04]  /*4c410*/  @P3 STG.E.U8 desc[UR44][R16.64], R2 ;  /* 0x0000000210003986 */ /* 0x0109e8000c10112c */
[----:B------:R-:W-:Y:S04]  /*4c420*/  @P4 STG.E.U8 desc[UR44][R38.64], R3 ;  /* 0x0000000326004986 */ /* 0x000fe8000c10112c */
[----:B----4-:R-:W4:Y:S04]  /*4c430*/  LDL.LU.64 R16, [R1+0xdd0] ;  /* 0x000dd00001107983 */ /* 0x010f280000300a00 */
[----:B------:R0:W-:Y:S04]  /*4c440*/  @P5 STG.E.U8 desc[UR44][R30.64], R12 ;  /* 0x0000000c1e005986 */ /* 0x0001e8000c10112c */
[----:B0-----:R-:W4:Y:S01]  /*4c450*/  LDL.LU.64 R30, [R1+0xdf0] ;  /* 0x000df000011e7983 */ /* 0x001f220000300a00 */
[----:B--2---:R-:W-:-:S05]  /*4c460*/  PRMT R3, R34, 0x7770, RZ ;  /* 0x0000777022037816 */ /* 0x004fca00000000ff */
[----:B---3--:R0:W-:Y:S04]  /*4c470*/  @P6 STG.E.U8 desc[UR44][R26.64], R3 ;  /* 0x000000031a006986 */ /* 0x0081e8000c10112c */
[----:B0-----:R-:W2:Y:S01]  /*4c480*/  LDL.LU.64 R26, [R1+0xde8] ;  /* 0x000de800011a7983 */ /* 0x001ea20000300a00 */
[----:B------:R-:W-:Y:S01]  /*4c490*/  ISETP.LT.AND P5, PT, R28, UR7, !P0 ;  /* 0x000000071c007c0c */ /* 0x000fe2000c7a1270 */
[----:B------:R-:W-:Y:S01]  /*4c4a0*/  VIADD R2, R10, 0x37 ;  /* 0x000000370a027836 */ /* 0x000fe20000000000 */
[----:B------:R-:W-:Y:S01]  /*4c4b0*/  ISETP.LT.AND P4, PT, R55, UR8, !P0 ;  /* 0x0000000837007c0c */ /* 0x000fe2000c781270 */
[----:B------:R-:W0:Y:S01]  /*4c4c0*/  LDCU UR7, c[0x0][0x398] ;  /* 0x00007300ff0777ac */ /* 0x000e220008000800 */
[----:B------:R-:W-:Y:S01]  /*4c4d0*/  ISETP.LT.AND P0, PT, R54, UR4, !P0 ;  /* 0x0000000436007c0c */ /* 0x000fe2000c701270 */
[----:B------:R-:W3:Y:S01]  /*4c4e0*/  LDL.LU.64 R40, [R1+0xde0] ;  /* 0x000de00001287983 */ /* 0x000ee20000300a00 */
[----:B------:R-:W-:Y:S01]  /*4c4f0*/  ISETP.GE.AND P3, PT, R2, UR39, PT ;  /* 0x0000002702007c0c */ /* 0x000fe2000bf66270 */
[----:B------:R-:W0:Y:S01]  /*4c500*/  LDCU UR4, c[0x0][0x398] ;  /* 0x00007300ff0477ac */ /* 0x000e220008000800 */
[----:B------:R-:W-:-:S02]  /*4c510*/  PRMT R2, R34, 0x7771, RZ ;  /* 0x0000777122027816 */ /* 0x000fc400000000ff */
[C---:B------:R-:W-:Y:S01]  /*4c520*/  PRMT R3, R34.reuse, 0x7772, RZ ;  /* 0x0000777222037816 */ /* 0x040fe200000000ff */
[----:B------:R-:W0:Y:S01]  /*4c530*/  LDCU UR8, c[0x0][0x398] ;  /* 0x00007300ff0877ac */ /* 0x000e220008000800 */
[----:B-1----:R-:W-:Y:S01]  /*4c540*/  ISETP.LT.AND P6, PT, R11, UR5, !P2 ;  /* 0x000000050b007c0c */ /* 0x002fe2000d7c1270 */
[----:B------:R-:W-:Y:S01]  /*4c550*/  @P5 STG.E.U8 desc[UR44][R36.64], R2 ;  /* 0x0000000224005986 */ /* 0x000fe2000c10112c */
[----:B------:R-:W-:Y:S01]  /*4c560*/  PRMT R34, R34, 0x7773, RZ ;  /* 0x0000777322227816 */ /* 0x000fe200000000ff */
[----:B------:R-:W1:Y:S02]  /*4c570*/  LDCU UR5, c[0x0][0x398] ;  /* 0x00007300ff0577ac */ /* 0x000e640008000800 */
[----:B------:R0:W-:Y:S01]  /*4c580*/  @P4 STG.E.U8 desc[UR44][R22.64], R3 ;  /* 0x0000000316004986 */ /* 0x0001e2000c10112c */
[----:B------:R-:W-:Y:S01]  /*4c590*/  ISETP.LT.AND P4, PT, R7, UR6, !P2 ;  /* 0x0000000607007c0c */ /* 0x000fe2000d781270 */
[----:B------:R-:W1:Y:S02]  /*4c5a0*/  LDCU UR6, c[0x0][0x398] ;  /* 0x00007300ff0677ac */ /* 0x000e640008000800 */
[----:B------:R1:W-:Y:S04]  /*4c5b0*/  @P0 STG.E.U8 desc[UR44][R20.64], R34 ;  /* 0x0000002214000986 */ /* 0x0003e8000c10112c */
[----:B0-----:R-:W3:Y:S01]  /*4c5c0*/  LDL.LU R22, [R1+0x9c] ;  /* 0x00009c0001167983 */ /* 0x001ee20000300800 */
[----:B------:R-:W-:-:S03]  /*4c5d0*/  PRMT R2, R44, 0x7770, RZ ;  /* 0x000077702c027816 */ /* 0x000fc600000000ff */
[----:B------:R-:W3:Y:S04]  /*4c5e0*/  LDL.LU.64 R36, [R1+0xe10] ;  /* 0x000e100001247983 */ /* 0x000ee80000300a00 */
[----:B-1----:R-:W3:Y:S01]  /*4c5f0*/  LDL.LU.64 R20, [R1+0xe08] ;  /* 0x000e080001147983 */ /* 0x002ee20000300a00 */
[----:B------:R-:W-:Y:S01]  /*4c600*/  ISETP.LT.AND P5, PT, R19, UR7, !P2 ;  /* 0x0000000713007c0c */ /* 0x000fe2000d7a1270 */
[----:B------:R-:W-:Y:S01]  /*4c610*/  VIADD R3, R10, 0x38 ;  /* 0x000000380a037836 */ /* 0x000fe20000000000 */
[----:B------:R-:W0:Y:S01]  /*4c620*/  LDCU UR7, c[0x0][0x398] ;  /* 0x00007300ff0777ac */ /* 0x000e220008000800 */
[----:B----4-:R1:W-:Y:S03]  /*4c630*/  @P6 STG.E.U8 desc[UR44][R16.64], R2 ;  /* 0x0000000210006986 */ /* 0x0103e6000c10112c */
[----:B------:R-:W-:Y:S01]  /*4c640*/  ISETP.GE.AND P0, PT, R3, UR37, PT ;  /* 0x0000002503007c0c */ /* 0x000fe2000bf06270 */
[----:B-1----:R-:W4:Y:S01]  /*4c650*/  LDL.LU.64 R16, [R1+0xe00] ;  /* 0x000e000001107983 */ /* 0x002f220000300a00 */
[----:B------:R-:W-:-:S03]  /*4c660*/  PRMT R2, R44, 0x7771, RZ ;  /* 0x000077712c027816 */ /* 0x000fc600000000ff */
[----:B------:R-:W4:Y:S04]  /*4c670*/  LDL.LU.64 R38, [R1+0xdf8] ;  /* 0x000df80001267983 */ /* 0x000f280000300a00 */
[----:B------:R-:W4:Y:S01]  /*4c680*/  LDL.LU R23, [R1+0x6c] ;  /* 0x00006c0001177983 */ /* 0x000f220000300800 */
[----:B------:R-:W-:-:S03]  /*4c690*/  PRMT R3, R44, 0x7772, RZ ;  /* 0x000077722c037816 */ /* 0x000fc600000000ff */
[----:B------:R1:W-:Y:S04]  /*4c6a0*/  @P4 STG.E.U8 desc[UR44][R30.64], R2 ;  /* 0x000000021e004986 */ /* 0x0003e8000c10112c */
[----:B-1----:R-:W4:Y:S04]  /*4c6b0*/  LDL.LU.64 R30, [R1+0xe20] ;  /* 0x000e2000011e7983 */ /* 0x002f280000300a00 */
[----:B--2---:R1:W-:Y:S04]  /*4c6c0*/  @P5 STG.E.U8 desc[UR44][R26.64], R3 ;  /* 0x000000031a005986 */ /* 0x0043e8000c10112c */
[----:B-1----:R-:W2:Y:S01]  /*4c6d0*/  LDL.LU.64 R26, [R1+0xe18] ;  /* 0x000e1800011a7983 */ /* 0x002ea20000300a00 */
[----:B------:R-:W-:Y:S01]  /*4c6e0*/  ISETP.LT.AND P6, PT, R18, UR4, !P2 ;  /* 0x0000000412007c0c */ /* 0x000fe2000d7c1270 */
[----:B------:R-:W1:Y:S01]  /*4c6f0*/  LDCU UR4, c[0x0][0x398] ;  /* 0x00007300ff0477ac */ /* 0x000e620008000800 */
[----:B------:R-:W-:-:S02]  /*4c700*/  ISETP.LT.AND P4, PT, R29, UR5, !P2 ;  /* 0x000000051d007c0c */ /* 0x000fc4000d781270 */
[----:B------:R-:W-:Y:S01]  /*4c710*/  PRMT R12, R44, 0x7773, RZ ;  /* 0x000077732c0c7816 */ /* 0x000fe200000000ff */
[----:B------:R-:W1:Y:S01]  /*4c720*/  LDCU UR5, c[0x0][0x398] ;  /* 0x00007300ff0577ac */ /* 0x000e620008000800 */
[----:B------:R-:W-:Y:S01]  /*4c730*/  ISETP.LT.AND P5, PT, R28, UR8, !P2 ;  /* 0x000000081c007c0c */ /* 0x000fe2000d7a1270 */
[----:B------:R-:W2:Y:S06]  /*4c740*/  LDCU UR8, c[0x0][0x398] ;  /* 0x00007300ff0877ac */ /* 0x000eac0008000800 */
[----:B---3--:R3:W-:Y:S01]  /*4c750*/  @P6 STG.E.U8 desc[UR44][R40.64], R12 ;  /* 0x0000000c28006986 */ /* 0x0087e2000c10112c */
[----:B------:R-:W-:Y:S01]  /*4c760*/  ISETP.LT.AND P6, PT, R55, UR6, !P2 ;  /* 0x0000000637007c0c */ /* 0x000fe2000d7c1270 */
[----:B------:R-:W2:Y:S01]  /*4c770*/  LDCU UR6, c[0x0][0x398] ;  /* 0x00007300ff0677ac */ /* 0x000ea20008000800 */
[----:B------:R-:W-:-:S02]  /*4c780*/  PRMT R2, R22, 0x7770, RZ ;  /* 0x0000777016027816 */ /* 0x000fc400000000ff */
[----:B------:R-:W-:Y:S02]  /*4c790*/  PRMT R3, R22, 0x7771, RZ ;  /* 0x0000777116037816 */ /* 0x000fe400000000ff */
[----:B0-----:R-:W-:Y:S01]  /*4c7a0*/  ISETP.LT.AND P2, PT, R54, UR7, !P2 ;  /* 0x0000000736007c0c */ /* 0x001fe2000d741270 */
[----:B------:R0:W-:Y:S01]  /*4c7b0*/  @P4 STG.E.U8 desc[UR44][R36.64], R2 ;  /* 0x0000000224004986 */ /* 0x0001e2000c10112c */
[----:B-1----:R-:W-:Y:S01]  /*4c7c0*/  ISETP.LT.AND P4, PT, R11, UR4, !P3 ;  /* 0x000000040b007c0c */ /* 0x002fe2000df81270 */
[----:B------:R-:W1:Y:S01]  /*4c7d0*/  LDCU UR4, c[0x0][0x398] ;  /* 0x00007300ff0477ac */ /* 0x000e620008000800 */
[C---:B---3--:R-:W-:Y:S01]  /*4c7e0*/  PRMT R12, R22.reuse, 0x7772, RZ ;  /* 0x00007772160c7816 */ /* 0x048fe200000000ff */
[----:B------:R3:W-:Y:S01]  /*4c7f0*/  @P5 STG.E.U8 desc[UR44][R20.64], R3 ;  /* 0x0000000314005986 */ /* 0x0007e2000c10112c */
[----:B------:R-:W-:Y:S01]  /*4c800*/  PRMT R13, R22, 0x7773, RZ ;  /* 0x00007773160d7816 */ /* 0x000fe200000000ff */
[----:B------:R-:W1:Y:S02]  /*4c810*/  LDCU UR7, c[0x0][0x398] ;  /* 0x00007300ff0777ac */ /* 0x000e640008000800 */
[----:B0-----:R-:W2:Y:S04]  /*4c820*/  LDL.LU.64 R36, [R1+0xe38] ;  /* 0x000e380001247983 */ /* 0x001ea80000300a00 */
[----:B---3--:R-:W3:Y:S01]  /*4c830*/  LDL.LU.64 R20, [R1+0xe40] ;  /* 0x000e400001147983 */ /* 0x008ee20000300a00 */
[----:B------:R-:W-:Y:S01]  /*4c840*/  ISETP.LT.AND P5, PT, R7, UR5, !P3 ;  /* 0x0000000507007c0c */ /* 0x000fe2000dfa1270 */
[----:B------:R-:W0:Y:S02]  /*4c850*/  LDCU UR5, c[0x0][0x398] ;  /* 0x00007300ff0577ac */ /* 0x000e240008000800 */
[----:B----4-:R4:W-:Y:S01]  /*4c860*/  @P6 STG.E.U8 desc[UR44][R16.64], R12 ;  /* 0x0000000c10006986 */ /* 0x0109e2000c10112c */
[----:B------:R-:W-:-:S03]  /*4c870*/  PRMT R2, R23, 0x7770, RZ ;  /* 0x0000777017027816 */ /* 0x000fc600000000ff */
[----:B------:R-:W-:Y:S04]  /*4c880*/  @P2 STG.E.U8 desc[UR44][R38.64], R13 ;  /* 0x0000000d26002986 */ /* 0x000fe8000c10112c */
[----:B----4-:R-:W4:Y:S01]  /*4c890*/  LDL.LU.64 R16, [R1+0xe30] ;  /* 0x000e300001107983 */ /* 0x010f220000300a00 */
[----:B------:R-:W-:-:S03]  /*4c8a0*/  PRMT R3, R23, 0x7771, RZ ;  /* 0x0000777117037816 */ /* 0x000fc600000000ff */
[----:B------:R0:W-:Y:S04]  /*4c8b0*/  @P4 STG.E.U8 desc[UR44][R30.64], R2 ;  /* 0x000000021e004986 */ /* 0x0001e8000c10112c */
[----:B0-----:R-:W4:Y:S04]  /*4c8c0*/  LDL.LU.64 R30, [R1+0xe60] ;  /* 0x000e6000011e7983 */ /* 0x001f280000300a00 */
[----:B------:R-:W4:Y:S04]  /*4c8d0*/  LDL.LU R22, [R1+0x50] ;  /* 0x0000500001167983 */ /* 0x000f280000300800 */
[----:B------:R-:W4:Y:S04]  /*4c8e0*/  LDL.LU.64 R40, [R1+0xe58] ;  /* 0x000e580001287983 */ /* 0x000f280000300a00 */
[----:B------:R-:W4:Y:S04]  /*4c8f0*/  LDL.LU.64 R38, [R1+0xe50] ;  /* 0x000e500001267983 */ /* 0x000f280000300a00 */
[----:B--2---:R0:W-:Y:S04]  /*4c900*/  @P5 STG.E.U8 desc[UR44][R26.64], R3 ;  /* 0x000000031a005986 */ /* 0x0041e8000c10112c */
[----:B0-----:R-:W2:Y:S01]  /*4c910*/  LDL.LU.64 R26, [R1+0xe48] ;  /* 0x000e4800011a7983 */ /* 0x001ea20000300a00 */
[----:B------:R-:W-:Y:S01]  /*4c920*/  ISETP.LT.AND P6, PT, R19, UR8, !P3 ;  /* 0x0000000813007c0c */ /* 0x000fe2000dfc1270 */
[----:B------:R-:W0:Y:S01]  /*4c930*/  LDCU UR8, c[0x0][0x398] ;  /* 0x00007300ff0877ac */ /* 0x000e220008000800 */
[----:B------:R-:W-:Y:S01]  /*4c940*/  ISETP.LT.AND P4, PT, R18, UR6, !P3 ;  /* 0x0000000612007c0c */ /* 0x000fe2000df81270 */
[----:B------:R-:W-:Y:S01]  /*4c950*/  VIADD R2, R10, 0x39 ;  /* 0x000000390a027836 */ /* 0x000fe20000000000 */
[----:B------:R-:W0:Y:S01]  /*4c960*/  LDCU UR6, c[0x0][0x398] ;  /* 0x00007300ff0677ac */ /* 0x000e220008000800 */
[----:B-1----:R-:W-:-:S02]  /*4c970*/  ISETP.LT.AND P5, PT, R29, UR4, !P3 ;  /* 0x000000041d007c0c */ /* 0x002fc4000dfa1270 */
[C---:B------:R-:W-:Y:S01]  /*4c980*/  PRMT R3, R23.reuse, 0x7772, RZ ;  /* 0x0000777217037816 */ /* 0x040fe200000000ff */
[----:B------:R-:W1:Y:S01]  /*4c990*/  LDCU UR4, c[0x0][0x398] ;  /* 0x00007300ff0477ac */ /* 0x000e620008000800 */
[----:B------:R-:W-:Y:S02]  /*4c9a0*/  ISETP.GE.AND P2, PT, R2, UR29, PT ;  /* 0x0000001d02007c0c */ /* 0x000fe4000bf46270 */
[----:B------:R-:W-:Y:S02]  /*4c9b0*/  PRMT R2, R23, 0x7773, RZ ;  /* 0x0000777317027816 */ /* 0x000fe400000000ff */
[----:B------:R1:W-:Y:S01]  /*4c9c0*/  @P6 STG.E.U8 desc[UR44][R36.64], R3 ;  /* 0x0000000324006986 */ /* 0x0003e2000c10112c */
[----:B------:R-:W-:Y:S01]  /*4c9d0*/  ISETP.LT.AND P6, PT, R28, UR5, !P3 ;  /* 0x000000051c007c0c */ /* 0x000fe2000dfc1270 */
[----:B------:R-:W2:Y:S02]  /*4c9e0*/  LDCU UR5, c[0x0][0x398] ;  /* 0x00007300ff0577ac */ /* 0x000ea40008000800 */
[----:B---3--:R3:W-:Y:S01]  /*4c9f0*/  @P4 STG.E.U8 desc[UR44][R20.64], R2 ;  /* 0x0000000214004986 */ /* 0x0087e2000c10112c */
[----:B------:R-:W-:Y:S01]  /*4ca00*/  ISETP.LT.AND P4, PT, R55, UR7, !P3 ;  /* 0x0000000737007c0c */ /* 0x000fe2000df81270 */
[----:B------:R-:W2:Y:S01]  /*4ca10*/  LDCU UR7, c[0x0][0x398] ;  /* 0x00007300ff0777ac */ /* 0x000ea20008000800 */
[----:B0-----:R-:W-:Y:S01]  /*4ca20*/  ISETP.LT.AND P3, PT, R54, UR8, !P3 ;  /* 0x0000000836007c0c */ /* 0x001fe2000df61270 */
[----:B------:R-:W0:Y:S01]  /*4ca30*/  LDCU UR8, c[0x0][0x398] ;  /* 0x00007300ff0877ac */ /* 0x000e220008000800 */
[C---:B-1----:R-:W-:Y:S01]  /*4ca40*/  PRMT R3, R35.reuse, 0x7770, RZ ;  /* 0x0000777023037816 */ /* 0x042fe200000000ff */
[----:B------:R-:W2:Y:S01]  /*4ca50*/  LDL.LU.64 R36, [R1+0xe68] ;  /* 0x000e680001247983 */ /* 0x000ea20000300a00 */
[----:B---3--:R-:W-:-:S03]  /*4ca60*/  PRMT R2, R35, 0x7772, RZ ;  /* 0x0000777223027816 */ /* 0x008fc600000000ff */
[----:B------:R-:W3:Y:S04]  /*4ca70*/  LDL.LU.64 R20, [R1+0xe80] ;  /* 0x000e800001147983 */ /* 0x000ee80000300a00 */
[----:B----4-:R1:W-:Y:S01]  /*4ca80*/  @P5 STG.E.U8 desc[UR44][R16.64], R3 ;  /* 0x0000000310005986 */ /* 0x0103e2000c10112c */
[----:B------:R-:W-:Y:S01]  /*4ca90*/  ISETP.LT.AND P5, PT, R11, UR6, !P0 ;  /* 0x000000060b007c0c */ /* 0x000fe2000c7a1270 */
[----:B------:R-:W4:Y:S01]  /*4caa0*/  LDCU UR6, c[0x0][0x398] ;  /* 0x00007300ff0677ac */ /* 0x000f220008000800 */
[C---:B-1----:R-:W-:Y:S01]  /*4cab0*/  PRMT R3, R35.reuse, 0x7771, RZ ;  /* 0x0000777123037816 */ /* 0x042fe200000000ff */
[----:B------:R-:W3:Y:S01]  /*4cac0*/  LDL.LU.64 R16, [R1+0xe78] ;  /* 0x000e780001107983 */ /* 0x000ee20000300a00 */
[----:B------:R-:W-:-:S03]  /*4cad0*/  PRMT R35, R35, 0x7773, RZ ;  /* 0x0000777323237816 */ /* 0x000fc600000000ff */
[----:B------:R1:W-:Y:S01]  /*4cae0*/  @P6 STG.E.U8 desc[UR44][R30.64], R3 ;  /* 0x000000031e006986 */ /* 0x0003e2000c10112c */
[----:B------:R-:W-:Y:S01]  /*4caf0*/  ISETP.LT.AND P6, PT, R7, UR4, !P0 ;  /* 0x0000000407007c0c */ /* 0x000fe2000c7c1270 */
[----:B------:R-:W0:Y:S02]  /*4cb00*/  LDCU UR4, c[0x0][0x398] ;  /* 0x00007300ff0477ac */ /* 0x000e240008000800 */
[----:B------:R0:W-:Y:S04]  /*4cb10*/  @P4 STG.E.U8 desc[UR44][R40.64], R2 ;  /* 0x0000000228004986 */ /* 0x0001e8000c10112c */
[----:B------:R-:W-:Y:S04]  /*4cb20*/  @P3 STG.E.U8 desc[UR44][R38.64], R35 ;  /* 0x0000002326003986 */ /* 0x000fe8000c10112c */
[----:B-1----:R-:W3:Y:S01]  /*4cb30*/  LDL.LU.64 R30, [R1+0xe90] ;  /* 0x000e9000011e7983 */ /* 0x002ee20000300a00 */
[----:B0-----:R-:W-:-:S05]  /*4cb40*/  PRMT R2, R22, 0x7770, RZ ;  /* 0x0000777016027816 */ /* 0x001fca00000000ff */
[----:B--2---:R0:W-:Y:S02]  /*4cb50*/  @P5 STG.E.U8 desc[UR44][R26.64], R2 ;  /* 0x000000021a005986 */ /* 0x0041e4000c10112c */
[----:B0-----:R-:W-:-:S05]  /*4cb60*/  PRMT R2, R22, 0x7771, RZ ;  /* 0x0000777116027816 */ /* 0x001fca00000000ff */
[----:B------:R0:W-:Y:S04]  /*4cb70*/  @P6 STG.E.U8 desc[UR44][R8.64], R2 ;  /* 0x0000000208006986 */ /* 0x0001e8000c10112c */
[----:B0-----:R-:W2:Y:S04]  /*4cb80*/  LDL.LU.64 R8, [R1+0x1670] ;  /* 0x0016700001087983 */ /* 0x001ea80000300a00 */
[----:B------:R-:W2:Y:S01]  /*4cb90*/  LDL.LU.64 R26, [R1+0xe98] ;  /* 0x000e9800011a7983 */ /* 0x000ea20000300a00 */
[----:B------:R-:W-:Y:S02]  /*4cba0*/  ISETP.LT.AND P4, PT, R19, UR9, !P0 ;  /* 0x0000000913007c0c */ /* 0x000fe4000c781270 */
[----:B------:R-:W-:-:S02]  /*4cbb0*/  ISETP.LT.AND P3, PT, R18, UR5, !P0 ;  /* 0x0000000512007c0c */ /* 0x000fc4000c761270 */
[----:B------:R-:W-:Y:S02]  /*4cbc0*/  PRMT R3, R22, 0x7772, RZ ;  /* 0x0000777216037816 */ /* 0x000fe400000000ff */
[----:B------:R-:W-:Y:S01]  /*4cbd0*/  ISETP.LT.AND P5, PT, R29, UR7, !P0 ;  /* 0x000000071d007c0c */ /* 0x000fe2000c7a1270 */
[----:B------:R-:W-:Y:S01]  /*4cbe0*/  VIADD R2, R10, 0x3a ;  /* 0x0000003a0a027836 */ /* 0x000fe20000000000 */
[----:B----4-:R-:W-:Y:S01]  /*4cbf0*/  ISETP.LT.AND P6, PT, R28, UR6, !P0 ;  /* 0x000000061c007c0c */ /* 0x010fe2000c7c1270 */
[----:B------:R-:W4:Y:S01]  /*4cc00*/  LDL.LU.64 R38, [R1+0xeb0] ;  /* 0x000eb00001267983 */ /* 0x000f220000300a00 */
[----:B------:R-:W0:Y:S03]  /*4cc10*/  LDCU UR5, c[0x0][0x398] ;  /* 0x00007300ff0577ac */ /* 0x000e260008000800 */
[----:B------:R1:W-:Y:S01]  /*4cc20*/  @P4 STG.E.U8 desc[UR44][R36.64], R3 ;  /* 0x0000000324004986 */ /* 0x0003e2000c10112c */
[----:B------:R-:W-:Y:S01]  /*4cc30*/  ISETP.LT.AND P4, PT, R55, UR4, !P0 ;  /* 0x0000000437007c0c */ /* 0x000fe2000c781270 */
[----:B------:R-:W0:Y:S01]  /*4cc40*/  LDCU UR6, c[0x0][0x398] ;  /* 0x00007300ff0677ac */ /* 0x000e220008000800 */
[----:B------:R-:W0:Y:S01]  /*4cc50*/  LDCU UR7, c[0x0][0x398] ;  /* 0x00007300ff0777ac */ /* 0x000e220008000800 */
[----:B------:R-:W0:Y:S01]  /*4cc60*/  LDCU UR9, c[0x0][0x398] ;  /* 0x00007300ff0977ac */ /* 0x000e220008000800 */
[----:B-1----:R-:W-:Y:S01]  /*4cc70*/  PRMT R3, R22, 0x7773, RZ ;  /* 0x0000777316037816 */ /* 0x002fe200000000ff */
[----:B------:R-:W4:Y:S01]  /*4cc80*/  LDL.LU.64 R36, [R1+0xea8] ;  /* 0x000ea80001247983 */ /* 0x000f220000300a00 */
[----:B------:R-:W1:Y:S03]  /*4cc90*/  LDCU UR4, c[0x0][0x398] ;  /* 0x00007300ff0477ac */ /* 0x000e660008000800 */
[----:B---3--:R3:W-:Y:S01]  /*4cca0*/  @P3 STG.E.U8 desc[UR44][R20.64], R3 ;  /* 0x0000000314003986 */ /* 0x0087e2000c10112c */
[----:B------:R-:W-:-:S03]  /*4ccb0*/  ISETP.GE.AND P3, PT, R2, UR35, PT ;  /* 0x0000002302007c0c */ /* 0x000fc6000bf66270 */
[----:B------:R-:W4:Y:S04]  /*4ccc0*/  LDL.LU.64 R22, [R1+0xeb8] ;  /* 0x000eb80001167983 */ /* 0x000f280000300a00 */
[----:B---3--:R-:W3:Y:S01]  /*4ccd0*/  LDL.LU.64 R20, [R1+0xec8] ;  /* 0x000ec80001147983 */ /* 0x008ee20000300a00 */
[----:B------:R-:W-:Y:S01]  /*4cce0*/  ISETP.LT.AND P0, PT, R54, UR8, !P0 ;  /* 0x0000000836007c0c */ /* 0x000fe2000c701270 */
[----:B------:R-:W0:Y:S01]  /*4ccf0*/  LDCU UR8, c[0x0][0x398] ;  /* 0x00007300ff0877ac */ /* 0x000e220008000800 */
[C---:B--2---:R-:W-:Y:S02]  /*4cd00*/  PRMT R12, R8.reuse, 0x7770, RZ ;  /* 0x00007770080c7816 */ /* 0x044fe400000000ff */
[C---:B------:R-:W-:Y:S02]  /*4cd10*/  PRMT R2, R8.reuse, 0x7771, RZ ;  /* 0x0000777108027816 */ /* 0x040fe400000000ff */
[C---:B------:R-:W-:Y:S01]  /*4cd20*/  PRMT R3, R8.reuse, 0x7772, RZ ;  /* 0x0000777208037816 */ /* 0x040fe200000000ff */
[----:B------:R-:W-:Y:S04]  /*4cd30*/  @P5 STG.E.U8 desc[UR44][R16.64], R12 ;  /* 0x0000000c10005986 */ /* 0x000fe8000c10112c */
[----:B------:R-:W-:Y:S04]  /*4cd40*/  @P6 STG.E.U8 desc[UR44][R30.64], R2 ;  /* 0x000000021e006986 */ /* 0x000fe8000c10112c */
[----:B------:R2:W-:Y:S01]  /*4cd50*/  @P4 STG.E.U8 desc[UR44][R4.64], R3 ;  /* 0x0000000304004986 */ /* 0x0005e2000c10112c */
[----:B------:R-:W-:-:S03]  /*4cd60*/  PRMT R8, R8, 0x7773, RZ ;  /* 0x0000777308087816 */ /* 0x000fc600000000ff */
[----:B------:R-:W1:Y:S04]  /*4cd70*/  LDS.128 R12, [R0] ;  /* 0x00000000000c7984 */ /* 0x000e680000000c00 */
[----:B--2---:R-:W2:Y:S04]  /*4cd80*/  LDL.LU.64 R4, [R1+0x1668] ;  /* 0x0016680001047983 */ /* 0x004ea80000300a00 */
[----:B------:R-:W3:Y:S04]  /*4cd90*/  LDL.LU.64 R16, [R1+0xec0] ;  /* 0x000ec00001107983 */ /* 0x000ee80000300a00 */
[----:B------:R-:W3:Y:S04]  /*4cda0*/  LDL.LU.64 R30, [R1+0xed0] ;  /* 0x000ed000011e7983 */ /* 0x000ee80000300a00 */
[----:B------:R0:W-:Y:S04]  /*4cdb0*/  @P0 STG.E.U8 desc[UR44][R26.64], R8 ;  /* 0x000000081a000986 */ /* 0x0001e8000c10112c */
[----:B0-----:R-:W3:Y:S01]  /*4cdc0*/  LDL.LU.64 R26, [R1+0xee0] ;  /* 0x000ee000011a7983 */ /* 0x001ee20000300a00 */
[----:B------:R-:W-:Y:S01]  /*4cdd0*/  ISETP.LT.AND P5, PT, R11, UR5, !P2 ;  /* 0x000000050b007c0c */ /* 0x000fe2000d7a1270 */
[----:B------:R-:W0:Y:S01]  /*4cde0*/  LDCU UR5, c[0x0][0x398] ;  /* 0x00007300ff0577ac */ /* 0x000e220008000800 */
[----:B------:R-:W-:Y:S01]  /*4cdf0*/  ISETP.LT.AND P6, PT, R7, UR6, !P2 ;  /* 0x0000000607007c0c */ /* 0x000fe2000d7c1270 */
[----:B------:R-:W3:Y:S01]  /*4ce00*/  LDL.LU.64 R40, [R1+0xed8] ;  /* 0x000ed80001287983 */ /* 0x000ee20000300a00 */
[----:B------:R-:W-:Y:S01]  /*4ce10*/  VIADD R2, R10, 0x3b ;  /* 0x0000003b0a027836 */ /* 0x000fe20000000000 */
[----:B------:R-:W0:Y:S04]  /*4ce20*/  LDCU UR6, c[0x0][0x398] ;  /* 0x00007300ff0677ac */ /* 0x000e280008000800 */
[----:B------:R-:W-:Y:S01]  /*4ce30*/  ISETP.GE.AND P4, PT, R2, UR33, PT ;  /* 0x0000002102007c0c */ /* 0x000fe2000bf86270 */
[----:B------:R-:W-:-:S05]  /*4ce40*/  VIADD R2, R10, 0x3c ;  /* 0x0000003c0a027836 */ /* 0x000fca0000000000 */
[----:B------:R-:W-:Y:S01]  /*4ce50*/  ISETP.GE.AND P0, PT, R2, UR31, PT ;  /* 0x0000001f02007c0c */ /* 0x000fe2000bf06270 */
[----:B------:R-:W-:Y:S01]  /*4ce60*/  VIADD R2, R10, 0x3d ;  /* 0x0000003d0a027836 */ /* 0x000fe20000000000 */
[C---:B--2---:R-:W-:Y:S02]  /*4ce70*/  PRMT R3, R4.reuse, 0x7770, RZ ;  /* 0x0000777004037816 */ /* 0x044fe400000000ff */
[----:B------:R-:W-:-:S03]  /*4ce80*/  PRMT R8, R4, 0x7771, RZ ;  /* 0x0000777104087816 */ /* 0x000fc600000000ff */
[----:B----4-:R-:W-:Y:S04]  /*4ce90*/  @P5 STG.E.U8 desc[UR44][R38.64], R3 ;  /* 0x0000000326005986 */ /* 0x010fe8000c10112c */
[----:B------:R2:W-:Y:S01]  /*4cea0*/  @P6 STG.E.U8 desc[UR44][R36.64], R8 ;  /* 0x0000000824006986 */ /* 0x0005e2000c10112c */
[----:B-1----:R-:W-:Y:S01]  /*4ceb0*/  ISETP.LT.AND P6, PT, R19, UR4, !P2 ;  /* 0x0000000413007c0c */ /* 0x002fe2000d7c1270 */
[----:B------:R-:W1:Y:S01]  /*4cec0*/  LDCU UR4, c[0x0][0x398] ;  /* 0x00007300ff0477ac */ /* 0x000e620008000800 */
[----:B------:R-:W-:Y:S01]  /*4ced0*/  PRMT R0, R4, 0x7772, RZ ;  /* 0x0000777204007816 */ /* 0x000fe200000000ff */
[----:B--2---:R-:W2:Y:S10]  /*4cee0*/  LDL.LU R36, [R1+0x54] ;  /* 0x0000540001247983 */ /* 0x004eb40000300800 */
[----:B------:R4:W-:Y:S01]  /*4cef0*/  @P6 STG.E.U8 desc[UR44][R22.64], R0 ;  /* 0x0000000016006986 */ /* 0x0009e2000c10112c */
[----:B0-----:R-:W-:Y:S01]  /*4cf00*/  ISETP.LT.AND P6, PT, R18, UR5, !P2 ;  /* 0x0000000512007c0c */ /* 0x001fe2000d7c1270 */
[----:B------:R-:W0:Y:S02]  /*4cf10*/  LDCU UR5, c[0x0][0x398] ;  /* 0x00007300ff0577ac */ /* 0x000e240008000800 */
[----:B------:R-:W2:Y:S01]  /*4cf20*/  LDL.LU.64 R38, [R1+0xef0] ;  /* 0x000ef00001267983 */ /* 0x000ea20000300a00 */
[----:B------:R-:W-:-:S09]  /*4cf30*/  PRMT R4, R4, 0x7773, RZ ;  /* 0x0000777304047816 */ /* 0x000fd200000000ff */
[----:B---3--:R3:W-:Y:S01]  /*4cf40*/  @P6 STG.E.U8 desc[UR44][R20.64], R4 ;  /* 0x0000000414006986 */ /* 0x0087e2000c10112c */
[----:B-1----:R-:W-:Y:S01]  /*4cf50*/  ISETP.LT.AND P6, PT, R29, UR4, !P2 ;  /* 0x000000041d007c0c */ /* 0x002fe2000d7c1270 */
[----:B------:R-:W1:Y:S01]  /*4cf60*/  LDCU UR4, c[0x0][0x398] ;  /* 0x00007300ff0477ac */ /* 0x000e620008000800 */
[----:B----4-:R-:W-:Y:S01]  /*4cf70*/  PRMT R0, R12, 0x7770, RZ ;  /* 0x000077700c007816 */ /* 0x010fe200000000ff */
[----:B---3--:R-:W3:Y:S10]  /*4cf80*/  LDL.LU.64 R20, [R1+0xef8] ;  /* 0x000ef80001147983 */ /* 0x008ef40000300a00 */
[----:B------:R4:W-:Y:S01]  /*4cf90*/  @P6 STG.E.U8 desc[UR44][R16.64], R0 ;  /* 0x0000000010006986 */ /* 0x0009e2000c10112c */
[----:B0-----:R-:W-:Y:S01]  /*4cfa0*/  ISETP.LT.AND P6, PT, R28, UR5, !P2 ;  /* 0x000000051c007c0c */ /* 0x001fe2000d7c1270 */
[----:B------:R-:W0:Y:S02]  /*4cfb0*/  LDCU UR5, c[0x0][0x398] ;  /* 0x00007300ff0577ac */ /* 0x000e240008000800 */
[----:B----4-:R-:W4:Y:S01]  /*4cfc0*/  LDL.LU.64 R16, [R1+0xf00] ;  /* 0x000f000001107983 */ /* 0x010f220000300a00 */
[----:B------:R-:W-:-:S09]  /*4cfd0*/  PRMT R0, R12, 0x7771, RZ ;  /* 0x000077710c007816 */ /* 0x000fd200000000ff */
[----:B------:R0:W-:Y:S01]  /*4cfe0*/  @P6 STG.E.U8 desc[UR44][R30.64], R0 ;  /* 0x000000001e006986 */ /* 0x0001e2000c10112c */
[----:B------:R-:W-:-:S03]  /*4cff0*/  ISETP.GE.AND P5, PT, R2, UR51, PT ;  /* 0x0000003302007c0c */ /* 0x000fc6000bfa6270 */
[----:B0-----:R-:W4:Y:S01]  /*4d000*/  LDL.LU.64 R30, [R1+0xf10] ;  /* 0x000f1000011e7983 */ /* 0x001f220000300a00 */
[----:B------:R-:W-:Y:S01]  /*4d010*/  VIADD R2, R10, 0x3e ;  /* 0x0000003e0a027836 */ /* 0x000fe20000000000 */
[----:B-1----:R-:W-:Y:S01]  /*4d020*/  ISETP.LT.AND P6, PT, R55, UR4, !P2 ;  /* 0x0000000437007c0c */ /* 0x002fe2000d7c1270 */
[----:B------:R-:W0:Y:S01]  /*4d030*/  LDCU UR4, c[0x0][0x398] ;  /* 0x00007300ff0477ac */ /* 0x000e220008000800 */
[----:B------:R-:W4:Y:S04]  /*4d040*/  LDL.LU R10, [R1+0x1660] ;  /* 0x00166000010a7983 */ /* 0x000f280000300800 */
[----:B------:R-:W4:Y:S01]  /*4d050*/  LDL.LU.64 R22, [R1+0xf08] ;  /* 0x000f080001167983 */ /* 0x000f220000300a00 */
[----:B------:R-:W-:-:S06]  /*4d060*/  PRMT R0, R12, 0x7772, RZ ;  /* 0x000077720c007816 */ /* 0x000fcc00000000ff */
[----:B------:R1:W-:Y:S04]  /*4d070*/  @P6 STG.E.U8 desc[UR44][R26.64], R0 ;  /* 0x000000001a006986 */ /* 0x0003e8000c10112c */
[----:B-1----:R-:W4:Y:S01]  /*4d080*/  LDL.LU.64 R26, [R1+0xf18] ;  /* 0x000f1800011a7983 */ /* 0x002f220000300a00 */
[----:B0-----:R-:W-:Y:S01]  /*4d090*/  ISETP.LT.AND P2, PT, R54, UR4, !P2 ;  /* 0x0000000436007c0c */ /* 0x001fe2000d741270 */
[----:B------:R-:W0:Y:S01]  /*4d0a0*/  LDCU UR4, c[0x0][0x398] ;  /* 0x00007300ff0477ac */ /* 0x000e220008000800 */
[----:B------:R-:W-:-:S11]  /*4d0b0*/  PRMT R12, R12, 0x7773, RZ ;  /* 0x000077730c0c7816 */ /* 0x000fd600000000ff */
[----:B------:R-:W-:Y:S01]  /*4d0c0*/  @P2 STG.E.U8 desc[UR44][R40.64], R12 ;  /* 0x0000000c28002986 */ /* 0x000fe2000c10112c */
[----:B------:R-:W-:Y:S01]  /*4d0d0*/  ISETP.LT.AND P2, PT, R11, UR5, !P3 ;  /* 0x000000050b007c0c */ /* 0x000fe2000df41270 */
[----:B------:R-:W1:Y:S01]  /*4d0e0*/  LDCU UR5, c[0x0][0x398] ;  /* 0x00007300ff0577ac */ /* 0x000e620008000800 */
[----:B--2---:R-:W-:-:S11]  /*4d0f0*/  PRMT R0, R36, 0x7770, RZ ;  /* 0x0000777024007816 */ /* 0x004fd600000000ff */
[----:B------:R2:W-:Y:S01]  /*4d100*/  @P2 STG.E.U8 desc[UR44][R38.64], R0 ;  /* 0x0000000026002986 */ /* 0x0005e2000c10112c */
[----:B0-----:R-:W-:Y:S01]  /*4d110*/  ISETP.LT.AND P2, PT, R7, UR4, !P3 ;  /* 0x0000000407007c0c */ /* 0x001fe2000df41270 */
[----:B------:R-:W0:Y:S01]  /*4d120*/  LDCU UR4, c[0x0][0x398] ;  /* 0x00007300ff0477ac */ /* 0x000e220008000800 */
[C---:B--2---:R-:W-:Y:S01]  /*4d130*/  PRMT R0, R36.reuse, 0x7771, RZ ;  /* 0x0000777124007816 */ /* 0x044fe200000000ff */
[----:B------:R-:W2:Y:S10]  /*4d140*/  LDL.LU.64 R38, [R1+0xf28] ;  /* 0x000f280001267983 */ /* 0x000eb40000300a00 */
[----:B---3--:R3:W-:Y:S01]  /*4d150*/  @P2 STG.E.U8 desc[UR44][R20.64], R0 ;  /* 0x0000000014002986 */ /* 0x0087e2000c10112c */
[----:B-1----:R-:W-:Y:S01]  /*4d160*/  ISETP.LT.AND P2, PT, R19, UR5, !P3 ;  /* 0x0000000513007c0c */ /* 0x002fe2000df41270 */
[----:B------:R-:W1:Y:S01]  /*4d170*/  LDCU UR5, c[0x0][0x398] ;  /* 0x00007300ff0577ac */ /* 0x000e620008000800 */
[----:B---3--:R-:W-:Y:S01]  /*4d180*/  PRMT R0, R36, 0x7772, RZ ;  /* 0x0000777224007816 */ /* 0x008fe200000000ff */
[----:B------:R-:W3:Y:S10]  /*4d190*/  LDL.LU.64 R20, [R1+0xf20] ;  /* 0x000f200001147983 */ /* 0x000ef40000300a00 */
[----:B----4-:R4:W-:Y:S01]  /*4d1a0*/  @P2 STG.E.U8 desc[UR44][R16.64], R0 ;  /* 0x0000000010002986 */ /* 0x0109e2000c10112c */
[----:B0-----:R-:W-:Y:S01]  /*4d1b0*/  ISETP.LT.AND P2, PT, R18, UR4, !P3 ;  /* 0x0000000412007c0c */ /* 0x001fe2000df41270 */
[----:B------:R-:W0:Y:S01]  /*4d1c0*/  LDCU UR4, c[0x0][0x398] ;  /* 0x00007300ff0477ac */ /* 0x000e220008000800 */
[----:B----4-:R-:W-:Y:S01]  /*4d1d0*/  PRMT R0, R36, 0x7773, RZ ;  /* 0x0000777324007816 */ /* 0x010fe200000000ff */
[----:B------:R-:W4:Y:S10]  /*4d1e0*/  LDL.LU.64 R16, [R1+0xf30] ;  /* 0x000f300001107983 */ /* 0x000f340000300a00 */
[----:B------:R0:W-:Y:S01]  /*4d1f0*/  @P2 STG.E.U8 desc[UR44][R30.64], R0 ;  /* 0x000000001e002986 */ /* 0x0001e2000c10112c */
[----:B-1----:R-:W-:Y:S01]  /*4d200*/  ISETP.LT.AND P2, PT, R29, UR5, !P3 ;  /* 0x000000051d007c0c */ /* 0x002fe2000df41270 */
[----:B------:R-:W1:Y:S02]  /*4d210*/  LDCU UR5, c[0x0][0x398] ;  /* 0x00007300ff0577ac */ /* 0x000e640008000800 */
[----:B0-----:R-:W4:Y:S01]  /*4d220*/  LDL.LU.64 R30, [R1+0xf38] ;  /* 0x000f3800011e7983 */ /* 0x001f220000300a00 */
[----:B------:R-:W-:-:S03]  /*4d230*/  PRMT R0, R9, 0x7770, RZ ;  /* 0x0000777009007816 */ /* 0x000fc600000000ff */
[----:B------:R-:W4:Y:S06]  /*4d240*/  LDL.LU.64 R36, [R1+0xf40] ;  /* 0x000f400001247983 */ /* 0x000f2c0000300a00 */
[----:B------:R0:W-:Y:S01]  /*4d250*/  @P2 STG.E.U8 desc[UR44][R22.64], R0 ;  /* 0x0000000016002986 */ /* 0x0001e2000c10112c */
[----:B------:R-:W-:Y:S01]  /*4d260*/  ISETP.LT.AND P2, PT, R28, UR4, !P3 ;  /* 0x000000041c007c0c */ /* 0x000fe2000df41270 */
[----:B------:R-:W1:Y:S01]  /*4d270*/  LDCU UR4, c[0x0][0x398] ;  /* 0x00007300ff0477ac */ /* 0x000e620008000800 */
[----:B0-----:R-:W-:Y:S01]  /*4d280*/  PRMT R0, R9, 0x7771, RZ ;  /* 0x0000777109007816 */ /* 0x001fe200000000ff */
[----:B------:R-:W4:Y:S10]  /*4d290*/  LDL.LU.64 R22, [R1+0xf50] ;  /* 0x000f500001167983 */ /* 0x000f340000300a00 */
[----:B------:R0:W-:Y:S04]  /*4d2a0*/  @P2 STG.E.U8 desc[UR44][R26.64], R0 ;  /* 0x000000001a002986 */ /* 0x0001e8000c10112c */
[----:B0-----:R-:W4:Y:S01]  /*4d2b0*/  LDL.LU.64 R26, [R1+0xf48] ;  /* 0x000f4800011a7983 */ /* 0x001f220000300a00 */
[----:B-1----:R-:W-:Y:S01]  /*4d2c0*/  ISETP.LT.AND P2, PT, R55, UR5, !P3 ;  /* 0x0000000537007c0c */ /* 0x002fe2000df41270 */
[----:B------:R-:W0:Y:S01]  /*4d2d0*/  LDCU UR5, c[0x0][0x398] ;  /* 0x00007300ff0577ac */ /* 0x000e220008000800 */
[----:B------:R-:W-:-:S02]  /*4d2e0*/  ISETP.LT.AND P3, PT, R54, UR4, !P3 ;  /* 0x0000000436007c0c */ /* 0x000fc4000df61270 */
[C---:B------:R-:W-:Y:S01]  /*4d2f0*/  PRMT R0, R9.reuse, 0x7772, RZ ;  /* 0x0000777209007816 */ /* 0x040fe200000000ff */
[----:B------:R-:W1:Y:S01]  /*4d300*/  LDCU UR4, c[0x0][0x398] ;  /* 0x00007300ff0477ac */ /* 0x000e620008000800 */
[----:B------:R-:W-:-:S07]  /*4d310*/  PRMT R9, R9, 0x7773, RZ ;  /* 0x0000777309097816 */ /* 0x000fce00000000ff */
[----:B--2---:R2:W-:Y:S01]  /*4d320*/  @P2 STG.E.U8 desc[UR44][R38.64], R0 ;  /* 0x0000000026002986 */ /* 0x0045e2000c10112c */
[----:B------:R-:W-:Y:S01]  /*4d330*/  ISETP.LT.AND P2, PT, R11, UR6, !P4 ;  /* 0x000000060b007c0c */ /* 0x000fe2000e741270 */
[----:B------:R-:W0:Y:S01]  /*4d340*/  LDCU UR6, c[0x0][0x398] ;  /* 0x00007300ff0677ac */ /* 0x000e220008000800 */
[----:B--2---:R-:W-:Y:S01]  /*4d350*/  PRMT R0, R5, 0x7770, RZ ;  /* 0x0000777005007816 */ /* 0x004fe200000000ff */
[----:B---3--:R2:W-:Y:S01]  /*4d360*/  @P3 STG.E.U8 desc[UR44][R20.64], R9 ;  /* 0x0000000914003986 */ /* 0x0085e2000c10112c */
[----:B0-----:R-:W-:Y:S01]  /*4d370*/  ISETP.LT.AND P3, PT, R7, UR5, !P4 ;  /* 0x0000000507007c0c */ /* 0x001fe2000e761270 */
[----:B------:R-:W0:Y:S02]  /*4d380*/  LDCU UR5, c[0x0][0x398] ;  /* 0x00007300ff0577ac */ /* 0x000e240008000800 */
[----:B--2---:R-:W2:Y:S06]  /*4d390*/  LDL.LU.64 R20, [R1+0xf58] ;  /* 0x000f580001147983 */ /* 0x004eac0000300a00 */
[----:B----4-:R3:W-:Y:S01]  /*4d3a0*/  @P2 STG.E.U8 desc[UR44][R16.64], R0 ;  /* 0x0000000010002986 */ /* 0x0107e2000c10112c */
[----:B-1----:R-:W-:Y:S01]  /*4d3b0*/  ISETP.LT.AND P2, PT, R19, UR4, !P4 ;  /* 0x0000000413007c0c */ /* 0x002fe2000e741270 */
[----:B------:R-:W1:Y:S02]  /*4d3c0*/  LDCU UR4, c[0x0][0x398] ;  /* 0x00007300ff0477ac */ /* 0x000e640008000800 */
[----:B---3--:R-:W3:Y:S01]  /*4d3d0*/  LDL.LU.64 R16, [R1+0xf70] ;  /* 0x000f700001107983 */ /* 0x008ee20000300a00 */
[----:B------:R-:W-:-:S03]  /*4d3e0*/  PRMT R0, R5, 0x7771, RZ ;  /* 0x0000777105007816 */ /* 0x000fc600000000ff */
[----:B------:R-:W4:Y:S04]  /*4d3f0*/  LDL.LU.64 R44, [R1+0xf68] ;  /* 0x000f6800012c7983 */ /* 0x000f280000300a00 */
[----:B------:R0:W-:Y:S01]  /*4d400*/  @P3 STG.E.U8 desc[UR44][R30.64], R0 ;  /* 0x000000001e003986 */ /* 0x0001e2000c10112c */
[----:B------:R-:W-:Y:S01]  /*4d410*/  ISETP.LT.AND P3, PT, R18, UR6, !P4 ;  /* 0x0000000612007c0c */ /* 0x000fe2000e761270 */
[----:B------:R-:W1:Y:S01]  /*4d420*/  LDCU UR6, c[0x0][0x398] ;  /* 0x00007300ff0677ac */ /* 0x000e620008000800 */
[----:B0-----:R-:W-:Y:S01]  /*4d430*/  PRMT R0, R5, 0x7772, RZ ;  /* 0x0000777205007816 */ /* 0x001fe200000000ff */
[----:B------:R-:W4:Y:S04]  /*4d440*/  LDL.LU R30, [R1+0x58] ;  /* 0x00005800011e7983 */ /* 0x000f280000300800 */
[----:B------:R0:W-:Y:S01]  /*4d450*/  @P2 STG.E.U8 desc[UR44][R36.64], R0 ;  /* 0x0000000024002986 */ /* 0x0001e2000c10112c */
[----:B------:R-:W-:Y:S01]  /*4d460*/  ISETP.LT.AND P2, PT, R29, UR5, !P4 ;  /* 0x000000051d007c0c */ /* 0x000fe2000e741270 */
[----:B------:R-:W1:Y:S01]  /*4d470*/  LDCU UR5, c[0x0][0x398] ;  /* 0x00007300ff0577ac */ /* 0x000e620008000800 */
[----:B------:R-:W-:Y:S01]  /*4d480*/  PRMT R5, R5, 0x7773, RZ ;  /* 0x0000777305057816 */ /* 0x000fe200000000ff */
[----:B0-----:R-:W4:Y:S01]  /*4d490*/  LDL.LU.64 R36, [R1+0xf60] ;  /* 0x000f600001247983 */ /* 0x001f220000300a00 */
[----:B------:R-:W-:-:S03]  /*4d4a0*/  PRMT R0, R13, 0x7770, RZ ;  /* 0x000077700d007816 */ /* 0x000fc600000000ff */
[----:B------:R-:W-:Y:S04]  /*4d4b0*/  @P3 STG.E.U8 desc[UR44][R22.64], R5 ;  /* 0x0000000516003986 */ /* 0x000fe8000c10112c */
[----:B------:R-:W4:Y:S04]  /*4d4c0*/  LDL.LU.64 R40, [R1+0xf80] ;  /* 0x000f800001287983 */ /* 0x000f280000300a00 */
[----:B------:R0:W-:Y:S04]  /*4d4d0*/  @P2 STG.E.U8 desc[UR44][R26.64], R0 ;  /* 0x000000001a002986 */ /* 0x0001e8000c10112c */
[----:B0-----:R-:W4:Y:S04]  /*4d4e0*/  LDL.LU.64 R26, [R1+0xf88] ;  /* 0x000f8800011a7983 */ /* 0x001f280000300a00 */
[----:B------:R-:W4:Y:S01]  /*4d4f0*/  LDL.LU.64 R22, [R1+0xf78] ;  /* 0x000f780001167983 */ /* 0x000f220000300a00 */
[----:B-1----:R-:W-:Y:S01]  /*4d500*/  ISETP.LT.AND P3, PT, R28, UR4, !P4 ;  /* 0x000000041c007c0c */ /* 0x002fe2000e761270 */
[----:B------:R-:W0:Y:S01]  /*4d510*/  LDCU UR4, c[0x0][0x398] ;  /* 0x00007300ff0477ac */ /* 0x000e220008000800 */
[----:B------:R-:W-:Y:S01]  /*4d520*/  ISETP.LT.AND P2, PT, R55, UR6, !P4 ;  /* 0x0000000637007c0c */ /* 0x000fe2000e741270 */
[----:B------:R-:W4:Y:S01]  /*4d530*/  LDL.LU.64 R38, [R1+0xfb8] ;  /* 0x000fb80001267983 */ /* 0x000f220000300a00 */
[----:B------:R-:W-:Y:S01]  /*4d540*/  PRMT R0, R13, 0x7771, RZ ;  /* 0x000077710d007816 */ /* 0x000fe200000000ff */
[----:B------:R-:W1:Y:S01]  /*4d550*/  LDCU UR6, c[0x0][0x398] ;  /* 0x00007300ff0677ac */ /* 0x000e620008000800 */
[----:B------:R-:W-:-:S02]  /*4d560*/  ISETP.LT.AND P4, PT, R54, UR5, !P4 ;  /* 0x0000000536007c0c */ /* 0x000fc4000e781270 */
[----:B------:R-:W-:Y:S01]  /*4d570*/  ISETP.GE.AND P6, PT, R2, UR49, PT ;  /* 0x0000003102007c0c */ /* 0x000fe2000bfc6270 */
[----:B------:R-:W0:Y:S04]  /*4d580*/  LDCU UR5, c[0x0][0x398] ;  /* 0x00007300ff0577ac */ /* 0x000e280008000800 */
[----:B--2---:R2:W-:Y:S01]  /*4d590*/  @P3 STG.E.U8 desc[UR44][R20.64], R0 ;  /* 0x0000000014003986 */ /* 0x0045e2000c10112c */
[----:B------:R-:W-:Y:S01]  /*4d5a0*/  ISETP.LT.AND P3, PT, R11, UR7, !P0 ;  /* 0x000000070b007c0c */ /* 0x000fe2000c761270 */
[----:B------:R-:W0:Y:S01]  /*4d5b0*/  LDCU UR7, c[0x0][0x398] ;  /* 0x00007300ff0777ac */ /* 0x000e220008000800 */
[C---:B--2---:R-:W-:Y:S01]  /*4d5c0*/  PRMT R0, R13.reuse, 0x7772, RZ ;  /* 0x000077720d007816 */ /* 0x044fe200000000ff */
[----:B------:R-:W2:Y:S04]  /*4d5d0*/  LDL.LU.64 R20, [R1+0xfb0] ;  /* 0x000fb00001147983 */ /* 0x000ea80000300a00 */
[----:B---3--:R3:W-:Y:S04]  /*4d5e0*/  @P2 STG.E.U8 desc[UR44][R16.64], R0 ;  /* 0x0000000010002986 */ /* 0x0087e8000c10112c */
[----:B---3--:R-:W3:Y:S01]  /*4d5f0*/  LDL.LU.64 R16, [R1+0xfa8] ;  /* 0x000fa80001107983 */ /* 0x008ee20000300a00 */
[----:B------:R-:W-:-:S02]  /*4d600*/  PRMT R13, R13, 0x7773, RZ ;  /* 0x000077730d0d7816 */ /* 0x000fc400000000ff */
[----:B0-----:R-:W-:Y:S01]  /*4d610*/  ISETP.LT.AND P2, PT, R7, UR4, !P0 ;  /* 0x0000000407007c0c */ /* 0x001fe2000c741270 */
[----:B------:R-:W0:Y:S01]  /*4d620*/  LDCU UR4, c[0x0][0x398] ;  /* 0x00007300ff0477ac */ /* 0x000e220008000800 */
[C---:B----4-:R-:W-:Y:S01]  /*4d630*/  PRMT R0, R30.reuse, 0x7770, RZ ;  /* 0x000077701e007816 */ /* 0x050fe200000000ff */
[----:B------:R-:W-:Y:S01]  /*4d640*/  @P4 STG.E.U8 desc[UR44][R44.64], R13 ;  /* 0x0000000d2c004986 */ /* 0x000fe2000c10112c */
[----:B-1----:R-:W-:Y:S01]  /*4d650*/  ISETP.LT.AND P4, PT, R19, UR6, !P0 ;  /* 0x0000000613007c0c */ /* 0x002fe2000c781270 */
[----:B------:R-:W1:Y:S01]  /*4d660*/  LDCU UR6, c[0x0][0x398] ;  /* 0x00007300ff0677ac */ /* 0x000e620008000800 */
[C---:B------:R-:W-:Y:S01]  /*4d670*/  PRMT R2, R30.reuse, 0x7772, RZ ;  /* 0x000077721e027816 */ /* 0x040fe200000000ff */
[----:B------:R4:W-:Y:S04]  /*4d680*/  @P3 STG.E.U8 desc[UR44][R36.64], R0 ;  /* 0x0000000024003986 */ /* 0x0009e8000c10112c */
[----:B----4-:R-:W4:Y:S01]  /*4d690*/  LDL.LU.64 R36, [R1+0xfa0] ;  /* 0x000fa00001247983 */ /* 0x010f220000300a00 */
[----:B------:R-:W-:-:S05]  /*4d6a0*/  PRMT R0, R30, 0x7771, RZ ;  /* 0x000077711e007816 */ /* 0x000fca00000000ff */
[----:B------:R0:W-:Y:S04]  /*4d6b0*/  @P2 STG.E.U8 desc[UR44][R40.64], R0 ;  /* 0x0000000028002986 */ /* 0x0001e8000c10112c */
[----:B------:R1:W-:Y:S01]  /*4d6c0*/  @P4 STG.E.U8 desc[UR44][R26.64], R2 ;  /* 0x000000021a004986 */ /* 0x0003e2000c10112c */
[----:B0-----:R-:W-:-:S03]  /*4d6d0*/  PRMT R0, R30, 0x7773, RZ ;  /* 0x000077731e007816 */ /* 0x001fc600000000ff */
[----:B------:R-:W4:Y:S04]  /*4d6e0*/  LDL.LU.64 R30, [R1+0xfc0] ;  /* 0x000fc000011e7983 */ /* 0x000f280000300a00 */
[----:B-1----:R-:W4:Y:S01]  /*4d6f0*/  LDL.LU.64 R26, [R1+0xf98] ;  /* 0x000f9800011a7983 */ /* 0x002f220000300a00 */
[----:B------:R-:W-:Y:S01]  /*4d700*/  ISETP.LT.AND P3, PT, R18, UR5, !P0 ;  /* 0x0000000512007c0c */ /* 0x000fe2000c761270 */
[----:B------:R-:W0:Y:S01]  /*4d710*/  LDCU UR5, c[0x0][0x398] ;  /* 0x00007300ff0577ac */ /* 0x000e220008000800 */
[----:B------:R-:W-:Y:S02]  /*4d720*/  ISETP.LT.AND P2, PT, R29, UR7, !P0 ;  /* 0x000000071d007c0c */ /* 0x000fe4000c741270 */
[----:B------:R-:W-:Y:S01]  /*4d730*/  ISETP.LT.AND P4, PT, R55, UR6, !P0 ;  /* 0x0000000637007c0c */ /* 0x000fe2000c781270 */
[----:B------:R-:W1:Y:S01]  /*4d740*/  LDCU UR6, c[0x0][0x398] ;  /* 0x00007300ff0677ac */ /* 0x000e620008000800 */
[----:B------:R-:W-:-:S02]  /*4d750*/  PRMT R2, R10, 0x7771, RZ ;  /* 0x000077710a027816 */ /* 0x000fc400000000ff */
[----:B------:R-:W-:Y:S01]  /*4d760*/  PRMT R3, R10, 0x7772, RZ ;  /* 0x000077720a037816 */ /* 0x000fe200000000ff */
[----:B------:R-:W0:Y:S04]  /*4d770*/  LDCU UR7, c[0x0][0x398] ;  /* 0x00007300ff0777ac */ /* 0x000e280008000800 */
[----:B------:R1:W-:Y:S01]  /*4d780*/  @P3 STG.E.U8 desc[UR44][R22.64], R0 ;  /* 0x0000000016003986 */ /* 0x0003e2000c10112c */
[----:B------:R-:W-:Y:S01]  /*4d790*/  ISETP.LT.AND P3, PT, R28, UR4, !P0 ;  /* 0x000000041c007c0c */ /* 0x000fe2000c761270 */
[----:B------:R-:W0:Y:S01]  /*4d7a0*/  LDCU UR4, c[0x0][0x398] ;  /* 0x00007300ff0477ac */ /* 0x000e220008000800 */
[C---:B-1----:R-:W-:Y:S01]  /*4d7b0*/  PRMT R0, R10.reuse, 0x7770, RZ ;  /* 0x000077700a007816 */ /* 0x042fe200000000ff */
[----:B------:R-:W4:Y:S04]  /*4d7c0*/  LDL.LU.64 R22, [R1+0xf90] ;  /* 0x000f900001167983 */ /* 0x000f280000300a00 */
[----:B------:R1:W-:Y:S01]  /*4d7d0*/  @P2 STG.E.U8 desc[UR44][R38.64], R0 ;  /* 0x0000000026002986 */ /* 0x0003e2000c10112c */
[----:B0-----:R-:W-:Y:S01]  /*4d7e0*/  ISETP.LT.AND P2, PT, R11, UR4, !P6 ;  /* 0x000000040b007c0c */ /* 0x001fe2000f741270 */
[----:B------:R-:W0:Y:S01]  /*4d7f0*/  LDCU UR4, c[0x0][0x398] ;  /* 0x00007300ff0477ac */ /* 0x000e220008000800 */
[----:B------:R-:W-:-:S02]  /*4d800*/  PRMT R10, R10, 0x7773, RZ ;  /* 0x000077730a0a7816 */ /* 0x000fc400000000ff */
[----:B0-----:R-:W-:Y:S01]  /*4d810*/  ISETP.LT.AND P0, PT, R54, UR4, !P0 ;  /* 0x0000000436007c0c */ /* 0x001fe2000c701270 */
[----:B------:R-:W0:Y:S01]  /*4d820*/  LDCU UR4, c[0x0][0x398] ;  /* 0x00007300ff0477ac */ /* 0x000e220008000800 */
[C---:B-1----:R-:W-:Y:S01]  /*4d830*/  PRMT R0, R6.reuse, 0x7770, RZ ;  /* 0x0000777006007816 */ /* 0x042fe200000000ff */
[----:B--2---:R1:W-:Y:S01]  /*4d840*/  @P3 STG.E.U8 desc[UR44][R20.64], R2 ;  /* 0x0000000214003986 */ /* 0x0043e2000c10112c */
[C---:B------:R-:W-:Y:S01]  /*4d850*/  ISETP.LT.AND P3, PT, R11.reuse, UR8, !P1 ;  /* 0x000000080b007c0c */ /* 0x040fe2000cf61270 */
[----:B------:R-:W2:Y:S02]  /*4d860*/  LDCU UR8, c[0x0][0x398] ;  /* 0x00007300ff0877ac */ /* 0x000ea40008000800 */
[----:B-1----:R-:W2:Y:S04]  /*4d870*/  LDL.LU.64 R20, [R1+0xee8] ;  /* 0x000ee80001147983 */ /* 0x002ea80000300a00 */
[----:B---3--:R1:W-:Y:S01]  /*4d880*/  @P4 STG.E.U8 desc[UR44][R16.64], R3 ;  /* 0x0000000310004986 */ /* 0x0083e2000c10112c */
[----:B------:R-:W-:Y:S01]  /*4d890*/  ISETP.LT.AND P4, PT, R11, UR5, !P5 ;  /* 0x000000050b007c0c */ /* 0x000fe2000ef81270 */
[----:B------:R-:W3:Y:S02]  /*4d8a0*/  LDCU UR5, c[0x0][0x398] ;  /* 0x00007300ff0577ac */ /* 0x000ee40008000800 */
[----:B------:R-:W2:Y:S04]  /*4d8b0*/  LDL.LU R11, [R1+0x165c] ;  /* 0x00165c00010b7983 */ /* 0x000ea80000300800 */
[----:B-1----:R-:W2:Y:S01]  /*4d8c0*/  LDL.LU.64 R16, [R1+0xea0] ;  /* 0x000ea00001107983 */ /* 0x002ea20000300a00 */
[----:B------:R-:W-:-:S03]  /*4d8d0*/  PRMT R2, R6, 0x7771, RZ ;  /* 0x0000777106027816 */ /* 0x000fc600000000ff */
[----:B----4-:R-:W-:Y:S01]  /*4d8e0*/  @P0 STG.E.U8 desc[UR44][R36.64], R10 ;  /* 0x0000000a24000986 */ /* 0x010fe2000c10112c */
[----:B---3--:R-:W-:Y:S01]  /*4d8f0*/  ISETP.LT.AND P0, PT, R7, UR5, !P5 ;  /* 0x0000000507007c0c */ /* 0x008fe2000ef01270 */
[----:B------:R-:W1:Y:S02]  /*4d900*/  LDCU UR5, c[0x0][0x398] ;  /* 0x00007300ff0577ac */ /* 0x000e640008000800 */
[----:B------:R3:W-:Y:S10]  /*4d910*/  @P4 STG.E.U8 desc[UR44][R30.64], R0 ;  /* 0x000000001e004986 */ /* 0x0007f4000c10112c */
[----:B------:R4:W-:Y:S04]  /*4d920*/  @P0 STG.E.U8 desc[UR44][R26.64], R2 ;  /* 0x000000021a000986 */ /* 0x0009e8000c10112c */
[----:B---3--:R-:W3:Y:S04]  /*4d930*/  LDL.LU.64 R30, [R1+0xe28] ;  /* 0x000e2800011e7983 */ /* 0x008ee80000300a00 */
[----:B----4-:R-:W4:Y:S04]  /*4d940*/  LDL.LU.64 R26, [R1+0xdb8] ;  /* 0x000db800011a7983 */ /* 0x010f280000300a00 */
[----:B------:R-:W4:Y:S04]  /*4d950*/  LDL.LU R46, [R1+0x5c] ;  /* 0x00005c00012e7983 */ /* 0x000f280000300800 */
[----:B------:R-:W4:Y:S04]  /*4d960*/  LDL.LU.64 R42, [R1+0xd90] ;  /* 0x000d9000012a7983 */ /* 0x000f280000300a00 */
[----:B------:R-:W4:Y:S04]  /*4d970*/  LDL.LU.64 R44, [R1+0xd00] ;  /* 0x000d0000012c7983 */ /* 0x000f280000300a00 */
[----:B------:R-:W4:Y:S04]  /*4d980*/  LDL.LU.64 R40, [R1+0xc90] ;  /* 0x000c900001287983 */ /* 0x000f280000300a00 */
[----:B------:R-:W4:Y:S01]  /*4d990*/  LDL.LU.64 R38, [R1+0xc58] ;  /* 0x000c580001267983 */ /* 0x000f220000300a00 */
[----:B0-----:R-:W-:Y:S01]  /*4d9a0*/  ISETP.LT.AND P4, PT, R19, UR4, !P5 ;  /* 0x0000000413007c0c */ /* 0x001fe2000ef81270 */
[----:B------:R-:W0:Y:S01]  /*4d9b0*/  LDCU UR4, c[0x0][0x398] ;  /* 0x00007300ff0477ac */ /* 0x000e220008000800 */
[----:B------:R-:W-:Y:S01]  /*4d9c0*/  PRMT R3, R6, 0x7772, RZ ;  /* 0x0000777206037816 */ /* 0x000fe200000000ff */
[----:B------:R-:W4:Y:S01]  /*4d9d0*/  LDL.LU.64 R36, [R1+0xbd8] ;  /* 0x000bd80001247983 */ /* 0x000f220000300a00 */
[----:B------:R-:W-:Y:S01]  /*4d9e0*/  ISETP.LT.AND P0, PT, R18, UR6, !P5 ;  /* 0x0000000612007c0c */ /* 0x000fe2000ef01270 */
[----:B------:R-:W0:Y:S08]  /*4d9f0*/  LDCU UR6, c[0x0][0x398] ;  /* 0x00007300ff0677ac */ /* 0x000e300008000800 */
[----:B------:R0:W-:Y:S01]  /*4da00*/  @P4 STG.E.U8 desc[UR44][R22.64], R3 ;  /* 0x0000000316004986 */ /* 0x0001e2000c10112c */
[----:B-1----:R-:W-:Y:S01]  /*4da10*/  ISETP.LT.AND P4, PT, R29, UR5, !P5 ;  /* 0x000000051d007c0c */ /* 0x002fe2000ef81270 */
[----:B------:R-:W1:Y:S01]  /*4da20*/  LDCU UR5, c[0x0][0x398] ;  /* 0x00007300ff0577ac */ /* 0x000e620008000800 */
[----:B------:R-:W-:-:S02]  /*4da30*/  PRMT R6, R6, 0x7773, RZ ;  /* 0x0000777306067816 */ /* 0x000fc400000000ff */
[C---:B------:R-:W-:Y:S02]  /*4da40*/  PRMT R0, R14.reuse, 0x7770, RZ ;  /* 0x000077700e007816 */ /* 0x040fe400000000ff */
[C---:B------:R-:W-:Y:S02]  /*4da50*/  PRMT R2, R14.reuse, 0x7771, RZ ;  /* 0x000077710e027816 */ /* 0x040fe400000000ff */
[C---:B0-----:R-:W-:Y:S01]  /*4da60*/  PRMT R3, R14.reuse, 0x7772, RZ ;  /* 0x000077720e037816 */ /* 0x041fe200000000ff */
[----:B------:R-:W4:Y:S01]  /*4da70*/  LDL.LU.64 R22, [R1+0x1b8] ;  /* 0x0001b80001167983 */ /* 0x000f220000300a00 */
[----:B------:R-:W-:-:S03]  /*4da80*/  PRMT R14, R14, 0x7773, RZ ;  /* 0x000077730e0e7816 */ /* 0x000fc600000000ff */
[----:B--2---:R0:W-:Y:S01]  /*4da90*/  @P0 STG.E.U8 desc[UR44][R20.64], R6 ;  /* 0x0000000614000986 */ /* 0x0041e2000c10112c */
[----:B------:R-:W-:Y:S01]  /*4daa0*/  ISETP.LT.AND P0, PT, R55, UR6, !P5 ;  /* 0x0000000637007c0c */ /* 0x000fe2000ef01270 */
[----:B------:R-:W2:Y:S02]  /*4dab0*/  LDCU UR6, c[0x0][0x398] ;  /* 0x00007300ff0677ac */ /* 0x000ea40008000800 */
[----:B0-----:R-:W4:Y:S04]  /*4dac0*/  LDL.LU.64 R20, [R1+0x1b0] ;  /* 0x0001b00001147983 */ /* 0x001f280000300a00 */
[----:B------:R0:W-:Y:S01]  /*4dad0*/  @P4 STG.E.U8 desc[UR44][R16.64], R0 ;  /* 0x0000000010004986 */ /* 0x0001e2000c10112c */
[----:B------:R-:W-:Y:S01]  /*4dae0*/  ISETP.LT.AND P4, PT, R28, UR4, !P5 ;  /* 0x000000041c007c0c */ /* 0x000fe2000ef81270 */
[----:B------:R-:W2:Y:S01]  /*4daf0*/  LDCU UR4, c[0x0][0x398] ;  /* 0x00007300ff0477ac */ /* 0x000ea20008000800 */
[----:B-1----:R-:W-:Y:S01]  /*4db00*/  ISETP.LT.AND P5, PT, R54, UR5, !P5 ;  /* 0x0000000536007c0c */ /* 0x002fe2000efa1270 */
[----:B------:R-:W1:Y:S01]  /*4db10*/  LDCU UR5, c[0x0][0x398] ;  /* 0x00007300ff0577ac */ /* 0x000e620008000800 */
[----:B0-----:R-:W4:Y:S09]  /*4db20*/  LDL.LU.64 R16, [R1+0x1a8] ;  /* 0x0001a80001107983 */ /* 0x001f320000300a00 */
[----:B---3--:R0:W-:Y:S01]  /*4db30*/  @P4 STG.E.U8 desc[UR44][R30.64], R2 ;  /* 0x000000021e004986 */ /* 0x0081e2000c10112c */
[----:B------:R-:W-:Y:S01]  /*4db40*/  ISETP.LT.AND P4, PT, R7, UR7, !P6 ;  /* 0x0000000707007c0c */ /* 0x000fe2000f781270 */
[----:B------:R-:W3:Y:S02]  /*4db50*/  LDCU UR7, c[0x0][0x398] ;  /* 0x00007300ff0777ac */ /* 0x000ee40008000800 */
[----:B----4-:R4:W-:Y:S01]  /*4db60*/  @P0 STG.E.U8 desc[UR44][R26.64], R3 ;  /* 0x000000031a000986 */ /* 0x0109e2000c10112c */
[----:B--2---:R-:W-:Y:S01]  /*4db70*/  ISETP.LT.AND P0, PT, R19, UR4, !P6 ;  /* 0x0000000413007c0c */ /* 0x004fe2000f701270 */
[----:B------:R-:W2:Y:S01]  /*4db80*/  LDCU UR4, c[0x0][0x398] ;  /* 0x00007300ff0477ac */ /* 0x000ea20008000800 */
[----:B------:R-:W-:-:S02]  /*4db90*/  PRMT R0, R46, 0x7770, RZ ;  /* 0x000077702e007816 */ /* 0x000fc400000000ff */
[C---:B------:R-:W-:Y:S02]  /*4dba0*/  PRMT R4, R46.reuse, 0x7771, RZ ;  /* 0x000077712e047816 */ /* 0x040fe400000000ff */
[----:B------:R-:W-:Y:S01]  /*4dbb0*/  PRMT R5, R46, 0x7772, RZ ;  /* 0x000077722e057816 */ /* 0x000fe200000000ff */
[----:B------:R-:W-:Y:S04]  /*4dbc0*/  @P5 STG.E.U8 desc[UR44][R42.64], R14 ;  /* 0x0000000e2a005986 */ /* 0x000fe8000c10112c */
[----:B------:R1:W-:Y:S04]  /*4dbd0*/  @P2 STG.E.U8 desc[UR44][R44.64], R0 ;  /* 0x000000002c002986 */ /* 0x0003e8000c10112c */
[----:B------:R-:W-:Y:S04]  /*4dbe0*/  @P4 STG.E.U8 desc[UR44][R40.64], R4 ;  /* 0x0000000428004986 */ /* 0x000fe8000c10112c */
[----:B0-----:R-:W3:Y:S04]  /*4dbf0*/  LDL.LU.64 R30, [R1+0x1a0] ;  /* 0x0001a000011e7983 */ /* 0x001ee80000300a00 */
[----:B------:R-:W-:Y:S01]  /*4dc00*/  @P0 STG.E.U8 desc[UR44][R38.64], R5 ;  /* 0x0000000526000986 */ /* 0x000fe2000c10112c */
[----:B------:R-:W-:-:S03]  /*4dc10*/  ISETP.LT.AND P0, PT, R7, UR10, !P1 ;  /* 0x0000000a07007c0c */ /* 0x000fc6000cf01270 */
[----:B----4-:R-:W4:Y:S04]  /*4dc20*/  LDL.LU.64 R26, [R1+0x80] ;  /* 0x00008000011a7983 */ /* 0x010f280000300a00 */
[----:B------:R-:W4:Y:S01]  /*4dc30*/  LDL.LU R7, [R1+0x1658] ;  /* 0x0016580001077983 */ /* 0x000f220000300800 */
[----:B------:R-:W-:Y:S01]  /*4dc40*/  ISETP.LT.AND P5, PT, R18, UR6, !P6 ;  /* 0x0000000612007c0c */ /* 0x000fe2000f7a1270 */
[----:B------:R-:W0:Y:S01]  /*4dc50*/  LDCU UR6, c[0x0][0x398] ;  /* 0x00007300ff0677ac */ /* 0x000e220008000800 */
[----:B------:R-:W-:Y:S02]  /*4dc60*/  PRMT R6, R46, 0x7773, RZ ;  /* 0x000077732e067816 */ /* 0x000fe400000000ff */
[----:B------:R-:W-:Y:S01]  /*4dc70*/  ISETP.LT.AND P2, PT, R29, UR8, !P6 ;  /* 0x000000081d007c0c */ /* 0x000fe2000f741270 */
[----:B------:R-:W0:Y:S01]  /*4dc80*/  LDCU UR8, c[0x0][0x398] ;  /* 0x00007300ff0877ac */ /* 0x000e220008000800 */
[----:B------:R-:W-:-:S07]  /*4dc90*/  ISETP.LT.AND P4, PT, R28, UR9, !P6 ;  /* 0x000000091c007c0c */ /* 0x000fce000f781270 */
[----:B------:R-:W-:Y:S01]  /*4dca0*/  @P5 STG.E.U8 desc[UR44][R36.64], R6 ;  /* 0x0000000624005986 */ /* 0x000fe2000c10112c */
[----:B-1----:R-:W-:Y:S01]  /*4dcb0*/  ISETP.LT.AND P5, PT, R55, UR5, !P6 ;  /* 0x0000000537007c0c */ /* 0x002fe2000f7a1270 */
[----:B------:R-:W1:Y:S01]  /*4dcc0*/  LDCU UR5, c[0x0][0x398] ;  /* 0x00007300ff0577ac */ /* 0x000e620008000800 */
[----:B--2---:R-:W-:Y:S02]  /*4dcd0*/  ISETP.LT.AND P6, PT, R54, UR4, !P6 ;  /* 0x0000000436007c0c */ /* 0x004fe4000f7c1270 */
[C---:B------:R-:W-:Y:S02]  /*4dce0*/  PRMT R0, R11.reuse, 0x7770, RZ ;  /* 0x000077700b007816 */ /* 0x040fe400000000ff */
[C---:B------:R-:W-:Y:S02]  /*4dcf0*/  PRMT R2, R11.reuse, 0x7771, RZ ;  /* 0x000077710b027816 */ /* 0x040fe400000000ff */
[C---:B------:R-:W-:Y:S02]  /*4dd00*/  PRMT R3, R11.reuse, 0x7772, RZ ;  /* 0x000077720b037816 */ /* 0x040fe400000000ff */
[----:B------:R-:W-:Y:S01]  /*4dd10*/  PRMT R11, R11, 0x7773, RZ ;  /* 0x000077730b0b7816 */ /* 0x000fe200000000ff */
[----:B------:R-:W-:Y:S01]  /*4dd20*/  @P2 STG.E.U8 desc[UR44][R22.64], R0 ;  /* 0x0000000016002986 */ /* 0x000fe2000c10112c */
[----:B------:R-:W-:-:S02]  /*4dd30*/  ISETP.LT.AND P2, PT, R19, UR11, !P1 ;  /* 0x0000000b13007c0c */ /* 0x000fc4000cf41270 */
[----:B------:R-:W-:Y:S01]  /*4dd40*/  PRMT R13, R15, 0x7771, RZ ;  /* 0x000077710f0d7816 */ /* 0x000fe200000000ff */
[----:B------:R-:W-:Y:S01]  /*4dd50*/  @P4 STG.E.U8 desc[UR44][R20.64], R2 ;  /* 0x0000000214004986 */ /* 0x000fe2000c10112c */
[----:B------:R-:W-:-:S03]  /*4dd60*/  ISETP.LT.AND P4, PT, R18, UR12, !P1 ;  /* 0x0000000c12007c0c */ /* 0x000fc6000cf81270 */
[----:B------:R2:W-:Y:S01]  /*4dd70*/  @P5 STG.E.U8 desc[UR44][R16.64], R3 ;  /* 0x0000000310005986 */ /* 0x0005e2000c10112c */
[----:B0-----:R-:W-:Y:S02]  /*4dd80*/  ISETP.LT.AND P5, PT, R29, UR6, !P1 ;  /* 0x000000061d007c0c */ /* 0x001fe4000cfa1270 */
[C---:B--2---:R-:W-:Y:S02]  /*4dd90*/  PRMT R3, R15.reuse, 0x7770, RZ ;  /* 0x000077700f037816 */ /* 0x044fe400000000ff */
[C---:B------:R-:W-:Y:S02]  /*4dda0*/  PRMT R17, R15.reuse, 0x7772, RZ ;  /* 0x000077720f117816 */ /* 0x040fe400000000ff */
[----:B------:R-:W-:Y:S01]  /*4ddb0*/  PRMT R15, R15, 0x7773, RZ ;  /* 0x000077730f0f7816 */ /* 0x000fe200000000ff */
[----:B---3--:R0:W-:Y:S01]  /*4ddc0*/  @P6 STG.E.U8 desc[UR44][R30.64], R11 ;  /* 0x0000000b1e006986 */ /* 0x0081e2000c10112c */
[----:B------:R-:W-:Y:S02]  /*4ddd0*/  ISETP.LT.AND P6, PT, R28, UR7, !P1 ;  /* 0x000000071c007c0c */ /* 0x000fe4000cfc1270 */
[----:B----4-:R-:W-:-:S05]  /*4dde0*/  PRMT R4, R7, 0x7770, RZ ;  /* 0x0000777007047816 */ /* 0x010fca00000000ff */
[----:B------:R0:W-:Y:S01]  /*4ddf0*/  @P3 STG.E.U8 desc[UR44][R26.64], R4 ;  /* 0x000000041a003986 */ /* 0x0001e2000c10112c */
[----:B------:R-:W-:Y:S02]  /*4de00*/  ISETP.LT.AND P3, PT, R55, UR8, !P1 ;  /* 0x0000000837007c0c */ /* 0x000fe4000cf61270 */
[C---:B------:R-:W-:Y:S02]  /*4de10*/  PRMT R5, R7.reuse, 0x7771, RZ ;  /* 0x0000777107057816 */ /* 0x040fe400000000ff */
[C---:B------:R-:W-:Y:S02]  /*4de20*/  PRMT R9, R7.reuse, 0x7772, RZ ;  /* 0x0000777207097816 */ /* 0x040fe400000000ff */
[----:B------:R-:W-:Y:S01]  /*4de30*/  PRMT R7, R7, 0x7773, RZ ;  /* 0x0000777307077816 */ /* 0x000fe200000000ff */
[----:B------:R0:W-:Y:S04]  /*4de40*/  @P0 STG.E.U8 desc[UR44][R48.64], R5 ;  /* 0x0000000530000986 */ /* 0x0001e8000c10112c */
[----:B------:R0:W-:Y:S04]  /*4de50*/  @P2 STG.E.U8 desc[UR44][R50.64], R9 ;  /* 0x0000000932002986 */ /* 0x0001e8000c10112c */
[----:B------:R0:W-:Y:S04]  /*4de60*/  @P4 STG.E.U8 desc[UR44][R52.64], R7 ;  /* 0x0000000734004986 */ /* 0x0001e8000c10112c */
[----:B------:R0:W-:Y:S04]  /*4de70*/  @P5 STG.E.U8 desc[UR44][R24.64], R3 ;  /* 0x0000000318005986 */ /* 0x0001e8000c10112c */
[----:B------:R0:W-:Y:S04]  /*4de80*/  @P6 STG.E.U8 desc[UR44][R56.64], R13 ;  /* 0x0000000d38006986 */ /* 0x0001e8000c10112c */
[----:B------:R0:W-:Y:S01]  /*4de90*/  @P3 STG.E.U8 desc[UR44][R58.64], R17 ;  /* 0x000000113a003986 */ /* 0x0001e2000c10112c */
[----:B-1----:R-:W-:-:S13]  /*4dea0*/  ISETP.LT.AND P1, PT, R54, UR5, !P1 ;  /* 0x0000000536007c0c */ /* 0x002fda000cf21270 */
[----:B0-----:R-:W-:Y:S05]  /*4deb0*/  @!P1 EXIT ;  /* 0x000000000000994d */ /* 0x001fea0003800000 */
[----:B------:R-:W-:Y:S01]  /*4dec0*/  STG.E.U8 desc[UR44][R60.64], R15 ;  /* 0x0000000f3c007986 */ /* 0x000fe2000c10112c */
[----:B------:R-:W-:Y:S05]  /*4ded0*/  EXIT ;  /* 0x000000000000794d */ /* 0x000fea0003800000 */
.L_x_2:
[----:B------:R-:W-:-:S00]  /*4dee0*/  BRA `(.L_x_2) ;  /* 0xfffffffc00fc7947 */ /* 0x000fc0000383ffff */
[----:B------:R-:W-:-:S00]  /*4def0*/  NOP ;  /* 0x0000000000007918 */ /* 0x000fc00000000000 */
        /* <DEDUP_REMOVED lines=8> */
.L_x_3:


//--------------------- .nv.shared.matmul_kernel  --------------------------
	.section	.nv.shared.matmul_kernel,"aw",@nobits
	.sectionflags	@""
	.align	16
	.zero		1024


//--------------------- .nv.shared.reserved.0     --------------------------
	.section	.nv.shared.reserved.0,"aw",@nobits
	.weak		__nv_reservedSMEM_offset_0_alias
	.size		__nv_reservedSMEM_offset_0_alias, 0, 64
	.other		__nv_reservedSMEM_offset_0_alias,@"STO_CUDA_RESERVED_SHARED STV_DEFAULT"
__nv_reservedSMEM_offset_0_alias:
	.zero		0
	.zero		64


//--------------------- .nv.constant0.matmul_kernel --------------------------
	.section	.nv.constant0.matmul_kernel,"a",@progbits
	.sectionflags	@""
	.align	4
.nv.constant0.matmul_kernel:
	.zero		976


//--------------------- SYMBOLS --------------------------

	.type		.nv.reservedSmem.offset0,@object
	.size		.nv.reservedSmem.offset0,0x4
	.type		.nv.reservedSmem.cap,@object
	.size		.nv.reservedSmem.cap,0x4
